// Copyright (c) 2024, Jay Shah, Ganesh Bikshandi, Ying Zhang, Vijay Thakkar, Pradeep Ramani, Tri Dao.
// Splitting the different template instantiations to different files to speed up compilation.
// This file is auto-generated. See "generate_kernels.py"

#include "flash_fwd_hdim64_fp16_split_sm90.cu"
#include "flash_fwd_hdim96_fp16_split_sm90.cu"
#include "flash_fwd_hdim128_fp16_split_sm90.cu"
#include "flash_fwd_hdim192_fp16_split_sm90.cu"
#include "flash_fwd_hdim256_fp16_split_sm90.cu"

// ===== COMPILED SASS (sm_103a) =====

	.target	sm_103a

	.elftype	@"ET_EXEC"


//--------------------- .note.nv.tkinfo           --------------------------
	.section	.note.nv.tkinfo,"",@"SHT_NOTE"
	.sectionflags	@"SHF_NOTE_NV_TKINFO"
	.tkinfo
        /*0018*/ 	.word	0x00000002
        /*0030*/ 	.string	""
        /*0030*/ 	.string	"ptxas"
        /*0030*/ 	.string	"Cuda compilation tools, release 13.0, V13.0.88"
        /*0030*/ 	.string	"Build cuda_13.0.r13.0/compiler.36424714_0"
        /*0030*/ 	.string	"-arch sm_103a -m 64 "



//--------------------- .note.nv.cuinfo           --------------------------
	.section	.note.nv.cuinfo,"",@"SHT_NOTE"
	.sectionflags	@"SHF_NOTE_NV_CUINFO"
        /*0018*/ 	.short	0x0002
        /*001a*/ 	.short	0x0067
        /*001c*/ 	.short	0x0082
	.zero		2


//--------------------- .nv.info                  --------------------------
	.section	.nv.info,"",@"SHT_CUDA_INFO"
	.align	4


	//----- nvinfo : EIATTR_REGCOUNT
	.align		4
        /*0000*/ 	.byte	0x04, 0x2f
        /*0002*/ 	.short	(.L_12 - .L_11)
	.align		4
.L_11:
        /*0004*/ 	.word	index@(_ZN7cutlass13device_kernelIN5flash11enable_sm90INS1_16FlashAttnFwdSm90INS1_25CollectiveMainloopFwdSm90ILi2EN4cute5tupleIJNS5_1CILi1EEES8_S8_EEENS6_IJNS7_ILi192EEENS7_ILi128EEENS7_ILi64EEEEEELi64ENS_6half_tEfNS_4arch4Sm90ELb1ELb0ELb0ELb1ELb0ELb1ELb0ELb1ELb1ELb1ELb1ELb0EEENS1_21CollectiveEpilogueFwdINS6_IJSA_SC_SB_EEES9_SE_SG_Li384ELb1ELb1ELb1ELb0EEENS1_36VarlenDynamicPersistentTileSchedulerILi192ELi128ELi384ELi128ELb1ELb1ELb1ELb1ELb1ELb1EEEEEEEEEvNT_6ParamsE)
        /*0008*/ 	.word	0x00000004


	//----- nvinfo : EIATTR_FRAME_SIZE
	.align		4
.L_12:
        /*000c*/ 	.byte	0x04, 0x11
        /*000e*/ 	.short	(.L_14 - .L_13)
	.align		4
.L_13:
        /*0010*/ 	.word	index@(_ZN7cutlass13device_kernelIN5flash11enable_sm90INS1_16FlashAttnFwdSm90INS1_25CollectiveMainloopFwdSm90ILi2EN4cute5tupleIJNS5_1CILi1EEES8_S8_EEENS6_IJNS7_ILi192EEENS7_ILi128EEENS7_ILi64EEEEEELi64ENS_6half_tEfNS_4arch4Sm90ELb1ELb0ELb0ELb1ELb0ELb1ELb0ELb1ELb1ELb1ELb1ELb0EEENS1_21CollectiveEpilogueFwdINS6_IJSA_SC_SB_EEES9_SE_SG_Li384ELb1ELb1ELb1ELb0EEENS1_36VarlenDynamicPersistentTileSchedulerILi192ELi128ELi384ELi128ELb1ELb1ELb1ELb1ELb1ELb1EEEEEEEEEvNT_6ParamsE)
        /*0014*/ 	.word	0x00000000


	//----- nvinfo : EIATTR_REGCOUNT
	.align		4
.L_14:
        /*0018*/ 	.byte	0x04, 0x2f
        /*001a*/ 	.short	(.L_16 - .L_15)
	.align		4
.L_15:
        /*001c*/ 	.word	index@(_ZN7cutlass13device_kernelIN5flash11enable_sm90INS1_16FlashAttnFwdSm90INS1_25CollectiveMainloopFwdSm90ILi2EN4cute5tupleIJNS5_1CILi1EEES8_S8_EEENS6_IJNS7_ILi192EEENS7_ILi128EEENS7_ILi64EEEEEELi64ENS_6half_tEfNS_4arch4Sm90ELb1ELb0ELb0ELb1ELb0ELb0ELb0ELb1ELb1ELb1ELb1ELb0EEENS1_21CollectiveEpilogueFwdINS6_IJSA_SC_SB_EEES9_SE_SG_Li384ELb1ELb1ELb1ELb0EEENS1_36VarlenDynamicPersistentTileSchedulerILi192ELi128ELi384ELi128ELb1ELb1ELb1ELb1ELb1ELb1EEEEEEEEEvNT_6ParamsE)
        /*0020*/ 	.word	0x00000004


	//----- nvinfo : EIATTR_FRAME_SIZE
	.align		4
.L_16:
        /*0024*/ 	.byte	0x04, 0x11
        /*0026*/ 	.short	(.L_18 - .L_17)
	.align		4
.L_17:
        /*0028*/ 	.word	index@(_ZN7cutlass13device_kernelIN5flash11enable_sm90INS1_16FlashAttnFwdSm90INS1_25CollectiveMainloopFwdSm90ILi2EN4cute5tupleIJNS5_1CILi1EEES8_S8_EEENS6_IJNS7_ILi192EEENS7_ILi128EEENS7_ILi64EEEEEELi64ENS_6half_tEfNS_4arch4Sm90ELb1ELb0ELb0ELb1ELb0ELb0ELb0ELb1ELb1ELb1ELb1ELb0EEENS1_21CollectiveEpilogueFwdINS6_IJSA_SC_SB_EEES9_SE_SG_Li384ELb1ELb1ELb1ELb0EEENS1_36VarlenDynamicPersistentTileSchedulerILi192ELi128ELi384ELi128ELb1ELb1ELb1ELb1ELb1ELb1EEEEEEEEEvNT_6ParamsE)
        /*002c*/ 	.word	0x00000000


	//----- nvinfo : EIATTR_REGCOUNT
	.align		4
.L_18:
        /*0030*/ 	.byte	0x04, 0x2f
        /*0032*/ 	.short	(.L_20 - .L_19)
	.align		4
.L_19:
        /*0034*/ 	.word	index@(_ZN7cutlass13device_kernelIN5flash11enable_sm90INS1_16FlashAttnFwdSm90INS1_25CollectiveMainloopFwdSm90ILi2EN4cute5tupleIJNS5_1CILi1EEES8_S8_EEENS6_IJNS7_ILi192EEENS7_ILi128EEENS7_ILi64EEEEEELi64ENS_6half_tEfNS_4arch4Sm90ELb1ELb0ELb0ELb0ELb0ELb0ELb0ELb1ELb1ELb1ELb1ELb0EEENS1_21CollectiveEpilogueFwdINS6_IJSA_SC_SB_EEES9_SE_SG_Li384ELb0ELb1ELb1ELb0EEENS1_19SingleTileSchedulerILb0ELb1ELb1ELi192EEEEEEEEEvNT_6ParamsE)
        /*0038*/ 	.word	0x00000004


	//----- nvinfo : EIATTR_FRAME_SIZE
	.align		4
.L_20:
        /*003c*/ 	.byte	0x04, 0x11
        /*003e*/ 	.short	(.L_22 - .L_21)
	.align		4
.L_21:
        /*0040*/ 	.word	index@(_ZN7cutlass13device_kernelIN5flash11enable_sm90INS1_16FlashAttnFwdSm90INS1_25CollectiveMainloopFwdSm90ILi2EN4cute5tupleIJNS5_1CILi1EEES8_S8_EEENS6_IJNS7_ILi192EEENS7_ILi128EEENS7_ILi64EEEEEELi64ENS_6half_tEfNS_4arch4Sm90ELb1ELb0ELb0ELb0ELb0ELb0ELb0ELb1ELb1ELb1ELb1ELb0EEENS1_21CollectiveEpilogueFwdINS6_IJSA_SC_SB_EEES9_SE_SG_Li384ELb0ELb1ELb1ELb0EEENS1_19SingleTileSchedulerILb0ELb1ELb1ELi192EEEEEEEEEvNT_6ParamsE)
        /*0044*/ 	.word	0x00000000


	//----- nvinfo : EIATTR_REGCOUNT
	.align		4
.L_22:
        /*0048*/ 	.byte	0x04, 0x2f
        /*004a*/ 	.short	(.L_24 - .L_23)
	.align		4
.L_23:
        /*004c*/ 	.word	index@(_ZN7cutlass13device_kernelIN5flash11enable_sm90INS1_16FlashAttnFwdSm90INS1_25CollectiveMainloopFwdSm90ILi2EN4cute5tupleIJNS5_1CILi1EEES8_S8_EEENS6_IJNS7_ILi192EEENS7_ILi128EEENS7_ILi64EEEEEELi64ENS_6half_tEfNS_4arch4Sm90ELb0ELb1ELb0ELb1ELb0ELb1ELb0ELb1ELb1ELb1ELb1ELb0EEENS1_21CollectiveEpilogueFwdINS6_IJSA_SC_SB_EEES9_SE_SG_Li384ELb1ELb1ELb1ELb0EEENS1_36VarlenDynamicPersistentTileSchedulerILi192ELi128ELi384ELi128ELb1ELb1ELb1ELb1ELb0ELb1EEEEEEEEEvNT_6ParamsE)
        /*0050*/ 	.word	0x00000004


	//----- nvinfo : EIATTR_FRAME_SIZE
	.align		4
.L_24:
        /*0054*/ 	.byte	0x04, 0x11
        /*0056*/ 	.short	(.L_26 - .L_25)
	.align		4
.L_25:
        /*0058*/ 	.word	index@(_ZN7cutlass13device_kernelIN5flash11enable_sm90INS1_16FlashAttnFwdSm90INS1_25CollectiveMainloopFwdSm90ILi2EN4cute5tupleIJNS5_1CILi1EEES8_S8_EEENS6_IJNS7_ILi192EEENS7_ILi128EEENS7_ILi64EEEEEELi64ENS_6half_tEfNS_4arch4Sm90ELb0ELb1ELb0ELb1ELb0ELb1ELb0ELb1ELb1ELb1ELb1ELb0EEENS1_21CollectiveEpilogueFwdINS6_IJSA_SC_SB_EEES9_SE_SG_Li384ELb1ELb1ELb1ELb0EEENS1_36VarlenDynamicPersistentTileSchedulerILi192ELi128ELi384ELi128ELb1ELb1ELb1ELb1ELb0ELb1EEEEEEEEEvNT_6ParamsE)
        /*005c*/ 	.word	0x00000000


	//----- nvinfo : EIATTR_REGCOUNT
	.align		4
.L_26:
        /*0060*/ 	.byte	0x04, 0x2f
        /*0062*/ 	.short	(.L_28 - .L_27)
	.align		4
.L_27:
        /*0064*/ 	.word	index@(_ZN7cutlass13device_kernelIN5flash11enable_sm90INS1_16FlashAttnFwdSm90INS1_25CollectiveMainloopFwdSm90ILi2EN4cute5tupleIJNS5_1CILi1EEES8_S8_EEENS6_IJNS7_ILi192EEENS7_ILi128EEENS7_ILi64EEEEEELi64ENS_6half_tEfNS_4arch4Sm90ELb0ELb1ELb0ELb1ELb0ELb0ELb0ELb1ELb1ELb1ELb1ELb0EEENS1_21CollectiveEpilogueFwdINS6_IJSA_SC_SB_EEES9_SE_SG_Li384ELb1ELb1ELb1ELb0EEENS1_36VarlenDynamicPersistentTileSchedulerILi192ELi128ELi384ELi128ELb1ELb1ELb1ELb1ELb0ELb1EEEEEEEEEvNT_6ParamsE)
        /*0068*/ 	.word	0x00000004


	//----- nvinfo : EIATTR_FRAME_SIZE
	.align		4
.L_28:
        /*006c*/ 	.byte	0x04, 0x11
        /*006e*/ 	.short	(.L_30 - .L_29)
	.align		4
.L_29:
        /*0070*/ 	.word	index@(_ZN7cutlass13device_kernelIN5flash11enable_sm90INS1_16FlashAttnFwdSm90INS1_25CollectiveMainloopFwdSm90ILi2EN4cute5tupleIJNS5_1CILi1EEES8_S8_EEENS6_IJNS7_ILi192EEENS7_ILi128EEENS7_ILi64EEEEEELi64ENS_6half_tEfNS_4arch4Sm90ELb0ELb1ELb0ELb1ELb0ELb0ELb0ELb1ELb1ELb1ELb1ELb0EEENS1_21CollectiveEpilogueFwdINS6_IJSA_SC_SB_EEES9_SE_SG_Li384ELb1ELb1ELb1ELb0EEENS1_36VarlenDynamicPersistentTileSchedulerILi192ELi128ELi384ELi128ELb1ELb1ELb1ELb1ELb0ELb1EEEEEEEEEvNT_6ParamsE)
        /*0074*/ 	.word	0x00000000


	//----- nvinfo : EIATTR_REGCOUNT
	.align		4
.L_30:
        /*0078*/ 	.byte	0x04, 0x2f
        /*007a*/ 	.short	(.L_32 - .L_31)
	.align		4
.L_31:
        /*007c*/ 	.word	index@(_ZN7cutlass13device_kernelIN5flash11enable_sm90INS1_16FlashAttnFwdSm90INS1_25CollectiveMainloopFwdSm90ILi2EN4cute5tupleIJNS5_1CILi1EEES8_S8_EEENS6_IJNS7_ILi192EEENS7_ILi128EEENS7_ILi64EEEEEELi64ENS_6half_tEfNS_4arch4Sm90ELb0ELb1ELb0ELb0ELb0ELb0ELb0ELb1ELb1ELb1ELb1ELb0EEENS1_21CollectiveEpilogueFwdINS6_IJSA_SC_SB_EEES9_SE_SG_Li384ELb0ELb1ELb1ELb0EEENS1_19SingleTileSchedulerILb0ELb1ELb1ELi192EEEEEEEEEvNT_6ParamsE)
        /*0080*/ 	.word	0x00000004


	//----- nvinfo : EIATTR_FRAME_SIZE
	.align		4
.L_32:
        /*0084*/ 	.byte	0x04, 0x11
        /*0086*/ 	.short	(.L_34 - .L_33)
	.align		4
.L_33:
        /*0088*/ 	.word	index@(_ZN7cutlass13device_kernelIN5flash11enable_sm90INS1_16FlashAttnFwdSm90INS1_25CollectiveMainloopFwdSm90ILi2EN4cute5tupleIJNS5_1CILi1EEES8_S8_EEENS6_IJNS7_ILi192EEENS7_ILi128EEENS7_ILi64EEEEEELi64ENS_6half_tEfNS_4arch4Sm90ELb0ELb1ELb0ELb0ELb0ELb0ELb0ELb1ELb1ELb1ELb1ELb0EEENS1_21CollectiveEpilogueFwdINS6_IJSA_SC_SB_EEES9_SE_SG_Li384ELb0ELb1ELb1ELb0EEENS1_19SingleTileSchedulerILb0ELb1ELb1ELi192EEEEEEEEEvNT_6ParamsE)
        /*008c*/ 	.word	0x00000000


	//----- nvinfo : EIATTR_REGCOUNT
	.align		4
.L_34:
        /*0090*/ 	.byte	0x04, 0x2f
        /*0092*/ 	.short	(.L_36 - .L_35)
	.align		4
.L_35:
        /*0094*/ 	.word	index@(_ZN7cutlass13device_kernelIN5flash11enable_sm90INS1_16FlashAttnFwdSm90INS1_25CollectiveMainloopFwdSm90ILi2EN4cute5tupleIJNS5_1CILi1EEES8_S8_EEENS6_IJNS7_ILi192EEESA_NS7_ILi64EEEEEELi64ENS_6half_tEfNS_4arch4Sm90ELb0ELb0ELb0ELb1ELb0ELb1ELb0ELb0ELb1ELb1ELb1ELb0EEENS1_21CollectiveEpilogueFwdINS6_IJSA_SB_SA_EEES9_SD_SF_Li384ELb1ELb1ELb1ELb0EEENS1_36VarlenDynamicPersistentTileSchedulerILi192ELi192ELi384ELi128ELb1ELb1ELb1ELb0ELb1ELb1EEEEEEEEEvNT_6ParamsE)
        /*0098*/ 	.word	0x00000004


	//----- nvinfo : EIATTR_FRAME_SIZE
	.align		4
.L_36:
        /*009c*/ 	.byte	0x04, 0x11
        /*009e*/ 	.short	(.L_38 - .L_37)
	.align		4
.L_37:
        /*00a0*/ 	.word	index@(_ZN7cutlass13device_kernelIN5flash11enable_sm90INS1_16FlashAttnFwdSm90INS1_25CollectiveMainloopFwdSm90ILi2EN4cute5tupleIJNS5_1CILi1EEES8_S8_EEENS6_IJNS7_ILi192EEESA_NS7_ILi64EEEEEELi64ENS_6half_tEfNS_4arch4Sm90ELb0ELb0ELb0ELb1ELb0ELb1ELb0ELb0ELb1ELb1ELb1ELb0EEENS1_21CollectiveEpilogueFwdINS6_IJSA_SB_SA_EEES9_SD_SF_Li384ELb1ELb1ELb1ELb0EEENS1_36VarlenDynamicPersistentTileSchedulerILi192ELi192ELi384ELi128ELb1ELb1ELb1ELb0ELb1ELb1EEEEEEEEEvNT_6ParamsE)
        /*00a4*/ 	.word	0x00000000


	//----- nvinfo : EIATTR_REGCOUNT
	.align		4
.L_38:
        /*00a8*/ 	.byte	0x04, 0x2f
        /*00aa*/ 	.short	(.L_40 - .L_39)
	.align		4
.L_39:
        /*00ac*/ 	.word	index@(_ZN7cutlass13device_kernelIN5flash11enable_sm90INS1_16FlashAttnFwdSm90INS1_25CollectiveMainloopFwdSm90ILi2EN4cute5tupleIJNS5_1CILi1EEES8_S8_EEENS6_IJNS7_ILi192EEESA_NS7_ILi64EEEEEELi64ENS_6half_tEfNS_4arch4Sm90ELb0ELb0ELb0ELb1ELb0ELb0ELb0ELb0ELb1ELb1ELb1ELb0EEENS1_21CollectiveEpilogueFwdINS6_IJSA_SB_SA_EEES9_SD_SF_Li384ELb1ELb1ELb1ELb0EEENS1_36VarlenDynamicPersistentTileSchedulerILi192ELi192ELi384ELi128ELb1ELb1ELb1ELb0ELb1ELb1EEEEEEEEEvNT_6ParamsE)
        /*00b0*/ 	.word	0x00000004


	//----- nvinfo : EIATTR_FRAME_SIZE
	.align		4
.L_40:
        /*00b4*/ 	.byte	0x04, 0x11
        /*00b6*/ 	.short	(.L_42 - .L_41)
	.align		4
.L_41:
        /*00b8*/ 	.word	index@(_ZN7cutlass13device_kernelIN5flash11enable_sm90INS1_16FlashAttnFwdSm90INS1_25CollectiveMainloopFwdSm90ILi2EN4cute5tupleIJNS5_1CILi1EEES8_S8_EEENS6_IJNS7_ILi192EEESA_NS7_ILi64EEEEEELi64ENS_6half_tEfNS_4arch4Sm90ELb0ELb0ELb0ELb1ELb0ELb0ELb0ELb0ELb1ELb1ELb1ELb0EEENS1_21CollectiveEpilogueFwdINS6_IJSA_SB_SA_EEES9_SD_SF_Li384ELb1ELb1ELb1ELb0EEENS1_36VarlenDynamicPersistentTileSchedulerILi192ELi192ELi384ELi128ELb1ELb1ELb1ELb0ELb1ELb1EEEEEEEEEvNT_6ParamsE)
        /*00bc*/ 	.word	0x00000000


	//----- nvinfo : EIATTR_REGCOUNT
	.align		4
.L_42:
        /*00c0*/ 	.byte	0x04, 0x2f
        /*00c2*/ 	.short	(.L_44 - .L_43)
	.align		4
.L_43:
        /*00c4*/ 	.word	index@(_ZN7cutlass13device_kernelIN5flash11enable_sm90INS1_16FlashAttnFwdSm90INS1_25CollectiveMainloopFwdSm90ILi2EN4cute5tupleIJNS5_1CILi1EEES8_S8_EEENS6_IJNS7_ILi192EEESA_NS7_ILi64EEEEEELi64ENS_6half_tEfNS_4arch4Sm90ELb0ELb0ELb0ELb0ELb0ELb0ELb0ELb0ELb1ELb1ELb1ELb0EEENS1_21CollectiveEpilogueFwdINS6_IJSA_SB_SA_EEES9_SD_SF_Li384ELb0ELb1ELb1ELb0EEENS1_19SingleTileSchedulerILb0ELb1ELb1ELi192EEEEEEEEEvNT_6ParamsE)
        /*00c8*/ 	.word	0x00000004


	//----- nvinfo : EIATTR_FRAME_SIZE
	.align		4
.L_44:
        /*00cc*/ 	.byte	0x04, 0x11
        /*00ce*/ 	.short	(.L_46 - .L_45)
	.align		4
.L_45:
        /*00d0*/ 	.word	index@(_ZN7cutlass13device_kernelIN5flash11enable_sm90INS1_16FlashAttnFwdSm90INS1_25CollectiveMainloopFwdSm90ILi2EN4cute5tupleIJNS5_1CILi1EEES8_S8_EEENS6_IJNS7_ILi192EEESA_NS7_ILi64EEEEEELi64ENS_6half_tEfNS_4arch4Sm90ELb0ELb0ELb0ELb0ELb0ELb0ELb0ELb0ELb1ELb1ELb1ELb0EEENS1_21CollectiveEpilogueFwdINS6_IJSA_SB_SA_EEES9_SD_SF_Li384ELb0ELb1ELb1ELb0EEENS1_19SingleTileSchedulerILb0ELb1ELb1ELi192EEEEEEEEEvNT_6ParamsE)
        /*00d4*/ 	.word	0x00000000


	//----- nvinfo : EIATTR_REGCOUNT
	.align		4
.L_46:
        /*00d8*/ 	.byte	0x04, 0x2f
        /*00da*/ 	.short	(.L_48 - .L_47)
	.align		4
.L_47:
        /*00dc*/ 	.word	index@(_ZN7cutlass13device_kernelIN5flash11enable_sm90INS1_16FlashAttnFwdSm90INS1_25CollectiveMainloopFwdSm90ILi2EN4cute5tupleIJNS5_1CILi1EEES8_S8_EEENS6_IJNS7_ILi192EEENS7_ILi144EEENS7_ILi96EEEEEELi96ENS_6half_tEfNS_4arch4Sm90ELb1ELb0ELb0ELb1ELb0ELb1ELb0ELb0ELb1ELb1ELb1ELb0EEENS1_21CollectiveEpilogueFwdINS6_IJSA_SC_SB_EEES9_SE_SG_Li384ELb1ELb1ELb1ELb0EEENS1_36VarlenDynamicPersistentTileSchedulerILi192ELi144ELi384ELi128ELb1ELb1ELb1ELb1ELb1ELb1EEEEEEEEEvNT_6ParamsE)
        /*00e0*/ 	.word	0x00000004


	//----- nvinfo : EIATTR_FRAME_SIZE
	.align		4
.L_48:
        /*00e4*/ 	.byte	0x04, 0x11
        /*00e6*/ 	.short	(.L_50 - .L_49)
	.align		4
.L_49:
        /*00e8*/ 	.word	index@(_ZN7cutlass13device_kernelIN5flash11enable_sm90INS1_16FlashAttnFwdSm90INS1_25CollectiveMainloopFwdSm90ILi2EN4cute5tupleIJNS5_1CILi1EEES8_S8_EEENS6_IJNS7_ILi192EEENS7_ILi144EEENS7_ILi96EEEEEELi96ENS_6half_tEfNS_4arch4Sm90ELb1ELb0ELb0ELb1ELb0ELb1ELb0ELb0ELb1ELb1ELb1ELb0EEENS1_21CollectiveEpilogueFwdINS6_IJSA_SC_SB_EEES9_SE_SG_Li384ELb1ELb1ELb1ELb0EEENS1_36VarlenDynamicPersistentTileSchedulerILi192ELi144ELi384ELi128ELb1ELb1ELb1ELb1ELb1ELb1EEEEEEEEEvNT_6ParamsE)
        /*00ec*/ 	.word	0x00000000


	//----- nvinfo : EIATTR_REGCOUNT
	.align		4
.L_50:
        /*00f0*/ 	.byte	0x04, 0x2f
        /*00f2*/ 	.short	(.L_52 - .L_51)
	.align		4
.L_51:
        /*00f4*/ 	.word	index@(_ZN7cutlass13device_kernelIN5flash11enable_sm90INS1_16FlashAttnFwdSm90INS1_25CollectiveMainloopFwdSm90ILi2EN4cute5tupleIJNS5_1CILi1EEES8_S8_EEENS6_IJNS7_ILi192EEENS7_ILi144EEENS7_ILi96EEEEEELi96ENS_6half_tEfNS_4arch4Sm90ELb1ELb0ELb0ELb1ELb0ELb0ELb0ELb0ELb1ELb1ELb1ELb0EEENS1_21CollectiveEpilogueFwdINS6_IJSA_SC_SB_EEES9_SE_SG_Li384ELb1ELb1ELb1ELb0EEENS1_36VarlenDynamicPersistentTileSchedulerILi192ELi144ELi384ELi128ELb1ELb1ELb1ELb1ELb1ELb1EEEEEEEEEvNT_6ParamsE)
        /*00f8*/ 	.word	0x00000004


	//----- nvinfo : EIATTR_FRAME_SIZE
	.align		4
.L_52:
        /*00fc*/ 	.byte	0x04, 0x11
        /*00fe*/ 	.short	(.L_54 - .L_53)
	.align		4
.L_53:
        /*0100*/ 	.word	index@(_ZN7cutlass13device_kernelIN5flash11enable_sm90INS1_16FlashAttnFwdSm90INS1_25CollectiveMainloopFwdSm90ILi2EN4cute5tupleIJNS5_1CILi1EEES8_S8_EEENS6_IJNS7_ILi192EEENS7_ILi144EEENS7_ILi96EEEEEELi96ENS_6half_tEfNS_4arch4Sm90ELb1ELb0ELb0ELb1ELb0ELb0ELb0ELb0ELb1ELb1ELb1ELb0EEENS1_21CollectiveEpilogueFwdINS6_IJSA_SC_SB_EEES9_SE_SG_Li384ELb1ELb1ELb1ELb0EEENS1_36VarlenDynamicPersistentTileSchedulerILi192ELi144ELi384ELi128ELb1ELb1ELb1ELb1ELb1ELb1EEEEEEEEEvNT_6ParamsE)
        /*0104*/ 	.word	0x00000000


	//----- nvinfo : EIATTR_REGCOUNT
	.align		4
.L_54:
        /*0108*/ 	.byte	0x04, 0x2f
        /*010a*/ 	.short	(.L_56 - .L_55)
	.align		4
.L_55:
        /*010c*/ 	.word	index@(_ZN7cutlass13device_kernelIN5flash11enable_sm90INS1_16FlashAttnFwdSm90INS1_25CollectiveMainloopFwdSm90ILi2EN4cute5tupleIJNS5_1CILi1EEES8_S8_EEENS6_IJNS7_ILi192EEENS7_ILi144EEENS7_ILi96EEEEEELi96ENS_6half_tEfNS_4arch4Sm90ELb1ELb0ELb0ELb0ELb0ELb0ELb0ELb0ELb1ELb1ELb1ELb0EEENS1_21CollectiveEpilogueFwdINS6_IJSA_SC_SB_EEES9_SE_SG_Li384ELb0ELb1ELb1ELb0EEENS1_19SingleTileSchedulerILb0ELb1ELb1ELi192EEEEEEEEEvNT_6ParamsE)
        /*0110*/ 	.word	0x00000004


	//----- nvinfo : EIATTR_FRAME_SIZE
	.align		4
.L_56:
        /*0114*/ 	.byte	0x04, 0x11
        /*0116*/ 	.short	(.L_58 - .L_57)
	.align		4
.L_57:
        /*0118*/ 	.word	index@(_ZN7cutlass13device_kernelIN5flash11enable_sm90INS1_16FlashAttnFwdSm90INS1_25CollectiveMainloopFwdSm90ILi2EN4cute5tupleIJNS5_1CILi1EEES8_S8_EEENS6_IJNS7_ILi192EEENS7_ILi144EEENS7_ILi96EEEEEELi96ENS_6half_tEfNS_4arch4Sm90ELb1ELb0ELb0ELb0ELb0ELb0ELb0ELb0ELb1ELb1ELb1ELb0EEENS1_21CollectiveEpilogueFwdINS6_IJSA_SC_SB_EEES9_SE_SG_Li384ELb0ELb1ELb1ELb0EEENS1_19SingleTileSchedulerILb0ELb1ELb1ELi192EEEEEEEEEvNT_6ParamsE)
        /*011c*/ 	.word	0x00000000


	//----- nvinfo : EIATTR_REGCOUNT
	.align		4
.L_58:
        /*0120*/ 	.byte	0x04, 0x2f
        /*0122*/ 	.short	(.L_60 - .L_59)
	.align		4
.L_59:
        /*0124*/ 	.word	index@(_ZN7cutlass13device_kernelIN5flash11enable_sm90INS1_16FlashAttnFwdSm90INS1_25CollectiveMainloopFwdSm90ILi2EN4cute5tupleIJNS5_1CILi1EEES8_S8_EEENS6_IJNS7_ILi192EEENS7_ILi128EEENS7_ILi96EEEEEELi96ENS_6half_tEfNS_4arch4Sm90ELb0ELb1ELb0ELb1ELb0ELb1ELb0ELb0ELb1ELb1ELb1ELb0EEENS1_21CollectiveEpilogueFwdINS6_IJSA_SC_SB_EEES9_SE_SG_Li384ELb1ELb1ELb1ELb0EEENS1_36VarlenDynamicPersistentTileSchedulerILi192ELi128ELi384ELi128ELb1ELb1ELb1ELb1ELb0ELb1EEEEEEEEEvNT_6ParamsE)
        /*0128*/ 	.word	0x00000004


	//----- nvinfo : EIATTR_FRAME_SIZE
	.align		4
.L_60:
        /*012c*/ 	.byte	0x04, 0x11
        /*012e*/ 	.short	(.L_62 - .L_61)
	.align		4
.L_61:
        /*0130*/ 	.word	index@(_ZN7cutlass13device_kernelIN5flash11enable_sm90INS1_16FlashAttnFwdSm90INS1_25CollectiveMainloopFwdSm90ILi2EN4cute5tupleIJNS5_1CILi1EEES8_S8_EEENS6_IJNS7_ILi192EEENS7_ILi128EEENS7_ILi96EEEEEELi96ENS_6half_tEfNS_4arch4Sm90ELb0ELb1ELb0ELb1ELb0ELb1ELb0ELb0ELb1ELb1ELb1ELb0EEENS1_21CollectiveEpilogueFwdINS6_IJSA_SC_SB_EEES9_SE_SG_Li384ELb1ELb1ELb1ELb0EEENS1_36VarlenDynamicPersistentTileSchedulerILi192ELi128ELi384ELi128ELb1ELb1ELb1ELb1ELb0ELb1EEEEEEEEEvNT_6ParamsE)
        /*0134*/ 	.word	0x00000000


	//----- nvinfo : EIATTR_REGCOUNT
	.align		4
.L_62:
        /*0138*/ 	.byte	0x04, 0x2f
        /*013a*/ 	.short	(.L_64 - .L_63)
	.align		4
.L_63:
        /*013c*/ 	.word	index@(_ZN7cutlass13device_kernelIN5flash11enable_sm90INS1_16FlashAttnFwdSm90INS1_25CollectiveMainloopFwdSm90ILi2EN4cute5tupleIJNS5_1CILi1EEES8_S8_EEENS6_IJNS7_ILi192EEENS7_ILi128EEENS7_ILi96EEEEEELi96ENS_6half_tEfNS_4arch4Sm90ELb0ELb1ELb0ELb1ELb0ELb0ELb0ELb0ELb1ELb1ELb1ELb0EEENS1_21CollectiveEpilogueFwdINS6_IJSA_SC_SB_EEES9_SE_SG_Li384ELb1ELb1ELb1ELb0EEENS1_36VarlenDynamicPersistentTileSchedulerILi192ELi128ELi384ELi128ELb1ELb1ELb1ELb1ELb0ELb1EEEEEEEEEvNT_6ParamsE)
        /*0140*/ 	.word	0x00000004


	//----- nvinfo : EIATTR_FRAME_SIZE
	.align		4
.L_64:
        /*0144*/ 	.byte	0x04, 0x11
        /*0146*/ 	.short	(.L_66 - .L_65)
	.align		4
.L_65:
        /*0148*/ 	.word	index@(_ZN7cutlass13device_kernelIN5flash11enable_sm90INS1_16FlashAttnFwdSm90INS1_25CollectiveMainloopFwdSm90ILi2EN4cute5tupleIJNS5_1CILi1EEES8_S8_EEENS6_IJNS7_ILi192EEENS7_ILi128EEENS7_ILi96EEEEEELi96ENS_6half_tEfNS_4arch4Sm90ELb0ELb1ELb0ELb1ELb0ELb0ELb0ELb0ELb1ELb1ELb1ELb0EEENS1_21CollectiveEpilogueFwdINS6_IJSA_SC_SB_EEES9_SE_SG_Li384ELb1ELb1ELb1ELb0EEENS1_36VarlenDynamicPersistentTileSchedulerILi192ELi128ELi384ELi128ELb1ELb1ELb1ELb1ELb0ELb1EEEEEEEEEvNT_6ParamsE)
        /*014c*/ 	.word	0x00000000


	//----- nvinfo : EIATTR_REGCOUNT
	.align		4
.L_66:
        /*0150*/ 	.byte	0x04, 0x2f
        /*0152*/ 	.short	(.L_68 - .L_67)
	.align		4
.L_67:
        /*0154*/ 	.word	index@(_ZN7cutlass13device_kernelIN5flash11enable_sm90INS1_16FlashAttnFwdSm90INS1_25CollectiveMainloopFwdSm90ILi2EN4cute5tupleIJNS5_1CILi1EEES8_S8_EEENS6_IJNS7_ILi192EEENS7_ILi128EEENS7_ILi96EEEEEELi96ENS_6half_tEfNS_4arch4Sm90ELb0ELb1ELb0ELb0ELb0ELb0ELb0ELb0ELb1ELb1ELb1ELb0EEENS1_21CollectiveEpilogueFwdINS6_IJSA_SC_SB_EEES9_SE_SG_Li384ELb0ELb1ELb1ELb0EEENS1_19SingleTileSchedulerILb0ELb1ELb1ELi192EEEEEEEEEvNT_6ParamsE)
        /*0158*/ 	.word	0x00000004


	//----- nvinfo : EIATTR_FRAME_SIZE
	.align		4
.L_68:
        /*015c*/ 	.byte	0x04, 0x11
        /*015e*/ 	.short	(.L_70 - .L_69)
	.align		4
.L_69:
        /*0160*/ 	.word	index@(_ZN7cutlass13device_kernelIN5flash11enable_sm90INS1_16FlashAttnFwdSm90INS1_25CollectiveMainloopFwdSm90ILi2EN4cute5tupleIJNS5_1CILi1EEES8_S8_EEENS6_IJNS7_ILi192EEENS7_ILi128EEENS7_ILi96EEEEEELi96ENS_6half_tEfNS_4arch4Sm90ELb0ELb1ELb0ELb0ELb0ELb0ELb0ELb0ELb1ELb1ELb1ELb0EEENS1_21CollectiveEpilogueFwdINS6_IJSA_SC_SB_EEES9_SE_SG_Li384ELb0ELb1ELb1ELb0EEENS1_19SingleTileSchedulerILb0ELb1ELb1ELi192EEEEEEEEEvNT_6ParamsE)
        /*0164*/ 	.word	0x00000000


	//----- nvinfo : EIATTR_REGCOUNT
	.align		4
.L_70:
        /*0168*/ 	.byte	0x04, 0x2f
        /*016a*/ 	.short	(.L_72 - .L_71)
	.align		4
.L_71:
        /*016c*/ 	.word	index@(_ZN7cutlass13device_kernelIN5flash11enable_sm90INS1_16FlashAttnFwdSm90INS1_25CollectiveMainloopFwdSm90ILi2EN4cute5tupleIJNS5_1CILi1EEES8_S8_EEENS6_IJNS7_ILi192EEENS7_ILi144EEENS7_ILi96EEEEEELi96ENS_6half_tEfNS_4arch4Sm90ELb0ELb0ELb0ELb1ELb0ELb1ELb0ELb0ELb1ELb1ELb1ELb0EEENS1_21CollectiveEpilogueFwdINS6_IJSA_SC_SB_EEES9_SE_SG_Li384ELb1ELb1ELb1ELb0EEENS1_36VarlenDynamicPersistentTileSchedulerILi192ELi144ELi384ELi128ELb1ELb1ELb1ELb0ELb1ELb1EEEEEEEEEvNT_6ParamsE)
        /*0170*/ 	.word	0x00000004


	//----- nvinfo : EIATTR_FRAME_SIZE
	.align		4
.L_72:
        /*0174*/ 	.byte	0x04, 0x11
        /*0176*/ 	.short	(.L_74 - .L_73)
	.align		4
.L_73:
        /*0178*/ 	.word	index@(_ZN7cutlass13device_kernelIN5flash11enable_sm90INS1_16FlashAttnFwdSm90INS1_25CollectiveMainloopFwdSm90ILi2EN4cute5tupleIJNS5_1CILi1EEES8_S8_EEENS6_IJNS7_ILi192EEENS7_ILi144EEENS7_ILi96EEEEEELi96ENS_6half_tEfNS_4arch4Sm90ELb0ELb0ELb0ELb1ELb0ELb1ELb0ELb0ELb1ELb1ELb1ELb0EEENS1_21CollectiveEpilogueFwdINS6_IJSA_SC_SB_EEES9_SE_SG_Li384ELb1ELb1ELb1ELb0EEENS1_36VarlenDynamicPersistentTileSchedulerILi192ELi144ELi384ELi128ELb1ELb1ELb1ELb0ELb1ELb1EEEEEEEEEvNT_6ParamsE)
        /*017c*/ 	.word	0x00000000


	//----- nvinfo : EIATTR_REGCOUNT
	.align		4
.L_74:
        /*0180*/ 	.byte	0x04, 0x2f
        /*0182*/ 	.short	(.L_76 - .L_75)
	.align		4
.L_75:
        /*0184*/ 	.word	index@(_ZN7cutlass13device_kernelIN5flash11enable_sm90INS1_16FlashAttnFwdSm90INS1_25CollectiveMainloopFwdSm90ILi2EN4cute5tupleIJNS5_1CILi1EEES8_S8_EEENS6_IJNS7_ILi192EEENS7_ILi144EEENS7_ILi96EEEEEELi96ENS_6half_tEfNS_4arch4Sm90ELb0ELb0ELb0ELb1ELb0ELb0ELb0ELb0ELb1ELb1ELb1ELb0EEENS1_21CollectiveEpilogueFwdINS6_IJSA_SC_SB_EEES9_SE_SG_Li384ELb1ELb1ELb1ELb0EEENS1_36VarlenDynamicPersistentTileSchedulerILi192ELi144ELi384ELi128ELb1ELb1ELb1ELb0ELb1ELb1EEEEEEEEEvNT_6ParamsE)
        /*0188*/ 	.word	0x00000004


	//----- nvinfo : EIATTR_FRAME_SIZE
	.align		4
.L_76:
        /*018c*/ 	.byte	0x04, 0x11
        /*018e*/ 	.short	(.L_78 - .L_77)
	.align		4
.L_77:
        /*0190*/ 	.word	index@(_ZN7cutlass13device_kernelIN5flash11enable_sm90INS1_16FlashAttnFwdSm90INS1_25CollectiveMainloopFwdSm90ILi2EN4cute5tupleIJNS5_1CILi1EEES8_S8_EEENS6_IJNS7_ILi192EEENS7_ILi144EEENS7_ILi96EEEEEELi96ENS_6half_tEfNS_4arch4Sm90ELb0ELb0ELb0ELb1ELb0ELb0ELb0ELb0ELb1ELb1ELb1ELb0EEENS1_21CollectiveEpilogueFwdINS6_IJSA_SC_SB_EEES9_SE_SG_Li384ELb1ELb1ELb1ELb0EEENS1_36VarlenDynamicPersistentTileSchedulerILi192ELi144ELi384ELi128ELb1ELb1ELb1ELb0ELb1ELb1EEEEEEEEEvNT_6ParamsE)
        /*0194*/ 	.word	0x00000000


	//----- nvinfo : EIATTR_REGCOUNT
	.align		4
.L_78:
        /*0198*/ 	.byte	0x04, 0x2f
        /*019a*/ 	.short	(.L_80 - .L_79)
	.align		4
.L_79:
        /*019c*/ 	.word	index@(_ZN7cutlass13device_kernelIN5flash11enable_sm90INS1_16FlashAttnFwdSm90INS1_25CollectiveMainloopFwdSm90ILi2EN4cute5tupleIJNS5_1CILi1EEES8_S8_EEENS6_IJNS7_ILi192EEENS7_ILi144EEENS7_ILi96EEEEEELi96ENS_6half_tEfNS_4arch4Sm90ELb0ELb0ELb0ELb0ELb0ELb0ELb0ELb0ELb1ELb1ELb1ELb0EEENS1_21CollectiveEpilogueFwdINS6_IJSA_SC_SB_EEES9_SE_SG_Li384ELb0ELb1ELb1ELb0EEENS1_19SingleTileSchedulerILb0ELb1ELb1ELi192EEEEEEEEEvNT_6ParamsE)
        /*01a0*/ 	.word	0x00000004


	//----- nvinfo : EIATTR_FRAME_SIZE
	.align		4
.L_80:
        /*01a4*/ 	.byte	0x04, 0x11
        /*01a6*/ 	.short	(.L_82 - .L_81)
	.align		4
.L_81:
        /*01a8*/ 	.word	index@(_ZN7cutlass13device_kernelIN5flash11enable_sm90INS1_16FlashAttnFwdSm90INS1_25CollectiveMainloopFwdSm90ILi2EN4cute5tupleIJNS5_1CILi1EEES8_S8_EEENS6_IJNS7_ILi192EEENS7_ILi144EEENS7_ILi96EEEEEELi96ENS_6half_tEfNS_4arch4Sm90ELb0ELb0ELb0ELb0ELb0ELb0ELb0ELb0ELb1ELb1ELb1ELb0EEENS1_21CollectiveEpilogueFwdINS6_IJSA_SC_SB_EEES9_SE_SG_Li384ELb0ELb1ELb1ELb0EEENS1_19SingleTileSchedulerILb0ELb1ELb1ELi192EEEEEEEEEvNT_6ParamsE)
        /*01ac*/ 	.word	0x00000000


	//----- nvinfo : EIATTR_REGCOUNT
	.align		4
.L_82:
        /*01b0*/ 	.byte	0x04, 0x2f
        /*01b2*/ 	.short	(.L_84 - .L_83)
	.align		4
.L_83:
        /*01b4*/ 	.word	index@(_ZN7cutlass13device_kernelIN5flash11enable_sm90INS1_16FlashAttnFwdSm90INS1_25CollectiveMainloopFwdSm90ILi2EN4cute5tupleIJNS5_1CILi1EEES8_S8_EEENS6_IJNS7_ILi128EEESA_SA_EEELi128ENS_6half_tEfNS_4arch4Sm90ELb1ELb0ELb0ELb1ELb0ELb1ELb0ELb1ELb1ELb1ELb1ELb0EEENS1_21CollectiveEpilogueFwdISB_S9_SC_SE_Li256ELb1ELb1ELb1ELb0EEENS1_36VarlenDynamicPersistentTileSchedulerILi128ELi128ELi256ELi128ELb1ELb1ELb1ELb1ELb1ELb1EEEEEEEEEvNT_6ParamsE)
        /*01b8*/ 	.word	0x00000004


	//----- nvinfo : EIATTR_FRAME_SIZE
	.align		4
.L_84:
        /*01bc*/ 	.byte	0x04, 0x11
        /*01be*/ 	.short	(.L_86 - .L_85)
	.align		4
.L_85:
        /*01c0*/ 	.word	index@(_ZN7cutlass13device_kernelIN5flash11enable_sm90INS1_16FlashAttnFwdSm90INS1_25CollectiveMainloopFwdSm90ILi2EN4cute5tupleIJNS5_1CILi1EEES8_S8_EEENS6_IJNS7_ILi128EEESA_SA_EEELi128ENS_6half_tEfNS_4arch4Sm90ELb1ELb0ELb0ELb1ELb0ELb1ELb0ELb1ELb1ELb1ELb1ELb0EEENS1_21CollectiveEpilogueFwdISB_S9_SC_SE_Li256ELb1ELb1ELb1ELb0EEENS1_36VarlenDynamicPersistentTileSchedulerILi128ELi128ELi256ELi128ELb1ELb1ELb1ELb1ELb1ELb1EEEEEEEEEvNT_6ParamsE)
        /*01c4*/ 	.word	0x00000000


	//----- nvinfo : EIATTR_REGCOUNT
	.align		4
.L_86:
        /*01c8*/ 	.byte	0x04, 0x2f
        /*01ca*/ 	.short	(.L_88 - .L_87)
	.align		4
.L_87:
        /*01cc*/ 	.word	index@(_ZN7cutlass13device_kernelIN5flash11enable_sm90INS1_16FlashAttnFwdSm90INS1_25CollectiveMainloopFwdSm90ILi2EN4cute5tupleIJNS5_1CILi1EEES8_S8_EEENS6_IJNS7_ILi128EEESA_SA_EEELi128ENS_6half_tEfNS_4arch4Sm90ELb1ELb0ELb0ELb1ELb0ELb0ELb0ELb1ELb1ELb1ELb1ELb0EEENS1_21CollectiveEpilogueFwdISB_S9_SC_SE_Li256ELb1ELb1ELb1ELb0EEENS1_36VarlenDynamicPersistentTileSchedulerILi128ELi128ELi256ELi128ELb1ELb1ELb1ELb1ELb1ELb1EEEEEEEEEvNT_6ParamsE)
        /*01d0*/ 	.word	0x00000004


	//----- nvinfo : EIATTR_FRAME_SIZE
	.align		4
.L_88:
        /*01d4*/ 	.byte	0x04, 0x11
        /*01d6*/ 	.short	(.L_90 - .L_89)
	.align		4
.L_89:
        /*01d8*/ 	.word	index@(_ZN7cutlass13device_kernelIN5flash11enable_sm90INS1_16FlashAttnFwdSm90INS1_25CollectiveMainloopFwdSm90ILi2EN4cute5tupleIJNS5_1CILi1EEES8_S8_EEENS6_IJNS7_ILi128EEESA_SA_EEELi128ENS_6half_tEfNS_4arch4Sm90ELb1ELb0ELb0ELb1ELb0ELb0ELb0ELb1ELb1ELb1ELb1ELb0EEENS1_21CollectiveEpilogueFwdISB_S9_SC_SE_Li256ELb1ELb1ELb1ELb0EEENS1_36VarlenDynamicPersistentTileSchedulerILi128ELi128ELi256ELi128ELb1ELb1ELb1ELb1ELb1ELb1EEEEEEEEEvNT_6ParamsE)
        /*01dc*/ 	.word	0x00000000


	//----- nvinfo : EIATTR_REGCOUNT
	.align		4
.L_90:
        /*01e0*/ 	.byte	0x04, 0x2f
        /*01e2*/ 	.short	(.L_92 - .L_91)
	.align		4
.L_91:
        /*01e4*/ 	.word	index@(_ZN7cutlass13device_kernelIN5flash11enable_sm90INS1_16FlashAttnFwdSm90INS1_25CollectiveMainloopFwdSm90ILi2EN4cute5tupleIJNS5_1CILi1EEES8_S8_EEENS6_IJNS7_ILi128EEESA_SA_EEELi128ENS_6half_tEfNS_4arch4Sm90ELb1ELb0ELb0ELb0ELb0ELb0ELb0ELb1ELb1ELb1ELb1ELb0EEENS1_21CollectiveEpilogueFwdISB_S9_SC_SE_Li256ELb0ELb1ELb1ELb0EEENS1_19SingleTileSchedulerILb0ELb1ELb1ELi128EEEEEEEEEvNT_6ParamsE)
        /*01e8*/ 	.word	0x00000004


	//----- nvinfo : EIATTR_FRAME_SIZE
	.align		4
.L_92:
        /*01ec*/ 	.byte	0x04, 0x11
        /*01ee*/ 	.short	(.L_94 - .L_93)
	.align		4
.L_93:
        /*01f0*/ 	.word	index@(_ZN7cutlass13device_kernelIN5flash11enable_sm90INS1_16FlashAttnFwdSm90INS1_25CollectiveMainloopFwdSm90ILi2EN4cute5tupleIJNS5_1CILi1EEES8_S8_EEENS6_IJNS7_ILi128EEESA_SA_EEELi128ENS_6half_tEfNS_4arch4Sm90ELb1ELb0ELb0ELb0ELb0ELb0ELb0ELb1ELb1ELb1ELb1ELb0EEENS1_21CollectiveEpilogueFwdISB_S9_SC_SE_Li256ELb0ELb1ELb1ELb0EEENS1_19SingleTileSchedulerILb0ELb1ELb1ELi128EEEEEEEEEvNT_6ParamsE)
        /*01f4*/ 	.word	0x00000000


	//----- nvinfo : EIATTR_REGCOUNT
	.align		4
.L_94:
        /*01f8*/ 	.byte	0x04, 0x2f
        /*01fa*/ 	.short	(.L_96 - .L_95)
	.align		4
.L_95:
        /*01fc*/ 	.word	index@(_ZN7cutlass13device_kernelIN5flash11enable_sm90INS1_16FlashAttnFwdSm90INS1_25CollectiveMainloopFwdSm90ILi2EN4cute5tupleIJNS5_1CILi1EEES8_S8_EEENS6_IJNS7_ILi128EEESA_SA_EEELi128ENS_6half_tEfNS_4arch4Sm90ELb0ELb1ELb0ELb1ELb0ELb1ELb0ELb1ELb1ELb1ELb1ELb0EEENS1_21CollectiveEpilogueFwdISB_S9_SC_SE_Li256ELb1ELb1ELb1ELb0EEENS1_36VarlenDynamicPersistentTileSchedulerILi128ELi128ELi256ELi128ELb1ELb1ELb1ELb1ELb0ELb1EEEEEEEEEvNT_6ParamsE)
        /*0200*/ 	.word	0x00000004


	//----- nvinfo : EIATTR_FRAME_SIZE
	.align		4
.L_96:
        /*0204*/ 	.byte	0x04, 0x11
        /*0206*/ 	.short	(.L_98 - .L_97)
	.align		4
.L_97:
        /*0208*/ 	.word	index@(_ZN7cutlass13device_kernelIN5flash11enable_sm90INS1_16FlashAttnFwdSm90INS1_25CollectiveMainloopFwdSm90ILi2EN4cute5tupleIJNS5_1CILi1EEES8_S8_EEENS6_IJNS7_ILi128EEESA_SA_EEELi128ENS_6half_tEfNS_4arch4Sm90ELb0ELb1ELb0ELb1ELb0ELb1ELb0ELb1ELb1ELb1ELb1ELb0EEENS1_21CollectiveEpilogueFwdISB_S9_SC_SE_Li256ELb1ELb1ELb1ELb0EEENS1_36VarlenDynamicPersistentTileSchedulerILi128ELi128ELi256ELi128ELb1ELb1ELb1ELb1ELb0ELb1EEEEEEEEEvNT_6ParamsE)
        /*020c*/ 	.word	0x00000000


	//----- nvinfo : EIATTR_REGCOUNT
	.align		4
.L_98:
        /*0210*/ 	.byte	0x04, 0x2f
        /*0212*/ 	.short	(.L_100 - .L_99)
	.align		4
.L_99:
        /*0214*/ 	.word	index@(_ZN7cutlass13device_kernelIN5flash11enable_sm90INS1_16FlashAttnFwdSm90INS1_25CollectiveMainloopFwdSm90ILi2EN4cute5tupleIJNS5_1CILi1EEES8_S8_EEENS6_IJNS7_ILi128EEESA_SA_EEELi128ENS_6half_tEfNS_4arch4Sm90ELb0ELb1ELb0ELb1ELb0ELb0ELb0ELb1ELb1ELb1ELb1ELb0EEENS1_21CollectiveEpilogueFwdISB_S9_SC_SE_Li256ELb1ELb1ELb1ELb0EEENS1_36VarlenDynamicPersistentTileSchedulerILi128ELi128ELi256ELi128ELb1ELb1ELb1ELb1ELb0ELb1EEEEEEEEEvNT_6ParamsE)
        /*0218*/ 	.word	0x00000004


	//----- nvinfo : EIATTR_FRAME_SIZE
	.align		4
.L_100:
        /*021c*/ 	.byte	0x04, 0x11
        /*021e*/ 	.short	(.L_102 - .L_101)
	.align		4
.L_101:
        /*0220*/ 	.word	index@(_ZN7cutlass13device_kernelIN5flash11enable_sm90INS1_16FlashAttnFwdSm90INS1_25CollectiveMainloopFwdSm90ILi2EN4cute5tupleIJNS5_1CILi1EEES8_S8_EEENS6_IJNS7_ILi128EEESA_SA_EEELi128ENS_6half_tEfNS_4arch4Sm90ELb0ELb1ELb0ELb1ELb0ELb0ELb0ELb1ELb1ELb1ELb1ELb0EEENS1_21CollectiveEpilogueFwdISB_S9_SC_SE_Li256ELb1ELb1ELb1ELb0EEENS1_36VarlenDynamicPersistentTileSchedulerILi128ELi128ELi256ELi128ELb1ELb1ELb1ELb1ELb0ELb1EEEEEEEEEvNT_6ParamsE)
        /*0224*/ 	.word	0x00000000


	//----- nvinfo : EIATTR_REGCOUNT
	.align		4
.L_102:
        /*0228*/ 	.byte	0x04, 0x2f
        /*022a*/ 	.short	(.L_104 - .L_103)
	.align		4
.L_103:
        /*022c*/ 	.word	index@(_ZN7cutlass13device_kernelIN5flash11enable_sm90INS1_16FlashAttnFwdSm90INS1_25CollectiveMainloopFwdSm90ILi2EN4cute5tupleIJNS5_1CILi1EEES8_S8_EEENS6_IJNS7_ILi128EEESA_SA_EEELi128ENS_6half_tEfNS_4arch4Sm90ELb0ELb1ELb0ELb0ELb0ELb0ELb0ELb1ELb1ELb1ELb1ELb0EEENS1_21CollectiveEpilogueFwdISB_S9_SC_SE_Li256ELb0ELb1ELb1ELb0EEENS1_19SingleTileSchedulerILb0ELb1ELb1ELi128EEEEEEEEEvNT_6ParamsE)
        /*0230*/ 	.word	0x00000004


	//----- nvinfo : EIATTR_FRAME_SIZE
	.align		4
.L_104:
        /*0234*/ 	.byte	0x04, 0x11
        /*0236*/ 	.short	(.L_106 - .L_105)
	.align		4
.L_105:
        /*0238*/ 	.word	index@(_ZN7cutlass13device_kernelIN5flash11enable_sm90INS1_16FlashAttnFwdSm90INS1_25CollectiveMainloopFwdSm90ILi2EN4cute5tupleIJNS5_1CILi1EEES8_S8_EEENS6_IJNS7_ILi128EEESA_SA_EEELi128ENS_6half_tEfNS_4arch4Sm90ELb0ELb1ELb0ELb0ELb0ELb0ELb0ELb1ELb1ELb1ELb1ELb0EEENS1_21CollectiveEpilogueFwdISB_S9_SC_SE_Li256ELb0ELb1ELb1ELb0EEENS1_19SingleTileSchedulerILb0ELb1ELb1ELi128EEEEEEEEEvNT_6ParamsE)
        /*023c*/ 	.word	0x00000000


	//----- nvinfo : EIATTR_REGCOUNT
	.align		4
.L_106:
        /*0240*/ 	.byte	0x04, 0x2f
        /*0242*/ 	.short	(.L_108 - .L_107)
	.align		4
.L_107:
        /*0244*/ 	.word	index@(_ZN7cutlass13device_kernelIN5flash11enable_sm90INS1_16FlashAttnFwdSm90INS1_25CollectiveMainloopFwdSm90ILi2EN4cute5tupleIJNS5_1CILi1EEES8_S8_EEENS6_IJNS7_ILi128EEENS7_ILi176EEESA_EEELi128ENS_6half_tEfNS_4arch4Sm90ELb0ELb0ELb0ELb1ELb0ELb1ELb0ELb1ELb1ELb1ELb1ELb0EEENS1_21CollectiveEpilogueFwdINS6_IJSA_SA_SB_EEES9_SD_SF_Li256ELb1ELb1ELb1ELb0EEENS1_36VarlenDynamicPersistentTileSchedulerILi128ELi176ELi256ELi128ELb1ELb1ELb1ELb0ELb1ELb1EEEEEEEEEvNT_6ParamsE)
        /*0248*/ 	.word	0x00000004


	//----- nvinfo : EIATTR_FRAME_SIZE
	.align		4
.L_108:
        /*024c*/ 	.byte	0x04, 0x11
        /*024e*/ 	.short	(.L_110 - .L_109)
	.align		4
.L_109:
        /*0250*/ 	.word	index@(_ZN7cutlass13device_kernelIN5flash11enable_sm90INS1_16FlashAttnFwdSm90INS1_25CollectiveMainloopFwdSm90ILi2EN4cute5tupleIJNS5_1CILi1EEES8_S8_EEENS6_IJNS7_ILi128EEENS7_ILi176EEESA_EEELi128ENS_6half_tEfNS_4arch4Sm90ELb0ELb0ELb0ELb1ELb0ELb1ELb0ELb1ELb1ELb1ELb1ELb0EEENS1_21CollectiveEpilogueFwdINS6_IJSA_SA_SB_EEES9_SD_SF_Li256ELb1ELb1ELb1ELb0EEENS1_36VarlenDynamicPersistentTileSchedulerILi128ELi176ELi256ELi128ELb1ELb1ELb1ELb0ELb1ELb1EEEEEEEEEvNT_6ParamsE)
        /*0254*/ 	.word	0x00000000


	//----- nvinfo : EIATTR_REGCOUNT
	.align		4
.L_110:
        /*0258*/ 	.byte	0x04, 0x2f
        /*025a*/ 	.short	(.L_112 - .L_111)
	.align		4
.L_111:
        /*025c*/ 	.word	index@(_ZN7cutlass13device_kernelIN5flash11enable_sm90INS1_16FlashAttnFwdSm90INS1_25CollectiveMainloopFwdSm90ILi2EN4cute5tupleIJNS5_1CILi1EEES8_S8_EEENS6_IJNS7_ILi128EEENS7_ILi176EEESA_EEELi128ENS_6half_tEfNS_4arch4Sm90ELb0ELb0ELb0ELb1ELb0ELb0ELb0ELb1ELb1ELb1ELb1ELb0EEENS1_21CollectiveEpilogueFwdINS6_IJSA_SA_SB_EEES9_SD_SF_Li256ELb1ELb1ELb1ELb0EEENS1_36VarlenDynamicPersistentTileSchedulerILi128ELi176ELi256ELi128ELb1ELb1ELb1ELb0ELb1ELb1EEEEEEEEEvNT_6ParamsE)
        /*0260*/ 	.word	0x00000004


	//----- nvinfo : EIATTR_FRAME_SIZE
	.align		4
.L_112:
        /*0264*/ 	.byte	0x04, 0x11
        /*0266*/ 	.short	(.L_114 - .L_113)
	.align		4
.L_113:
        /*0268*/ 	.word	index@(_ZN7cutlass13device_kernelIN5flash11enable_sm90INS1_16FlashAttnFwdSm90INS1_25CollectiveMainloopFwdSm90ILi2EN4cute5tupleIJNS5_1CILi1EEES8_S8_EEENS6_IJNS7_ILi128EEENS7_ILi176EEESA_EEELi128ENS_6half_tEfNS_4arch4Sm90ELb0ELb0ELb0ELb1ELb0ELb0ELb0ELb1ELb1ELb1ELb1ELb0EEENS1_21CollectiveEpilogueFwdINS6_IJSA_SA_SB_EEES9_SD_SF_Li256ELb1ELb1ELb1ELb0EEENS1_36VarlenDynamicPersistentTileSchedulerILi128ELi176ELi256ELi128ELb1ELb1ELb1ELb0ELb1ELb1EEEEEEEEEvNT_6ParamsE)
        /*026c*/ 	.word	0x00000000


	//----- nvinfo : EIATTR_REGCOUNT
	.align		4
.L_114:
        /*0270*/ 	.byte	0x04, 0x2f
        /*0272*/ 	.short	(.L_116 - .L_115)
	.align		4
.L_115:
        /*0274*/ 	.word	index@(_ZN7cutlass13device_kernelIN5flash11enable_sm90INS1_16FlashAttnFwdSm90INS1_25CollectiveMainloopFwdSm90ILi2EN4cute5tupleIJNS5_1CILi1EEES8_S8_EEENS6_IJNS7_ILi128EEENS7_ILi176EEESA_EEELi128ENS_6half_tEfNS_4arch4Sm90ELb0ELb0ELb0ELb0ELb0ELb0ELb0ELb1ELb1ELb1ELb1ELb0EEENS1_21CollectiveEpilogueFwdINS6_IJSA_SA_SB_EEES9_SD_SF_Li256ELb0ELb1ELb1ELb0EEENS1_19SingleTileSchedulerILb0ELb1ELb1ELi128EEEEEEEEEvNT_6ParamsE)
        /*0278*/ 	.word	0x00000004


	//----- nvinfo : EIATTR_FRAME_SIZE
	.align		4
.L_116:
        /*027c*/ 	.byte	0x04, 0x11
        /*027e*/ 	.short	(.L_118 - .L_117)
	.align		4
.L_117:
        /*0280*/ 	.word	index@(_ZN7cutlass13device_kernelIN5flash11enable_sm90INS1_16FlashAttnFwdSm90INS1_25CollectiveMainloopFwdSm90ILi2EN4cute5tupleIJNS5_1CILi1EEES8_S8_EEENS6_IJNS7_ILi128EEENS7_ILi176EEESA_EEELi128ENS_6half_tEfNS_4arch4Sm90ELb0ELb0ELb0ELb0ELb0ELb0ELb0ELb1ELb1ELb1ELb1ELb0EEENS1_21CollectiveEpilogueFwdINS6_IJSA_SA_SB_EEES9_SD_SF_Li256ELb0ELb1ELb1ELb0EEENS1_19SingleTileSchedulerILb0ELb1ELb1ELi128EEEEEEEEEvNT_6ParamsE)
        /*0284*/ 	.word	0x00000000


	//----- nvinfo : EIATTR_REGCOUNT
	.align		4
.L_118:
        /*0288*/ 	.byte	0x04, 0x2f
        /*028a*/ 	.short	(.L_120 - .L_119)
	.align		4
.L_119:
        /*028c*/ 	.word	index@(_ZN7cutlass13device_kernelIN5flash11enable_sm90INS1_16FlashAttnFwdSm90INS1_25CollectiveMainloopFwdSm90ILi2EN4cute5tupleIJNS5_1CILi1EEES8_S8_EEENS6_IJNS7_ILi128EEENS7_ILi112EEENS7_ILi192EEEEEELi192ENS_6half_tEfNS_4arch4Sm90ELb1ELb0ELb0ELb1ELb0ELb1ELb0ELb1ELb1ELb1ELb1ELb0EEENS1_21CollectiveEpilogueFwdINS6_IJSA_SC_SB_EEES9_SE_SG_Li256ELb1ELb1ELb1ELb0EEENS1_36VarlenDynamicPersistentTileSchedulerILi128ELi112ELi256ELi128ELb1ELb1ELb1ELb1ELb1ELb1EEEEEEEEEvNT_6ParamsE)
        /*0290*/ 	.word	0x00000004


	//----- nvinfo : EIATTR_FRAME_SIZE
	.align		4
.L_120:
        /*0294*/ 	.byte	0x04, 0x11
        /*0296*/ 	.short	(.L_122 - .L_121)
	.align		4
.L_121:
        /*0298*/ 	.word	index@(_ZN7cutlass13device_kernelIN5flash11enable_sm90INS1_16FlashAttnFwdSm90INS1_25CollectiveMainloopFwdSm90ILi2EN4cute5tupleIJNS5_1CILi1EEES8_S8_EEENS6_IJNS7_ILi128EEENS7_ILi112EEENS7_ILi192EEEEEELi192ENS_6half_tEfNS_4arch4Sm90ELb1ELb0ELb0ELb1ELb0ELb1ELb0ELb1ELb1ELb1ELb1ELb0EEENS1_21CollectiveEpilogueFwdINS6_IJSA_SC_SB_EEES9_SE_SG_Li256ELb1ELb1ELb1ELb0EEENS1_36VarlenDynamicPersistentTileSchedulerILi128ELi112ELi256ELi128ELb1ELb1ELb1ELb1ELb1ELb1EEEEEEEEEvNT_6ParamsE)
        /*029c*/ 	.word	0x00000000


	//----- nvinfo : EIATTR_REGCOUNT
	.align		4
.L_122:
        /*02a0*/ 	.byte	0x04, 0x2f
        /*02a2*/ 	.short	(.L_124 - .L_123)
	.align		4
.L_123:
        /*02a4*/ 	.word	index@(_ZN7cutlass13device_kernelIN5flash11enable_sm90INS1_16FlashAttnFwdSm90INS1_25CollectiveMainloopFwdSm90ILi2EN4cute5tupleIJNS5_1CILi1EEES8_S8_EEENS6_IJNS7_ILi128EEENS7_ILi112EEENS7_ILi192EEEEEELi192ENS_6half_tEfNS_4arch4Sm90ELb1ELb0ELb0ELb1ELb0ELb0ELb0ELb1ELb1ELb1ELb1ELb0EEENS1_21CollectiveEpilogueFwdINS6_IJSA_SC_SB_EEES9_SE_SG_Li256ELb1ELb1ELb1ELb0EEENS1_36VarlenDynamicPersistentTileSchedulerILi128ELi112ELi256ELi128ELb1ELb1ELb1ELb1ELb1ELb1EEEEEEEEEvNT_6ParamsE)
        /*02a8*/ 	.word	0x00000004


	//----- nvinfo : EIATTR_FRAME_SIZE
	.align		4
.L_124:
        /*02ac*/ 	.byte	0x04, 0x11
        /*02ae*/ 	.short	(.L_126 - .L_125)
	.align		4
.L_125:
        /*02b0*/ 	.word	index@(_ZN7cutlass13device_kernelIN5flash11enable_sm90INS1_16FlashAttnFwdSm90INS1_25CollectiveMainloopFwdSm90ILi2EN4cute5tupleIJNS5_1CILi1EEES8_S8_EEENS6_IJNS7_ILi128EEENS7_ILi112EEENS7_ILi192EEEEEELi192ENS_6half_tEfNS_4arch4Sm90ELb1ELb0ELb0ELb1ELb0ELb0ELb0ELb1ELb1ELb1ELb1ELb0EEENS1_21CollectiveEpilogueFwdINS6_IJSA_SC_SB_EEES9_SE_SG_Li256ELb1ELb1ELb1ELb0EEENS1_36VarlenDynamicPersistentTileSchedulerILi128ELi112ELi256ELi128ELb1ELb1ELb1ELb1ELb1ELb1EEEEEEEEEvNT_6ParamsE)
        /*02b4*/ 	.word	0x00000000


	//----- nvinfo : EIATTR_REGCOUNT
	.align		4
.L_126:
        /*02b8*/ 	.byte	0x04, 0x2f
        /*02ba*/ 	.short	(.L_128 - .L_127)
	.align		4
.L_127:
        /*02bc*/ 	.word	index@(_ZN7cutlass13device_kernelIN5flash11enable_sm90INS1_16FlashAttnFwdSm90INS1_25CollectiveMainloopFwdSm90ILi2EN4cute5tupleIJNS5_1CILi1EEES8_S8_EEENS6_IJNS7_ILi128EEENS7_ILi112EEENS7_ILi192EEEEEELi192ENS_6half_tEfNS_4arch4Sm90ELb1ELb0ELb0ELb0ELb0ELb0ELb0ELb1ELb1ELb1ELb1ELb0EEENS1_21CollectiveEpilogueFwdINS6_IJSA_SC_SB_EEES9_SE_SG_Li256ELb0ELb1ELb1ELb0EEENS1_19SingleTileSchedulerILb0ELb1ELb1ELi128EEEEEEEEEvNT_6ParamsE)
        /*02c0*/ 	.word	0x00000004


	//----- nvinfo : EIATTR_FRAME_SIZE
	.align		4
.L_128:
        /*02c4*/ 	.byte	0x04, 0x11
        /*02c6*/ 	.short	(.L_130 - .L_129)
	.align		4
.L_129:
        /*02c8*/ 	.word	index@(_ZN7cutlass13device_kernelIN5flash11enable_sm90INS1_16FlashAttnFwdSm90INS1_25CollectiveMainloopFwdSm90ILi2EN4cute5tupleIJNS5_1CILi1EEES8_S8_EEENS6_IJNS7_ILi128EEENS7_ILi112EEENS7_ILi192EEEEEELi192ENS_6half_tEfNS_4arch4Sm90ELb1ELb0ELb0ELb0ELb0ELb0ELb0ELb1ELb1ELb1ELb1ELb0EEENS1_21CollectiveEpilogueFwdINS6_IJSA_SC_SB_EEES9_SE_SG_Li256ELb0ELb1ELb1ELb0EEENS1_19SingleTileSchedulerILb0ELb1ELb1ELi128EEEEEEEEEvNT_6ParamsE)
        /*02cc*/ 	.word	0x00000000


	//----- nvinfo : EIATTR_REGCOUNT
	.align		4
.L_130:
        /*02d0*/ 	.byte	0x04, 0x2f
        /*02d2*/ 	.short	(.L_132 - .L_131)
	.align		4
.L_131:
        /*02d4*/ 	.word	index@(_ZN7cutlass13device_kernelIN5flash11enable_sm90INS1_16FlashAttnFwdSm90INS1_25CollectiveMainloopFwdSm90ILi2EN4cute5tupleIJNS5_1CILi1EEES8_S8_EEENS6_IJNS7_ILi128EEENS7_ILi96EEENS7_ILi192EEEEEELi192ENS_6half_tEfNS_4arch4Sm90ELb0ELb1ELb0ELb1ELb0ELb1ELb0ELb1ELb1ELb1ELb1ELb0EEENS1_21CollectiveEpilogueFwdINS6_IJSA_SC_SB_EEES9_SE_SG_Li256ELb1ELb1ELb1ELb0EEENS1_36VarlenDynamicPersistentTileSchedulerILi128ELi96ELi256ELi128ELb1ELb1ELb1ELb1ELb0ELb1EEEEEEEEEvNT_6ParamsE)
        /*02d8*/ 	.word	0x00000004


	//----- nvinfo : EIATTR_FRAME_SIZE
	.align		4
.L_132:
        /*02dc*/ 	.byte	0x04, 0x11
        /*02de*/ 	.short	(.L_134 - .L_133)
	.align		4
.L_133:
        /*02e0*/ 	.word	index@(_ZN7cutlass13device_kernelIN5flash11enable_sm90INS1_16FlashAttnFwdSm90INS1_25CollectiveMainloopFwdSm90ILi2EN4cute5tupleIJNS5_1CILi1EEES8_S8_EEENS6_IJNS7_ILi128EEENS7_ILi96EEENS7_ILi192EEEEEELi192ENS_6half_tEfNS_4arch4Sm90ELb0ELb1ELb0ELb1ELb0ELb1ELb0ELb1ELb1ELb1ELb1ELb0EEENS1_21CollectiveEpilogueFwdINS6_IJSA_SC_SB_EEES9_SE_SG_Li256ELb1ELb1ELb1ELb0EEENS1_36VarlenDynamicPersistentTileSchedulerILi128ELi96ELi256ELi128ELb1ELb1ELb1ELb1ELb0ELb1EEEEEEEEEvNT_6ParamsE)
        /*02e4*/ 	.word	0x00000000


	//----- nvinfo : EIATTR_REGCOUNT
	.align		4
.L_134:
        /*02e8*/ 	.byte	0x04, 0x2f
        /*02ea*/ 	.short	(.L_136 - .L_135)
	.align		4
.L_135:
        /*02ec*/ 	.word	index@(_ZN7cutlass13device_kernelIN5flash11enable_sm90INS1_16FlashAttnFwdSm90INS1_25CollectiveMainloopFwdSm90ILi2EN4cute5tupleIJNS5_1CILi1EEES8_S8_EEENS6_IJNS7_ILi128EEENS7_ILi96EEENS7_ILi192EEEEEELi192ENS_6half_tEfNS_4arch4Sm90ELb0ELb1ELb0ELb1ELb0ELb0ELb0ELb1ELb1ELb1ELb1ELb0EEENS1_21CollectiveEpilogueFwdINS6_IJSA_SC_SB_EEES9_SE_SG_Li256ELb1ELb1ELb1ELb0EEENS1_36VarlenDynamicPersistentTileSchedulerILi128ELi96ELi256ELi128ELb1ELb1ELb1ELb1ELb0ELb1EEEEEEEEEvNT_6ParamsE)
        /*02f0*/ 	.word	0x00000004


	//----- nvinfo : EIATTR_FRAME_SIZE
	.align		4
.L_136:
        /*02f4*/ 	.byte	0x04, 0x11
        /*02f6*/ 	.short	(.L_138 - .L_137)
	.align		4
.L_137:
        /*02f8*/ 	.word	index@(_ZN7cutlass13device_kernelIN5flash11enable_sm90INS1_16FlashAttnFwdSm90INS1_25CollectiveMainloopFwdSm90ILi2EN4cute5tupleIJNS5_1CILi1EEES8_S8_EEENS6_IJNS7_ILi128EEENS7_ILi96EEENS7_ILi192EEEEEELi192ENS_6half_tEfNS_4arch4Sm90ELb0ELb1ELb0ELb1ELb0ELb0ELb0ELb1ELb1ELb1ELb1ELb0EEENS1_21CollectiveEpilogueFwdINS6_IJSA_SC_SB_EEES9_SE_SG_Li256ELb1ELb1ELb1ELb0EEENS1_36VarlenDynamicPersistentTileSchedulerILi128ELi96ELi256ELi128ELb1ELb1ELb1ELb1ELb0ELb1EEEEEEEEEvNT_6ParamsE)
        /*02fc*/ 	.word	0x00000000


	//----- nvinfo : EIATTR_REGCOUNT
	.align		4
.L_138:
        /*0300*/ 	.byte	0x04, 0x2f
        /*0302*/ 	.short	(.L_140 - .L_139)
	.align		4
.L_139:
        /*0304*/ 	.word	index@(_ZN7cutlass13device_kernelIN5flash11enable_sm90INS1_16FlashAttnFwdSm90INS1_25CollectiveMainloopFwdSm90ILi2EN4cute5tupleIJNS5_1CILi1EEES8_S8_EEENS6_IJNS7_ILi128EEENS7_ILi96EEENS7_ILi192EEEEEELi192ENS_6half_tEfNS_4arch4Sm90ELb0ELb1ELb0ELb0ELb0ELb0ELb0ELb1ELb1ELb1ELb1ELb0EEENS1_21CollectiveEpilogueFwdINS6_IJSA_SC_SB_EEES9_SE_SG_Li256ELb0ELb1ELb1ELb0EEENS1_19SingleTileSchedulerILb0ELb1ELb1ELi128EEEEEEEEEvNT_6ParamsE)
        /*0308*/ 	.word	0x00000004


	//----- nvinfo : EIATTR_FRAME_SIZE
	.align		4
.L_140:
        /*030c*/ 	.byte	0x04, 0x11
        /*030e*/ 	.short	(.L_142 - .L_141)
	.align		4
.L_141:
        /*0310*/ 	.word	index@(_ZN7cutlass13device_kernelIN5flash11enable_sm90INS1_16FlashAttnFwdSm90INS1_25CollectiveMainloopFwdSm90ILi2EN4cute5tupleIJNS5_1CILi1EEES8_S8_EEENS6_IJNS7_ILi128EEENS7_ILi96EEENS7_ILi192EEEEEELi192ENS_6half_tEfNS_4arch4Sm90ELb0ELb1ELb0ELb0ELb0ELb0ELb0ELb1ELb1ELb1ELb1ELb0EEENS1_21CollectiveEpilogueFwdINS6_IJSA_SC_SB_EEES9_SE_SG_Li256ELb0ELb1ELb1ELb0EEENS1_19SingleTileSchedulerILb0ELb1ELb1ELi128EEEEEEEEEvNT_6ParamsE)
        /*0314*/ 	.word	0x00000000


	//----- nvinfo : EIATTR_REGCOUNT
	.align		4
.L_142:
        /*0318*/ 	.byte	0x04, 0x2f
        /*031a*/ 	.short	(.L_144 - .L_143)
	.align		4
.L_143:
        /*031c*/ 	.word	index@(_ZN7cutlass13device_kernelIN5flash11enable_sm90INS1_16FlashAttnFwdSm90INS1_25CollectiveMainloopFwdSm90ILi2EN4cute5tupleIJNS5_1CILi1EEES8_S8_EEENS6_IJNS7_ILi128EEENS7_ILi112EEENS7_ILi192EEEEEELi192ENS_6half_tEfNS_4arch4Sm90ELb0ELb0ELb0ELb1ELb0ELb1ELb0ELb1ELb1ELb1ELb1ELb0EEENS1_21CollectiveEpilogueFwdINS6_IJSA_SC_SB_EEES9_SE_SG_Li256ELb1ELb1ELb1ELb0EEENS1_36VarlenDynamicPersistentTileSchedulerILi128ELi112ELi256ELi128ELb1ELb1ELb1ELb0ELb1ELb1EEEEEEEEEvNT_6ParamsE)
        /*0320*/ 	.word	0x00000004


	//----- nvinfo : EIATTR_FRAME_SIZE
	.align		4
.L_144:
        /*0324*/ 	.byte	0x04, 0x11
        /*0326*/ 	.short	(.L_146 - .L_145)
	.align		4
.L_145:
        /*0328*/ 	.word	index@(_ZN7cutlass13device_kernelIN5flash11enable_sm90INS1_16FlashAttnFwdSm90INS1_25CollectiveMainloopFwdSm90ILi2EN4cute5tupleIJNS5_1CILi1EEES8_S8_EEENS6_IJNS7_ILi128EEENS7_ILi112EEENS7_ILi192EEEEEELi192ENS_6half_tEfNS_4arch4Sm90ELb0ELb0ELb0ELb1ELb0ELb1ELb0ELb1ELb1ELb1ELb1ELb0EEENS1_21CollectiveEpilogueFwdINS6_IJSA_SC_SB_EEES9_SE_SG_Li256ELb1ELb1ELb1ELb0EEENS1_36VarlenDynamicPersistentTileSchedulerILi128ELi112ELi256ELi128ELb1ELb1ELb1ELb0ELb1ELb1EEEEEEEEEvNT_6ParamsE)
        /*032c*/ 	.word	0x00000000


	//----- nvinfo : EIATTR_REGCOUNT
	.align		4
.L_146:
        /*0330*/ 	.byte	0x04, 0x2f
        /*0332*/ 	.short	(.L_148 - .L_147)
	.align		4
.L_147:
        /*0334*/ 	.word	index@(_ZN7cutlass13device_kernelIN5flash11enable_sm90INS1_16FlashAttnFwdSm90INS1_25CollectiveMainloopFwdSm90ILi2EN4cute5tupleIJNS5_1CILi1EEES8_S8_EEENS6_IJNS7_ILi128EEENS7_ILi112EEENS7_ILi192EEEEEELi192ENS_6half_tEfNS_4arch4Sm90ELb0ELb0ELb0ELb1ELb0ELb0ELb0ELb1ELb1ELb1ELb1ELb0EEENS1_21CollectiveEpilogueFwdINS6_IJSA_SC_SB_EEES9_SE_SG_Li256ELb1ELb1ELb1ELb0EEENS1_36VarlenDynamicPersistentTileSchedulerILi128ELi112ELi256ELi128ELb1ELb1ELb1ELb0ELb1ELb1EEEEEEEEEvNT_6ParamsE)
        /*0338*/ 	.word	0x00000004


	//----- nvinfo : EIATTR_FRAME_SIZE
	.align		4
.L_148:
        /*033c*/ 	.byte	0x04, 0x11
        /*033e*/ 	.short	(.L_150 - .L_149)
	.align		4
.L_149:
        /*0340*/ 	.word	index@(_ZN7cutlass13device_kernelIN5flash11enable_sm90INS1_16FlashAttnFwdSm90INS1_25CollectiveMainloopFwdSm90ILi2EN4cute5tupleIJNS5_1CILi1EEES8_S8_EEENS6_IJNS7_ILi128EEENS7_ILi112EEENS7_ILi192EEEEEELi192ENS_6half_tEfNS_4arch4Sm90ELb0ELb0ELb0ELb1ELb0ELb0ELb0ELb1ELb1ELb1ELb1ELb0EEENS1_21CollectiveEpilogueFwdINS6_IJSA_SC_SB_EEES9_SE_SG_Li256ELb1ELb1ELb1ELb0EEENS1_36VarlenDynamicPersistentTileSchedulerILi128ELi112ELi256ELi128ELb1ELb1ELb1ELb0ELb1ELb1EEEEEEEEEvNT_6ParamsE)
        /*0344*/ 	.word	0x00000000


	//----- nvinfo : EIATTR_REGCOUNT
	.align		4
.L_150:
        /*0348*/ 	.byte	0x04, 0x2f
        /*034a*/ 	.short	(.L_152 - .L_151)
	.align		4
.L_151:
        /*034c*/ 	.word	index@(_ZN7cutlass13device_kernelIN5flash11enable_sm90INS1_16FlashAttnFwdSm90INS1_25CollectiveMainloopFwdSm90ILi2EN4cute5tupleIJNS5_1CILi1EEES8_S8_EEENS6_IJNS7_ILi128EEENS7_ILi112EEENS7_ILi192EEEEEELi192ENS_6half_tEfNS_4arch4Sm90ELb0ELb0ELb0ELb0ELb0ELb0ELb0ELb1ELb1ELb1ELb1ELb0EEENS1_21CollectiveEpilogueFwdINS6_IJSA_SC_SB_EEES9_SE_SG_Li256ELb0ELb1ELb1ELb0EEENS1_19SingleTileSchedulerILb0ELb1ELb1ELi128EEEEEEEEEvNT_6ParamsE)
        /*0350*/ 	.word	0x00000004


	//----- nvinfo : EIATTR_FRAME_SIZE
	.align		4
.L_152:
        /*0354*/ 	.byte	0x04, 0x11
        /*0356*/ 	.short	(.L_154 - .L_153)
	.align		4
.L_153:
        /*0358*/ 	.word	index@(_ZN7cutlass13device_kernelIN5flash11enable_sm90INS1_16FlashAttnFwdSm90INS1_25CollectiveMainloopFwdSm90ILi2EN4cute5tupleIJNS5_1CILi1EEES8_S8_EEENS6_IJNS7_ILi128EEENS7_ILi112EEENS7_ILi192EEEEEELi192ENS_6half_tEfNS_4arch4Sm90ELb0ELb0ELb0ELb0ELb0ELb0ELb0ELb1ELb1ELb1ELb1ELb0EEENS1_21CollectiveEpilogueFwdINS6_IJSA_SC_SB_EEES9_SE_SG_Li256ELb0ELb1ELb1ELb0EEENS1_19SingleTileSchedulerILb0ELb1ELb1ELi128EEEEEEEEEvNT_6ParamsE)
        /*035c*/ 	.word	0x00000000


	//----- nvinfo : EIATTR_REGCOUNT
	.align		4
.L_154:
        /*0360*/ 	.byte	0x04, 0x2f
        /*0362*/ 	.short	(.L_156 - .L_155)
	.align		4
.L_155:
        /*0364*/ 	.word	index@(_ZN7cutlass13device_kernelIN5flash11enable_sm90INS1_16FlashAttnFwdSm90INS1_25CollectiveMainloopFwdSm90ILi2EN4cute5tupleIJNS5_1CILi1EEES8_S8_EEENS6_IJNS7_ILi128EEENS7_ILi80EEENS7_ILi256EEEEEELi256ENS_6half_tEfNS_4arch4Sm90ELb1ELb0ELb0ELb1ELb0ELb1ELb0ELb1ELb1ELb1ELb1ELb0EEENS1_21CollectiveEpilogueFwdINS6_IJSA_SC_SB_EEES9_SE_SG_Li256ELb1ELb1ELb1ELb0EEENS1_36VarlenDynamicPersistentTileSchedulerILi128ELi80ELi256ELi128ELb1ELb1ELb1ELb1ELb1ELb1EEEEEEEEEvNT_6ParamsE)
        /*0368*/ 	.word	0x00000004


	//----- nvinfo : EIATTR_FRAME_SIZE
	.align		4
.L_156:
        /*036c*/ 	.byte	0x04, 0x11
        /*036e*/ 	.short	(.L_158 - .L_157)
	.align		4
.L_157:
        /*0370*/ 	.word	index@(_ZN7cutlass13device_kernelIN5flash11enable_sm90INS1_16FlashAttnFwdSm90INS1_25CollectiveMainloopFwdSm90ILi2EN4cute5tupleIJNS5_1CILi1EEES8_S8_EEENS6_IJNS7_ILi128EEENS7_ILi80EEENS7_ILi256EEEEEELi256ENS_6half_tEfNS_4arch4Sm90ELb1ELb0ELb0ELb1ELb0ELb1ELb0ELb1ELb1ELb1ELb1ELb0EEENS1_21CollectiveEpilogueFwdINS6_IJSA_SC_SB_EEES9_SE_SG_Li256ELb1ELb1ELb1ELb0EEENS1_36VarlenDynamicPersistentTileSchedulerILi128ELi80ELi256ELi128ELb1ELb1ELb1ELb1ELb1ELb1EEEEEEEEEvNT_6ParamsE)
        /*0374*/ 	.word	0x00000000


	//----- nvinfo : EIATTR_REGCOUNT
	.align		4
.L_158:
        /*0378*/ 	.byte	0x04, 0x2f
        /*037a*/ 	.short	(.L_160 - .L_159)
	.align		4
.L_159:
        /*037c*/ 	.word	index@(_ZN7cutlass13device_kernelIN5flash11enable_sm90INS1_16FlashAttnFwdSm90INS1_25CollectiveMainloopFwdSm90ILi2EN4cute5tupleIJNS5_1CILi1EEES8_S8_EEENS6_IJNS7_ILi128EEENS7_ILi80EEENS7_ILi256EEEEEELi256ENS_6half_tEfNS_4arch4Sm90ELb1ELb0ELb0ELb1ELb0ELb0ELb0ELb1ELb1ELb1ELb1ELb0EEENS1_21CollectiveEpilogueFwdINS6_IJSA_SC_SB_EEES9_SE_SG_Li256ELb1ELb1ELb1ELb0EEENS1_36VarlenDynamicPersistentTileSchedulerILi128ELi80ELi256ELi128ELb1ELb1ELb1ELb1ELb1ELb1EEEEEEEEEvNT_6ParamsE)
        /*0380*/ 	.word	0x00000004


	//----- nvinfo : EIATTR_FRAME_SIZE
	.align		4
.L_160:
        /*0384*/ 	.byte	0x04, 0x11
        /*0386*/ 	.short	(.L_162 - .L_161)
	.align		4
.L_161:
        /*0388*/ 	.word	index@(_ZN7cutlass13device_kernelIN5flash11enable_sm90INS1_16FlashAttnFwdSm90INS1_25CollectiveMainloopFwdSm90ILi2EN4cute5tupleIJNS5_1CILi1EEES8_S8_EEENS6_IJNS7_ILi128EEENS7_ILi80EEENS7_ILi256EEEEEELi256ENS_6half_tEfNS_4arch4Sm90ELb1ELb0ELb0ELb1ELb0ELb0ELb0ELb1ELb1ELb1ELb1ELb0EEENS1_21CollectiveEpilogueFwdINS6_IJSA_SC_SB_EEES9_SE_SG_Li256ELb1ELb1ELb1ELb0EEENS1_36VarlenDynamicPersistentTileSchedulerILi128ELi80ELi256ELi128ELb1ELb1ELb1ELb1ELb1ELb1EEEEEEEEEvNT_6ParamsE)
        /*038c*/ 	.word	0x00000000


	//----- nvinfo : EIATTR_REGCOUNT
	.align		4
.L_162:
        /*0390*/ 	.byte	0x04, 0x2f
        /*0392*/ 	.short	(.L_164 - .L_163)
	.align		4
.L_163:
        /*0394*/ 	.word	index@(_ZN7cutlass13device_kernelIN5flash11enable_sm90INS1_16FlashAttnFwdSm90INS1_25CollectiveMainloopFwdSm90ILi2EN4cute5tupleIJNS5_1CILi1EEES8_S8_EEENS6_IJNS7_ILi128EEENS7_ILi80EEENS7_ILi256EEEEEELi256ENS_6half_tEfNS_4arch4Sm90ELb1ELb0ELb0ELb0ELb0ELb0ELb0ELb1ELb1ELb1ELb1ELb0EEENS1_21CollectiveEpilogueFwdINS6_IJSA_SC_SB_EEES9_SE_SG_Li256ELb0ELb1ELb1ELb0EEENS1_19SingleTileSchedulerILb0ELb1ELb1ELi128EEEEEEEEEvNT_6ParamsE)
        /*0398*/ 	.word	0x00000004


	//----- nvinfo : EIATTR_FRAME_SIZE
	.align		4
.L_164:
        /*039c*/ 	.byte	0x04, 0x11
        /*039e*/ 	.short	(.L_166 - .L_165)
	.align		4
.L_165:
        /*03a0*/ 	.word	index@(_ZN7cutlass13device_kernelIN5flash11enable_sm90INS1_16FlashAttnFwdSm90INS1_25CollectiveMainloopFwdSm90ILi2EN4cute5tupleIJNS5_1CILi1EEES8_S8_EEENS6_IJNS7_ILi128EEENS7_ILi80EEENS7_ILi256EEEEEELi256ENS_6half_tEfNS_4arch4Sm90ELb1ELb0ELb0ELb0ELb0ELb0ELb0ELb1ELb1ELb1ELb1ELb0EEENS1_21CollectiveEpilogueFwdINS6_IJSA_SC_SB_EEES9_SE_SG_Li256ELb0ELb1ELb1ELb0EEENS1_19SingleTileSchedulerILb0ELb1ELb1ELi128EEEEEEEEEvNT_6ParamsE)
        /*03a4*/ 	.word	0x00000000


	//----- nvinfo : EIATTR_REGCOUNT
	.align		4
.L_166:
        /*03a8*/ 	.byte	0x04, 0x2f
        /*03aa*/ 	.short	(.L_168 - .L_167)
	.align		4
.L_167:
        /*03ac*/ 	.word	index@(_ZN7cutlass13device_kernelIN5flash11enable_sm90INS1_16FlashAttnFwdSm90INS1_25CollectiveMainloopFwdSm90ILi2EN4cute5tupleIJNS5_1CILi1EEES8_S8_EEENS6_IJNS7_ILi128EEENS7_ILi64EEENS7_ILi256EEEEEELi256ENS_6half_tEfNS_4arch4Sm90ELb0ELb1ELb0ELb1ELb0ELb1ELb0ELb1ELb1ELb1ELb1ELb0EEENS1_21CollectiveEpilogueFwdINS6_IJSA_SC_SB_EEES9_SE_SG_Li256ELb1ELb1ELb1ELb0EEENS1_36VarlenDynamicPersistentTileSchedulerILi128ELi64ELi256ELi128ELb1ELb1ELb1ELb1ELb0ELb1EEEEEEEEEvNT_6ParamsE)
        /*03b0*/ 	.word	0x00000004


	//----- nvinfo : EIATTR_FRAME_SIZE
	.align		4
.L_168:
        /*03b4*/ 	.byte	0x04, 0x11
        /*03b6*/ 	.short	(.L_170 - .L_169)
	.align		4
.L_169:
        /*03b8*/ 	.word	index@(_ZN7cutlass13device_kernelIN5flash11enable_sm90INS1_16FlashAttnFwdSm90INS1_25CollectiveMainloopFwdSm90ILi2EN4cute5tupleIJNS5_1CILi1EEES8_S8_EEENS6_IJNS7_ILi128EEENS7_ILi64EEENS7_ILi256EEEEEELi256ENS_6half_tEfNS_4arch4Sm90ELb0ELb1ELb0ELb1ELb0ELb1ELb0ELb1ELb1ELb1ELb1ELb0EEENS1_21CollectiveEpilogueFwdINS6_IJSA_SC_SB_EEES9_SE_SG_Li256ELb1ELb1ELb1ELb0EEENS1_36VarlenDynamicPersistentTileSchedulerILi128ELi64ELi256ELi128ELb1ELb1ELb1ELb1ELb0ELb1EEEEEEEEEvNT_6ParamsE)
        /*03bc*/ 	.word	0x00000000


	//----- nvinfo : EIATTR_REGCOUNT
	.align		4
.L_170:
        /*03c0*/ 	.byte	0x04, 0x2f
        /*03c2*/ 	.short	(.L_172 - .L_171)
	.align		4
.L_171:
        /*03c4*/ 	.word	index@(_ZN7cutlass13device_kernelIN5flash11enable_sm90INS1_16FlashAttnFwdSm90INS1_25CollectiveMainloopFwdSm90ILi2EN4cute5tupleIJNS5_1CILi1EEES8_S8_EEENS6_IJNS7_ILi128EEENS7_ILi64EEENS7_ILi256EEEEEELi256ENS_6half_tEfNS_4arch4Sm90ELb0ELb1ELb0ELb1ELb0ELb0ELb0ELb1ELb1ELb1ELb1ELb0EEENS1_21CollectiveEpilogueFwdINS6_IJSA_SC_SB_EEES9_SE_SG_Li256ELb1ELb1ELb1ELb0EEENS1_36VarlenDynamicPersistentTileSchedulerILi128ELi64ELi256ELi128ELb1ELb1ELb1ELb1ELb0ELb1EEEEEEEEEvNT_6ParamsE)
        /*03c8*/ 	.word	0x00000004


	//----- nvinfo : EIATTR_FRAME_SIZE
	.align		4
.L_172:
        /*03cc*/ 	.byte	0x04, 0x11
        /*03ce*/ 	.short	(.L_174 - .L_173)
	.align		4
.L_173:
        /*03d0*/ 	.word	index@(_ZN7cutlass13device_kernelIN5flash11enable_sm90INS1_16FlashAttnFwdSm90INS1_25CollectiveMainloopFwdSm90ILi2EN4cute5tupleIJNS5_1CILi1EEES8_S8_EEENS6_IJNS7_ILi128EEENS7_ILi64EEENS7_ILi256EEEEEELi256ENS_6half_tEfNS_4arch4Sm90ELb0ELb1ELb0ELb1ELb0ELb0ELb0ELb1ELb1ELb1ELb1ELb0EEENS1_21CollectiveEpilogueFwdINS6_IJSA_SC_SB_EEES9_SE_SG_Li256ELb1ELb1ELb1ELb0EEENS1_36VarlenDynamicPersistentTileSchedulerILi128ELi64ELi256ELi128ELb1ELb1ELb1ELb1ELb0ELb1EEEEEEEEEvNT_6ParamsE)
        /*03d4*/ 	.word	0x00000000


	//----- nvinfo : EIATTR_REGCOUNT
	.align		4
.L_174:
        /*03d8*/ 	.byte	0x04, 0x2f
        /*03da*/ 	.short	(.L_176 - .L_175)
	.align		4
.L_175:
        /*03dc*/ 	.word	index@(_ZN7cutlass13device_kernelIN5flash11enable_sm90INS1_16FlashAttnFwdSm90INS1_25CollectiveMainloopFwdSm90ILi2EN4cute5tupleIJNS5_1CILi1EEES8_S8_EEENS6_IJNS7_ILi128EEENS7_ILi64EEENS7_ILi256EEEEEELi256ENS_6half_tEfNS_4arch4Sm90ELb0ELb1ELb0ELb0ELb0ELb0ELb0ELb1ELb1ELb1ELb1ELb0EEENS1_21CollectiveEpilogueFwdINS6_IJSA_SC_SB_EEES9_SE_SG_Li256ELb0ELb1ELb1ELb0EEENS1_19SingleTileSchedulerILb0ELb1ELb1ELi128EEEEEEEEEvNT_6ParamsE)
        /*03e0*/ 	.word	0x00000004


	//----- nvinfo : EIATTR_FRAME_SIZE
	.align		4
.L_176:
        /*03e4*/ 	.byte	0x04, 0x11
        /*03e6*/ 	.short	(.L_178 - .L_177)
	.align		4
.L_177:
        /*03e8*/ 	.word	index@(_ZN7cutlass13device_kernelIN5flash11enable_sm90INS1_16FlashAttnFwdSm90INS1_25CollectiveMainloopFwdSm90ILi2EN4cute5tupleIJNS5_1CILi1EEES8_S8_EEENS6_IJNS7_ILi128EEENS7_ILi64EEENS7_ILi256EEEEEELi256ENS_6half_tEfNS_4arch4Sm90ELb0ELb1ELb0ELb0ELb0ELb0ELb0ELb1ELb1ELb1ELb1ELb0EEENS1_21CollectiveEpilogueFwdINS6_IJSA_SC_SB_EEES9_SE_SG_Li256ELb0ELb1ELb1ELb0EEENS1_19SingleTileSchedulerILb0ELb1ELb1ELi128EEEEEEEEEvNT_6ParamsE)
        /*03ec*/ 	.word	0x00000000


	//----- nvinfo : EIATTR_REGCOUNT
	.align		4
.L_178:
        /*03f0*/ 	.byte	0x04, 0x2f
        /*03f2*/ 	.short	(.L_180 - .L_179)
	.align		4
.L_179:
        /*03f4*/ 	.word	index@(_ZN7cutlass13device_kernelIN5flash11enable_sm90INS1_16FlashAttnFwdSm90INS1_25CollectiveMainloopFwdSm90ILi2EN4cute5tupleIJNS5_1CILi1EEES8_S8_EEENS6_IJNS7_ILi128EEENS7_ILi80EEENS7_ILi256EEEEEELi256ENS_6half_tEfNS_4arch4Sm90ELb0ELb0ELb0ELb1ELb0ELb1ELb0ELb1ELb1ELb1ELb1ELb0EEENS1_21CollectiveEpilogueFwdINS6_IJSA_SC_SB_EEES9_SE_SG_Li256ELb1ELb1ELb1ELb0EEENS1_36VarlenDynamicPersistentTileSchedulerILi128ELi80ELi256ELi128ELb1ELb1ELb1ELb0ELb1ELb1EEEEEEEEEvNT_6ParamsE)
        /*03f8*/ 	.word	0x00000004


	//----- nvinfo : EIATTR_FRAME_SIZE
	.align		4
.L_180:
        /*03fc*/ 	.byte	0x04, 0x11
        /*03fe*/ 	.short	(.L_182 - .L_181)
	.align		4
.L_181:
        /*0400*/ 	.word	index@(_ZN7cutlass13device_kernelIN5flash11enable_sm90INS1_16FlashAttnFwdSm90INS1_25CollectiveMainloopFwdSm90ILi2EN4cute5tupleIJNS5_1CILi1EEES8_S8_EEENS6_IJNS7_ILi128EEENS7_ILi80EEENS7_ILi256EEEEEELi256ENS_6half_tEfNS_4arch4Sm90ELb0ELb0ELb0ELb1ELb0ELb1ELb0ELb1ELb1ELb1ELb1ELb0EEENS1_21CollectiveEpilogueFwdINS6_IJSA_SC_SB_EEES9_SE_SG_Li256ELb1ELb1ELb1ELb0EEENS1_36VarlenDynamicPersistentTileSchedulerILi128ELi80ELi256ELi128ELb1ELb1ELb1ELb0ELb1ELb1EEEEEEEEEvNT_6ParamsE)
        /*0404*/ 	.word	0x00000000


	//----- nvinfo : EIATTR_REGCOUNT
	.align		4
.L_182:
        /*0408*/ 	.byte	0x04, 0x2f
        /*040a*/ 	.short	(.L_184 - .L_183)
	.align		4
.L_183:
        /*040c*/ 	.word	index@(_ZN7cutlass13device_kernelIN5flash11enable_sm90INS1_16FlashAttnFwdSm90INS1_25CollectiveMainloopFwdSm90ILi2EN4cute5tupleIJNS5_1CILi1EEES8_S8_EEENS6_IJNS7_ILi128EEENS7_ILi80EEENS7_ILi256EEEEEELi256ENS_6half_tEfNS_4arch4Sm90ELb0ELb0ELb0ELb1ELb0ELb0ELb0ELb1ELb1ELb1ELb1ELb0EEENS1_21CollectiveEpilogueFwdINS6_IJSA_SC_SB_EEES9_SE_SG_Li256ELb1ELb1ELb1ELb0EEENS1_36VarlenDynamicPersistentTileSchedulerILi128ELi80ELi256ELi128ELb1ELb1ELb1ELb0ELb1ELb1EEEEEEEEEvNT_6ParamsE)
        /*0410*/ 	.word	0x00000004


	//----- nvinfo : EIATTR_FRAME_SIZE
	.align		4
.L_184:
        /*0414*/ 	.byte	0x04, 0x11
        /*0416*/ 	.short	(.L_186 - .L_185)
	.align		4
.L_185:
        /*0418*/ 	.word	index@(_ZN7cutlass13device_kernelIN5flash11enable_sm90INS1_16FlashAttnFwdSm90INS1_25CollectiveMainloopFwdSm90ILi2EN4cute5tupleIJNS5_1CILi1EEES8_S8_EEENS6_IJNS7_ILi128EEENS7_ILi80EEENS7_ILi256EEEEEELi256ENS_6half_tEfNS_4arch4Sm90ELb0ELb0ELb0ELb1ELb0ELb0ELb0ELb1ELb1ELb1ELb1ELb0EEENS1_21CollectiveEpilogueFwdINS6_IJSA_SC_SB_EEES9_SE_SG_Li256ELb1ELb1ELb1ELb0EEENS1_36VarlenDynamicPersistentTileSchedulerILi128ELi80ELi256ELi128ELb1ELb1ELb1ELb0ELb1ELb1EEEEEEEEEvNT_6ParamsE)
        /*041c*/ 	.word	0x00000000


	//----- nvinfo : EIATTR_REGCOUNT
	.align		4
.L_186:
        /*0420*/ 	.byte	0x04, 0x2f
        /*0422*/ 	.short	(.L_188 - .L_187)
	.align		4
.L_187:
        /*0424*/ 	.word	index@(_ZN7cutlass13device_kernelIN5flash11enable_sm90INS1_16FlashAttnFwdSm90INS1_25CollectiveMainloopFwdSm90ILi2EN4cute5tupleIJNS5_1CILi1EEES8_S8_EEENS6_IJNS7_ILi128EEENS7_ILi80EEENS7_ILi256EEEEEELi256ENS_6half_tEfNS_4arch4Sm90ELb0ELb0ELb0ELb0ELb0ELb0ELb0ELb1ELb1ELb1ELb1ELb0EEENS1_21CollectiveEpilogueFwdINS6_IJSA_SC_SB_EEES9_SE_SG_Li256ELb0ELb1ELb1ELb0EEENS1_19SingleTileSchedulerILb0ELb1ELb1ELi128EEEEEEEEEvNT_6ParamsE)
        /*0428*/ 	.word	0x00000004


	//----- nvinfo : EIATTR_FRAME_SIZE
	.align		4
.L_188:
        /*042c*/ 	.byte	0x04, 0x11
        /*042e*/ 	.short	(.L_190 - .L_189)
	.align		4
.L_189:
        /*0430*/ 	.word	index@(_ZN7cutlass13device_kernelIN5flash11enable_sm90INS1_16FlashAttnFwdSm90INS1_25CollectiveMainloopFwdSm90ILi2EN4cute5tupleIJNS5_1CILi1EEES8_S8_EEENS6_IJNS7_ILi128EEENS7_ILi80EEENS7_ILi256EEEEEELi256ENS_6half_tEfNS_4arch4Sm90ELb0ELb0ELb0ELb0ELb0ELb0ELb0ELb1ELb1ELb1ELb1ELb0EEENS1_21CollectiveEpilogueFwdINS6_IJSA_SC_SB_EEES9_SE_SG_Li256ELb0ELb1ELb1ELb0EEENS1_19SingleTileSchedulerILb0ELb1ELb1ELi128EEEEEEEEEvNT_6ParamsE)
        /*0434*/ 	.word	0x00000000


	//----- nvinfo : EIATTR_MIN_STACK_SIZE
	.align		4
.L_190:
        /*0438*/ 	.byte	0x04, 0x12
        /*043a*/ 	.short	(.L_192 - .L_191)
	.align		4
.L_191:
        /*043c*/ 	.word	index@(_ZN7cutlass13device_kernelIN5flash11enable_sm90INS1_16FlashAttnFwdSm90INS1_25CollectiveMainloopFwdSm90ILi2EN4cute5tupleIJNS5_1CILi1EEES8_S8_EEENS6_IJNS7_ILi128EEENS7_ILi80EEENS7_ILi256EEEEEELi256ENS_6half_tEfNS_4arch4Sm90ELb0ELb0ELb0ELb0ELb0ELb0ELb0ELb1ELb1ELb1ELb1ELb0EEENS1_21CollectiveEpilogueFwdINS6_IJSA_SC_SB_EEES9_SE_SG_Li256ELb0ELb1ELb1ELb0EEENS1_19SingleTileSchedulerILb0ELb1ELb1ELi128EEEEEEEEEvNT_6ParamsE)
        /*0440*/ 	.word	0x00000000


	//----- nvinfo : EIATTR_MIN_STACK_SIZE
	.align		4
.L_192:
        /*0444*/ 	.byte	0x04, 0x12
        /*0446*/ 	.short	(.L_194 - .L_193)
	.align		4
.L_193:
        /*0448*/ 	.word	index@(_ZN7cutlass13device_kernelIN5flash11enable_sm90INS1_16FlashAttnFwdSm90INS1_25CollectiveMainloopFwdSm90ILi2EN4cute5tupleIJNS5_1CILi1EEES8_S8_EEENS6_IJNS7_ILi128EEENS7_ILi80EEENS7_ILi256EEEEEELi256ENS_6half_tEfNS_4arch4Sm90ELb0ELb0ELb0ELb1ELb0ELb0ELb0ELb1ELb1ELb1ELb1ELb0EEENS1_21CollectiveEpilogueFwdINS6_IJSA_SC_SB_EEES9_SE_SG_Li256ELb1ELb1ELb1ELb0EEENS1_36VarlenDynamicPersistentTileSchedulerILi128ELi80ELi256ELi128ELb1ELb1ELb1ELb0ELb1ELb1EEEEEEEEEvNT_6ParamsE)
        /*044c*/ 	.word	0x00000000


	//----- nvinfo : EIATTR_MIN_STACK_SIZE
	.align		4
.L_194:
        /*0450*/ 	.byte	0x04, 0x12
        /*0452*/ 	.short	(.L_196 - .L_195)
	.align		4
.L_195:
        /*0454*/ 	.word	index@(_ZN7cutlass13device_kernelIN5flash11enable_sm90INS1_16FlashAttnFwdSm90INS1_25CollectiveMainloopFwdSm90ILi2EN4cute5tupleIJNS5_1CILi1EEES8_S8_EEENS6_IJNS7_ILi128EEENS7_ILi80EEENS7_ILi256EEEEEELi256ENS_6half_tEfNS_4arch4Sm90ELb0ELb0ELb0ELb1ELb0ELb1ELb0ELb1ELb1ELb1ELb1ELb0EEENS1_21CollectiveEpilogueFwdINS6_IJSA_SC_SB_EEES9_SE_SG_Li256ELb1ELb1ELb1ELb0EEENS1_36VarlenDynamicPersistentTileSchedulerILi128ELi80ELi256ELi128ELb1ELb1ELb1ELb0ELb1ELb1EEEEEEEEEvNT_6ParamsE)
        /*0458*/ 	.word	0x00000000


	//----- nvinfo : EIATTR_MIN_STACK_SIZE
	.align		4
.L_196:
        /*045c*/ 	.byte	0x04, 0x12
        /*045e*/ 	.short	(.L_198 - .L_197)
	.align		4
.L_197:
        /*0460*/ 	.word	index@(_ZN7cutlass13device_kernelIN5flash11enable_sm90INS1_16FlashAttnFwdSm90INS1_25CollectiveMainloopFwdSm90ILi2EN4cute5tupleIJNS5_1CILi1EEES8_S8_EEENS6_IJNS7_ILi128EEENS7_ILi64EEENS7_ILi256EEEEEELi256ENS_6half_tEfNS_4arch4Sm90ELb0ELb1ELb0ELb0ELb0ELb0ELb0ELb1ELb1ELb1ELb1ELb0EEENS1_21CollectiveEpilogueFwdINS6_IJSA_SC_SB_EEES9_SE_SG_Li256ELb0ELb1ELb1ELb0EEENS1_19SingleTileSchedulerILb0ELb1ELb1ELi128EEEEEEEEEvNT_6ParamsE)
        /*0464*/ 	.word	0x00000000


	//----- nvinfo : EIATTR_MIN_STACK_SIZE
	.align		4
.L_198:
        /*0468*/ 	.byte	0x04, 0x12
        /*046a*/ 	.short	(.L_200 - .L_199)
	.align		4
.L_199:
        /*046c*/ 	.word	index@(_ZN7cutlass13device_kernelIN5flash11enable_sm90INS1_16FlashAttnFwdSm90INS1_25CollectiveMainloopFwdSm90ILi2EN4cute5tupleIJNS5_1CILi1EEES8_S8_EEENS6_IJNS7_ILi128EEENS7_ILi64EEENS7_ILi256EEEEEELi256ENS_6half_tEfNS_4arch4Sm90ELb0ELb1ELb0ELb1ELb0ELb0ELb0ELb1ELb1ELb1ELb1ELb0EEENS1_21CollectiveEpilogueFwdINS6_IJSA_SC_SB_EEES9_SE_SG_Li256ELb1ELb1ELb1ELb0EEENS1_36VarlenDynamicPersistentTileSchedulerILi128ELi64ELi256ELi128ELb1ELb1ELb1ELb1ELb0ELb1EEEEEEEEEvNT_6ParamsE)
        /*0470*/ 	.word	0x00000000


	//----- nvinfo : EIATTR_MIN_STACK_SIZE
	.align		4
.L_200:
        /*0474*/ 	.byte	0x04, 0x12
        /*0476*/ 	.short	(.L_202 - .L_201)
	.align		4
.L_201:
        /*0478*/ 	.word	index@(_ZN7cutlass13device_kernelIN5flash11enable_sm90INS1_16FlashAttnFwdSm90INS1_25CollectiveMainloopFwdSm90ILi2EN4cute5tupleIJNS5_1CILi1EEES8_S8_EEENS6_IJNS7_ILi128EEENS7_ILi64EEENS7_ILi256EEEEEELi256ENS_6half_tEfNS_4arch4Sm90ELb0ELb1ELb0ELb1ELb0ELb1ELb0ELb1ELb1ELb1ELb1ELb0EEENS1_21CollectiveEpilogueFwdINS6_IJSA_SC_SB_EEES9_SE_SG_Li256ELb1ELb1ELb1ELb0EEENS1_36VarlenDynamicPersistentTileSchedulerILi128ELi64ELi256ELi128ELb1ELb1ELb1ELb1ELb0ELb1EEEEEEEEEvNT_6ParamsE)
        /*047c*/ 	.word	0x00000000


	//----- nvinfo : EIATTR_MIN_STACK_SIZE
	.align		4
.L_202:
        /*0480*/ 	.byte	0x04, 0x12
        /*0482*/ 	.short	(.L_204 - .L_203)
	.align		4
.L_203:
        /*0484*/ 	.word	index@(_ZN7cutlass13device_kernelIN5flash11enable_sm90INS1_16FlashAttnFwdSm90INS1_25CollectiveMainloopFwdSm90ILi2EN4cute5tupleIJNS5_1CILi1EEES8_S8_EEENS6_IJNS7_ILi128EEENS7_ILi80EEENS7_ILi256EEEEEELi256ENS_6half_tEfNS_4arch4Sm90ELb1ELb0ELb0ELb0ELb0ELb0ELb0ELb1ELb1ELb1ELb1ELb0EEENS1_21CollectiveEpilogueFwdINS6_IJSA_SC_SB_EEES9_SE_SG_Li256ELb0ELb1ELb1ELb0EEENS1_19SingleTileSchedulerILb0ELb1ELb1ELi128EEEEEEEEEvNT_6ParamsE)
        /*0488*/ 	.word	0x00000000


	//----- nvinfo : EIATTR_MIN_STACK_SIZE
	.align		4
.L_204:
        /*048c*/ 	.byte	0x04, 0x12
        /*048e*/ 	.short	(.L_206 - .L_205)
	.align		4
.L_205:
        /*0490*/ 	.word	index@(_ZN7cutlass13device_kernelIN5flash11enable_sm90INS1_16FlashAttnFwdSm90INS1_25CollectiveMainloopFwdSm90ILi2EN4cute5tupleIJNS5_1CILi1EEES8_S8_EEENS6_IJNS7_ILi128EEENS7_ILi80EEENS7_ILi256EEEEEELi256ENS_6half_tEfNS_4arch4Sm90ELb1ELb0ELb0ELb1ELb0ELb0ELb0ELb1ELb1ELb1ELb1ELb0EEENS1_21CollectiveEpilogueFwdINS6_IJSA_SC_SB_EEES9_SE_SG_Li256ELb1ELb1ELb1ELb0EEENS1_36VarlenDynamicPersistentTileSchedulerILi128ELi80ELi256ELi128ELb1ELb1ELb1ELb1ELb1ELb1EEEEEEEEEvNT_6ParamsE)
        /*0494*/ 	.word	0x00000000


	//----- nvinfo : EIATTR_MIN_STACK_SIZE
	.align		4
.L_206:
        /*0498*/ 	.byte	0x04, 0x12
        /*049a*/ 	.short	(.L_208 - .L_207)
	.align		4
.L_207:
        /*049c*/ 	.word	index@(_ZN7cutlass13device_kernelIN5flash11enable_sm90INS1_16FlashAttnFwdSm90INS1_25CollectiveMainloopFwdSm90ILi2EN4cute5tupleIJNS5_1CILi1EEES8_S8_EEENS6_IJNS7_ILi128EEENS7_ILi80EEENS7_ILi256EEEEEELi256ENS_6half_tEfNS_4arch4Sm90ELb1ELb0ELb0ELb1ELb0ELb1ELb0ELb1ELb1ELb1ELb1ELb0EEENS1_21CollectiveEpilogueFwdINS6_IJSA_SC_SB_EEES9_SE_SG_Li256ELb1ELb1ELb1ELb0EEENS1_36VarlenDynamicPersistentTileSchedulerILi128ELi80ELi256ELi128ELb1ELb1ELb1ELb1ELb1ELb1EEEEEEEEEvNT_6ParamsE)
        /*04a0*/ 	.word	0x00000000


	//----- nvinfo : EIATTR_MIN_STACK_SIZE
	.align		4
.L_208:
        /*04a4*/ 	.byte	0x04, 0x12
        /*04a6*/ 	.short	(.L_210 - .L_209)
	.align		4
.L_209:
        /*04a8*/ 	.word	index@(_ZN7cutlass13device_kernelIN5flash11enable_sm90INS1_16FlashAttnFwdSm90INS1_25CollectiveMainloopFwdSm90ILi2EN4cute5tupleIJNS5_1CILi1EEES8_S8_EEENS6_IJNS7_ILi128EEENS7_ILi112EEENS7_ILi192EEEEEELi192ENS_6half_tEfNS_4arch4Sm90ELb0ELb0ELb0ELb0ELb0ELb0ELb0ELb1ELb1ELb1ELb1ELb0EEENS1_21CollectiveEpilogueFwdINS6_IJSA_SC_SB_EEES9_SE_SG_Li256ELb0ELb1ELb1ELb0EEENS1_19SingleTileSchedulerILb0ELb1ELb1ELi128EEEEEEEEEvNT_6ParamsE)
        /*04ac*/ 	.word	0x00000000


	//----- nvinfo : EIATTR_MIN_STACK_SIZE
	.align		4
.L_210:
        /*04b0*/ 	.byte	0x04, 0x12
        /*04b2*/ 	.short	(.L_212 - .L_211)
	.align		4
.L_211:
        /*04b4*/ 	.word	index@(_ZN7cutlass13device_kernelIN5flash11enable_sm90INS1_16FlashAttnFwdSm90INS1_25CollectiveMainloopFwdSm90ILi2EN4cute5tupleIJNS5_1CILi1EEES8_S8_EEENS6_IJNS7_ILi128EEENS7_ILi112EEENS7_ILi192EEEEEELi192ENS_6half_tEfNS_4arch4Sm90ELb0ELb0ELb0ELb1ELb0ELb0ELb0ELb1ELb1ELb1ELb1ELb0EEENS1_21CollectiveEpilogueFwdINS6_IJSA_SC_SB_EEES9_SE_SG_Li256ELb1ELb1ELb1ELb0EEENS1_36VarlenDynamicPersistentTileSchedulerILi128ELi112ELi256ELi128ELb1ELb1ELb1ELb0ELb1ELb1EEEEEEEEEvNT_6ParamsE)
        /*04b8*/ 	.word	0x00000000


	//----- nvinfo : EIATTR_MIN_STACK_SIZE
	.align		4
.L_212:
        /*04bc*/ 	.byte	0x04, 0x12
        /*04be*/ 	.short	(.L_214 - .L_213)
	.align		4
.L_213:
        /*04c0*/ 	.word	index@(_ZN7cutlass13device_kernelIN5flash11enable_sm90INS1_16FlashAttnFwdSm90INS1_25CollectiveMainloopFwdSm90ILi2EN4cute5tupleIJNS5_1CILi1EEES8_S8_EEENS6_IJNS7_ILi128EEENS7_ILi112EEENS7_ILi192EEEEEELi192ENS_6half_tEfNS_4arch4Sm90ELb0ELb0ELb0ELb1ELb0ELb1ELb0ELb1ELb1ELb1ELb1ELb0EEENS1_21CollectiveEpilogueFwdINS6_IJSA_SC_SB_EEES9_SE_SG_Li256ELb1ELb1ELb1ELb0EEENS1_36VarlenDynamicPersistentTileSchedulerILi128ELi112ELi256ELi128ELb1ELb1ELb1ELb0ELb1ELb1EEEEEEEEEvNT_6ParamsE)
        /*04c4*/ 	.word	0x00000000


	//----- nvinfo : EIATTR_MIN_STACK_SIZE
	.align		4
.L_214:
        /*04c8*/ 	.byte	0x04, 0x12
        /*04ca*/ 	.short	(.L_216 - .L_215)
	.align		4
.L_215:
        /*04cc*/ 	.word	index@(_ZN7cutlass13device_kernelIN5flash11enable_sm90INS1_16FlashAttnFwdSm90INS1_25CollectiveMainloopFwdSm90ILi2EN4cute5tupleIJNS5_1CILi1EEES8_S8_EEENS6_IJNS7_ILi128EEENS7_ILi96EEENS7_ILi192EEEEEELi192ENS_6half_tEfNS_4arch4Sm90ELb0ELb1ELb0ELb0ELb0ELb0ELb0ELb1ELb1ELb1ELb1ELb0EEENS1_21CollectiveEpilogueFwdINS6_IJSA_SC_SB_EEES9_SE_SG_Li256ELb0ELb1ELb1ELb0EEENS1_19SingleTileSchedulerILb0ELb1ELb1ELi128EEEEEEEEEvNT_6ParamsE)
        /*04d0*/ 	.word	0x00000000


	//----- nvinfo : EIATTR_MIN_STACK_SIZE
	.align		4
.L_216:
        /*04d4*/ 	.byte	0x04, 0x12
        /*04d6*/ 	.short	(.L_218 - .L_217)
	.align		4
.L_217:
        /*04d8*/ 	.word	index@(_ZN7cutlass13device_kernelIN5flash11enable_sm90INS1_16FlashAttnFwdSm90INS1_25CollectiveMainloopFwdSm90ILi2EN4cute5tupleIJNS5_1CILi1EEES8_S8_EEENS6_IJNS7_ILi128EEENS7_ILi96EEENS7_ILi192EEEEEELi192ENS_6half_tEfNS_4arch4Sm90ELb0ELb1ELb0ELb1ELb0ELb0ELb0ELb1ELb1ELb1ELb1ELb0EEENS1_21CollectiveEpilogueFwdINS6_IJSA_SC_SB_EEES9_SE_SG_Li256ELb1ELb1ELb1ELb0EEENS1_36VarlenDynamicPersistentTileSchedulerILi128ELi96ELi256ELi128ELb1ELb1ELb1ELb1ELb0ELb1EEEEEEEEEvNT_6ParamsE)
        /*04dc*/ 	.word	0x00000000


	//----- nvinfo : EIATTR_MIN_STACK_SIZE
	.align		4
.L_218:
        /*04e0*/ 	.byte	0x04, 0x12
        /*04e2*/ 	.short	(.L_220 - .L_219)
	.align		4
.L_219:
        /*04e4*/ 	.word	index@(_ZN7cutlass13device_kernelIN5flash11enable_sm90INS1_16FlashAttnFwdSm90INS1_25CollectiveMainloopFwdSm90ILi2EN4cute5tupleIJNS5_1CILi1EEES8_S8_EEENS6_IJNS7_ILi128EEENS7_ILi96EEENS7_ILi192EEEEEELi192ENS_6half_tEfNS_4arch4Sm90ELb0ELb1ELb0ELb1ELb0ELb1ELb0ELb1ELb1ELb1ELb1ELb0EEENS1_21CollectiveEpilogueFwdINS6_IJSA_SC_SB_EEES9_SE_SG_Li256ELb1ELb1ELb1ELb0EEENS1_36VarlenDynamicPersistentTileSchedulerILi128ELi96ELi256ELi128ELb1ELb1ELb1ELb1ELb0ELb1EEEEEEEEEvNT_6ParamsE)
        /*04e8*/ 	.word	0x00000000


	//----- nvinfo : EIATTR_MIN_STACK_SIZE
	.align		4
.L_220:
        /*04ec*/ 	.byte	0x04, 0x12
        /*04ee*/ 	.short	(.L_222 - .L_221)
	.align		4
.L_221:
        /*04f0*/ 	.word	index@(_ZN7cutlass13device_kernelIN5flash11enable_sm90INS1_16FlashAttnFwdSm90INS1_25CollectiveMainloopFwdSm90ILi2EN4cute5tupleIJNS5_1CILi1EEES8_S8_EEENS6_IJNS7_ILi128EEENS7_ILi112EEENS7_ILi192EEEEEELi192ENS_6half_tEfNS_4arch4Sm90ELb1ELb0ELb0ELb0ELb0ELb0ELb0ELb1ELb1ELb1ELb1ELb0EEENS1_21CollectiveEpilogueFwdINS6_IJSA_SC_SB_EEES9_SE_SG_Li256ELb0ELb1ELb1ELb0EEENS1_19SingleTileSchedulerILb0ELb1ELb1ELi128EEEEEEEEEvNT_6ParamsE)
        /*04f4*/ 	.word	0x00000000


	//----- nvinfo : EIATTR_MIN_STACK_SIZE
	.align		4
.L_222:
        /*04f8*/ 	.byte	0x04, 0x12
        /*04fa*/ 	.short	(.L_224 - .L_223)
	.align		4
.L_223:
        /*04fc*/ 	.word	index@(_ZN7cutlass13device_kernelIN5flash11enable_sm90INS1_16FlashAttnFwdSm90INS1_25CollectiveMainloopFwdSm90ILi2EN4cute5tupleIJNS5_1CILi1EEES8_S8_EEENS6_IJNS7_ILi128EEENS7_ILi112EEENS7_ILi192EEEEEELi192ENS_6half_tEfNS_4arch4Sm90ELb1ELb0ELb0ELb1ELb0ELb0ELb0ELb1ELb1ELb1ELb1ELb0EEENS1_21CollectiveEpilogueFwdINS6_IJSA_SC_SB_EEES9_SE_SG_Li256ELb1ELb1ELb1ELb0EEENS1_36VarlenDynamicPersistentTileSchedulerILi128ELi112ELi256ELi128ELb1ELb1ELb1ELb1ELb1ELb1EEEEEEEEEvNT_6ParamsE)
        /*0500*/ 	.word	0x00000000


	//----- nvinfo : EIATTR_MIN_STACK_SIZE
	.align		4
.L_224:
        /*0504*/ 	.byte	0x04, 0x12
        /*0506*/ 	.short	(.L_226 - .L_225)
	.align		4
.L_225:
        /*0508*/ 	.word	index@(_ZN7cutlass13device_kernelIN5flash11enable_sm90INS1_16FlashAttnFwdSm90INS1_25CollectiveMainloopFwdSm90ILi2EN4cute5tupleIJNS5_1CILi1EEES8_S8_EEENS6_IJNS7_ILi128EEENS7_ILi112EEENS7_ILi192EEEEEELi192ENS_6half_tEfNS_4arch4Sm90ELb1ELb0ELb0ELb1ELb0ELb1ELb0ELb1ELb1ELb1ELb1ELb0EEENS1_21CollectiveEpilogueFwdINS6_IJSA_SC_SB_EEES9_SE_SG_Li256ELb1ELb1ELb1ELb0EEENS1_36VarlenDynamicPersistentTileSchedulerILi128ELi112ELi256ELi128ELb1ELb1ELb1ELb1ELb1ELb1EEEEEEEEEvNT_6ParamsE)
        /*050c*/ 	.word	0x00000000


	//----- nvinfo : EIATTR_MIN_STACK_SIZE
	.align		4
.L_226:
        /*0510*/ 	.byte	0x04, 0x12
        /*0512*/ 	.short	(.L_228 - .L_227)
	.align		4
.L_227:
        /*0514*/ 	.word	index@(_ZN7cutlass13device_kernelIN5flash11enable_sm90INS1_16FlashAttnFwdSm90INS1_25CollectiveMainloopFwdSm90ILi2EN4cute5tupleIJNS5_1CILi1EEES8_S8_EEENS6_IJNS7_ILi128EEENS7_ILi176EEESA_EEELi128ENS_6half_tEfNS_4arch4Sm90ELb0ELb0ELb0ELb0ELb0ELb0ELb0ELb1ELb1ELb1ELb1ELb0EEENS1_21CollectiveEpilogueFwdINS6_IJSA_SA_SB_EEES9_SD_SF_Li256ELb0ELb1ELb1ELb0EEENS1_19SingleTileSchedulerILb0ELb1ELb1ELi128EEEEEEEEEvNT_6ParamsE)
        /*0518*/ 	.word	0x00000000


	//----- nvinfo : EIATTR_MIN_STACK_SIZE
	.align		4
.L_228:
        /*051c*/ 	.byte	0x04, 0x12
        /*051e*/ 	.short	(.L_230 - .L_229)
	.align		4
.L_229:
        /*0520*/ 	.word	index@(_ZN7cutlass13device_kernelIN5flash11enable_sm90INS1_16FlashAttnFwdSm90INS1_25CollectiveMainloopFwdSm90ILi2EN4cute5tupleIJNS5_1CILi1EEES8_S8_EEENS6_IJNS7_ILi128EEENS7_ILi176EEESA_EEELi128ENS_6half_tEfNS_4arch4Sm90ELb0ELb0ELb0ELb1ELb0ELb0ELb0ELb1ELb1ELb1ELb1ELb0EEENS1_21CollectiveEpilogueFwdINS6_IJSA_SA_SB_EEES9_SD_SF_Li256ELb1ELb1ELb1ELb0EEENS1_36VarlenDynamicPersistentTileSchedulerILi128ELi176ELi256ELi128ELb1ELb1ELb1ELb0ELb1ELb1EEEEEEEEEvNT_6ParamsE)
        /*0524*/ 	.word	0x00000000


	//----- nvinfo : EIATTR_MIN_STACK_SIZE
	.align		4
.L_230:
        /*0528*/ 	.byte	0x04, 0x12
        /*052a*/ 	.short	(.L_232 - .L_231)
	.align		4
.L_231:
        /*052c*/ 	.word	index@(_ZN7cutlass13device_kernelIN5flash11enable_sm90INS1_16FlashAttnFwdSm90INS1_25CollectiveMainloopFwdSm90ILi2EN4cute5tupleIJNS5_1CILi1EEES8_S8_EEENS6_IJNS7_ILi128EEENS7_ILi176EEESA_EEELi128ENS_6half_tEfNS_4arch4Sm90ELb0ELb0ELb0ELb1ELb0ELb1ELb0ELb1ELb1ELb1ELb1ELb0EEENS1_21CollectiveEpilogueFwdINS6_IJSA_SA_SB_EEES9_SD_SF_Li256ELb1ELb1ELb1ELb0EEENS1_36VarlenDynamicPersistentTileSchedulerILi128ELi176ELi256ELi128ELb1ELb1ELb1ELb0ELb1ELb1EEEEEEEEEvNT_6ParamsE)
        /*0530*/ 	.word	0x00000000


	//----- nvinfo : EIATTR_MIN_STACK_SIZE
	.align		4
.L_232:
        /*0534*/ 	.byte	0x04, 0x12
        /*0536*/ 	.short	(.L_234 - .L_233)
	.align		4
.L_233:
        /*0538*/ 	.word	index@(_ZN7cutlass13device_kernelIN5flash11enable_sm90INS1_16FlashAttnFwdSm90INS1_25CollectiveMainloopFwdSm90ILi2EN4cute5tupleIJNS5_1CILi1EEES8_S8_EEENS6_IJNS7_ILi128EEESA_SA_EEELi128ENS_6half_tEfNS_4arch4Sm90ELb0ELb1ELb0ELb0ELb0ELb0ELb0ELb1ELb1ELb1ELb1ELb0EEENS1_21CollectiveEpilogueFwdISB_S9_SC_SE_Li256ELb0ELb1ELb1ELb0EEENS1_19SingleTileSchedulerILb0ELb1ELb1ELi128EEEEEEEEEvNT_6ParamsE)
        /*053c*/ 	.word	0x00000000


	//----- nvinfo : EIATTR_MIN_STACK_SIZE
	.align		4
.L_234:
        /*0540*/ 	.byte	0x04, 0x12
        /*0542*/ 	.short	(.L_236 - .L_235)
	.align		4
.L_235:
        /*0544*/ 	.word	index@(_ZN7cutlass13device_kernelIN5flash11enable_sm90INS1_16FlashAttnFwdSm90INS1_25CollectiveMainloopFwdSm90ILi2EN4cute5tupleIJNS5_1CILi1EEES8_S8_EEENS6_IJNS7_ILi128EEESA_SA_EEELi128ENS_6half_tEfNS_4arch4Sm90ELb0ELb1ELb0ELb1ELb0ELb0ELb0ELb1ELb1ELb1ELb1ELb0EEENS1_21CollectiveEpilogueFwdISB_S9_SC_SE_Li256ELb1ELb1ELb1ELb0EEENS1_36VarlenDynamicPersistentTileSchedulerILi128ELi128ELi256ELi128ELb1ELb1ELb1ELb1ELb0ELb1EEEEEEEEEvNT_6ParamsE)
        /*0548*/ 	.word	0x00000000


	//----- nvinfo : EIATTR_MIN_STACK_SIZE
	.align		4
.L_236:
        /*054c*/ 	.byte	0x04, 0x12
        /*054e*/ 	.short	(.L_238 - .L_237)
	.align		4
.L_237:
        /*0550*/ 	.word	index@(_ZN7cutlass13device_kernelIN5flash11enable_sm90INS1_16FlashAttnFwdSm90INS1_25CollectiveMainloopFwdSm90ILi2EN4cute5tupleIJNS5_1CILi1EEES8_S8_EEENS6_IJNS7_ILi128EEESA_SA_EEELi128ENS_6half_tEfNS_4arch4Sm90ELb0ELb1ELb0ELb1ELb0ELb1ELb0ELb1ELb1ELb1ELb1ELb0EEENS1_21CollectiveEpilogueFwdISB_S9_SC_SE_Li256ELb1ELb1ELb1ELb0EEENS1_36VarlenDynamicPersistentTileSchedulerILi128ELi128ELi256ELi128ELb1ELb1ELb1ELb1ELb0ELb1EEEEEEEEEvNT_6ParamsE)
        /*0554*/ 	.word	0x00000000


	//----- nvinfo : EIATTR_MIN_STACK_SIZE
	.align		4
.L_238:
        /*0558*/ 	.byte	0x04, 0x12
        /*055a*/ 	.short	(.L_240 - .L_239)
	.align		4
.L_239:
        /*055c*/ 	.word	index@(_ZN7cutlass13device_kernelIN5flash11enable_sm90INS1_16FlashAttnFwdSm90INS1_25CollectiveMainloopFwdSm90ILi2EN4cute5tupleIJNS5_1CILi1EEES8_S8_EEENS6_IJNS7_ILi128EEESA_SA_EEELi128ENS_6half_tEfNS_4arch4Sm90ELb1ELb0ELb0ELb0ELb0ELb0ELb0ELb1ELb1ELb1ELb1ELb0EEENS1_21CollectiveEpilogueFwdISB_S9_SC_SE_Li256ELb0ELb1ELb1ELb0EEENS1_19SingleTileSchedulerILb0ELb1ELb1ELi128EEEEEEEEEvNT_6ParamsE)
        /*0560*/ 	.word	0x00000000


	//----- nvinfo : EIATTR_MIN_STACK_SIZE
	.align		4
.L_240:
        /*0564*/ 	.byte	0x04, 0x12
        /*0566*/ 	.short	(.L_242 - .L_241)
	.align		4
.L_241:
        /*0568*/ 	.word	index@(_ZN7cutlass13device_kernelIN5flash11enable_sm90INS1_16FlashAttnFwdSm90INS1_25CollectiveMainloopFwdSm90ILi2EN4cute5tupleIJNS5_1CILi1EEES8_S8_EEENS6_IJNS7_ILi128EEESA_SA_EEELi128ENS_6half_tEfNS_4arch4Sm90ELb1ELb0ELb0ELb1ELb0ELb0ELb0ELb1ELb1ELb1ELb1ELb0EEENS1_21CollectiveEpilogueFwdISB_S9_SC_SE_Li256ELb1ELb1ELb1ELb0EEENS1_36VarlenDynamicPersistentTileSchedulerILi128ELi128ELi256ELi128ELb1ELb1ELb1ELb1ELb1ELb1EEEEEEEEEvNT_6ParamsE)
        /*056c*/ 	.word	0x00000000


	//----- nvinfo : EIATTR_MIN_STACK_SIZE
	.align		4
.L_242:
        /*0570*/ 	.byte	0x04, 0x12
        /*0572*/ 	.short	(.L_244 - .L_243)
	.align		4
.L_243:
        /*0574*/ 	.word	index@(_ZN7cutlass13device_kernelIN5flash11enable_sm90INS1_16FlashAttnFwdSm90INS1_25CollectiveMainloopFwdSm90ILi2EN4cute5tupleIJNS5_1CILi1EEES8_S8_EEENS6_IJNS7_ILi128EEESA_SA_EEELi128ENS_6half_tEfNS_4arch4Sm90ELb1ELb0ELb0ELb1ELb0ELb1ELb0ELb1ELb1ELb1ELb1ELb0EEENS1_21CollectiveEpilogueFwdISB_S9_SC_SE_Li256ELb1ELb1ELb1ELb0EEENS1_36VarlenDynamicPersistentTileSchedulerILi128ELi128ELi256ELi128ELb1ELb1ELb1ELb1ELb1ELb1EEEEEEEEEvNT_6ParamsE)
        /*0578*/ 	.word	0x00000000


	//----- nvinfo : EIATTR_MIN_STACK_SIZE
	.align		4
.L_244:
        /*057c*/ 	.byte	0x04, 0x12
        /*057e*/ 	.short	(.L_246 - .L_245)
	.align		4
.L_245:
        /*0580*/ 	.word	index@(_ZN7cutlass13device_kernelIN5flash11enable_sm90INS1_16FlashAttnFwdSm90INS1_25CollectiveMainloopFwdSm90ILi2EN4cute5tupleIJNS5_1CILi1EEES8_S8_EEENS6_IJNS7_ILi192EEENS7_ILi144EEENS7_ILi96EEEEEELi96ENS_6half_tEfNS_4arch4Sm90ELb0ELb0ELb0ELb0ELb0ELb0ELb0ELb0ELb1ELb1ELb1ELb0EEENS1_21CollectiveEpilogueFwdINS6_IJSA_SC_SB_EEES9_SE_SG_Li384ELb0ELb1ELb1ELb0EEENS1_19SingleTileSchedulerILb0ELb1ELb1ELi192EEEEEEEEEvNT_6ParamsE)
        /*0584*/ 	.word	0x00000000


	//----- nvinfo : EIATTR_MIN_STACK_SIZE
	.align		4
.L_246:
        /*0588*/ 	.byte	0x04, 0x12
        /*058a*/ 	.short	(.L_248 - .L_247)
	.align		4
.L_247:
        /*058c*/ 	.word	index@(_ZN7cutlass13device_kernelIN5flash11enable_sm90INS1_16FlashAttnFwdSm90INS1_25CollectiveMainloopFwdSm90ILi2EN4cute5tupleIJNS5_1CILi1EEES8_S8_EEENS6_IJNS7_ILi192EEENS7_ILi144EEENS7_ILi96EEEEEELi96ENS_6half_tEfNS_4arch4Sm90ELb0ELb0ELb0ELb1ELb0ELb0ELb0ELb0ELb1ELb1ELb1ELb0EEENS1_21CollectiveEpilogueFwdINS6_IJSA_SC_SB_EEES9_SE_SG_Li384ELb1ELb1ELb1ELb0EEENS1_36VarlenDynamicPersistentTileSchedulerILi192ELi144ELi384ELi128ELb1ELb1ELb1ELb0ELb1ELb1EEEEEEEEEvNT_6ParamsE)
        /*0590*/ 	.word	0x00000000


	//----- nvinfo : EIATTR_MIN_STACK_SIZE
	.align		4
.L_248:
        /*0594*/ 	.byte	0x04, 0x12
        /*0596*/ 	.short	(.L_250 - .L_249)
	.align		4
.L_249:
        /*0598*/ 	.word	index@(_ZN7cutlass13device_kernelIN5flash11enable_sm90INS1_16FlashAttnFwdSm90INS1_25CollectiveMainloopFwdSm90ILi2EN4cute5tupleIJNS5_1CILi1EEES8_S8_EEENS6_IJNS7_ILi192EEENS7_ILi144EEENS7_ILi96EEEEEELi96ENS_6half_tEfNS_4arch4Sm90ELb0ELb0ELb0ELb1ELb0ELb1ELb0ELb0ELb1ELb1ELb1ELb0EEENS1_21CollectiveEpilogueFwdINS6_IJSA_SC_SB_EEES9_SE_SG_Li384ELb1ELb1ELb1ELb0EEENS1_36VarlenDynamicPersistentTileSchedulerILi192ELi144ELi384ELi128ELb1ELb1ELb1ELb0ELb1ELb1EEEEEEEEEvNT_6ParamsE)
        /*059c*/ 	.word	0x00000000


	//----- nvinfo : EIATTR_MIN_STACK_SIZE
	.align		4
.L_250:
        /*05a0*/ 	.byte	0x04, 0x12
        /*05a2*/ 	.short	(.L_252 - .L_251)
	.align		4
.L_251:
        /*05a4*/ 	.word	index@(_ZN7cutlass13device_kernelIN5flash11enable_sm90INS1_16FlashAttnFwdSm90INS1_25CollectiveMainloopFwdSm90ILi2EN4cute5tupleIJNS5_1CILi1EEES8_S8_EEENS6_IJNS7_ILi192EEENS7_ILi128EEENS7_ILi96EEEEEELi96ENS_6half_tEfNS_4arch4Sm90ELb0ELb1ELb0ELb0ELb0ELb0ELb0ELb0ELb1ELb1ELb1ELb0EEENS1_21CollectiveEpilogueFwdINS6_IJSA_SC_SB_EEES9_SE_SG_Li384ELb0ELb1ELb1ELb0EEENS1_19SingleTileSchedulerILb0ELb1ELb1ELi192EEEEEEEEEvNT_6ParamsE)
        /*05a8*/ 	.word	0x00000000


	//----- nvinfo : EIATTR_MIN_STACK_SIZE
	.align		4
.L_252:
        /*05ac*/ 	.byte	0x04, 0x12
        /*05ae*/ 	.short	(.L_254 - .L_253)
	.align		4
.L_253:
        /*05b0*/ 	.word	index@(_ZN7cutlass13device_kernelIN5flash11enable_sm90INS1_16FlashAttnFwdSm90INS1_25CollectiveMainloopFwdSm90ILi2EN4cute5tupleIJNS5_1CILi1EEES8_S8_EEENS6_IJNS7_ILi192EEENS7_ILi128EEENS7_ILi96EEEEEELi96ENS_6half_tEfNS_4arch4Sm90ELb0ELb1ELb0ELb1ELb0ELb0ELb0ELb0ELb1ELb1ELb1ELb0EEENS1_21CollectiveEpilogueFwdINS6_IJSA_SC_SB_EEES9_SE_SG_Li384ELb1ELb1ELb1ELb0EEENS1_36VarlenDynamicPersistentTileSchedulerILi192ELi128ELi384ELi128ELb1ELb1ELb1ELb1ELb0ELb1EEEEEEEEEvNT_6ParamsE)
        /*05b4*/ 	.word	0x00000000


	//----- nvinfo : EIATTR_MIN_STACK_SIZE
	.align		4
.L_254:
        /*05b8*/ 	.byte	0x04, 0x12
        /*05ba*/ 	.short	(.L_256 - .L_255)
	.align		4
.L_255:
        /*05bc*/ 	.word	index@(_ZN7cutlass13device_kernelIN5flash11enable_sm90INS1_16FlashAttnFwdSm90INS1_25CollectiveMainloopFwdSm90ILi2EN4cute5tupleIJNS5_1CILi1EEES8_S8_EEENS6_IJNS7_ILi192EEENS7_ILi128EEENS7_ILi96EEEEEELi96ENS_6half_tEfNS_4arch4Sm90ELb0ELb1ELb0ELb1ELb0ELb1ELb0ELb0ELb1ELb1ELb1ELb0EEENS1_21CollectiveEpilogueFwdINS6_IJSA_SC_SB_EEES9_SE_SG_Li384ELb1ELb1ELb1ELb0EEENS1_36VarlenDynamicPersistentTileSchedulerILi192ELi128ELi384ELi128ELb1ELb1ELb1ELb1ELb0ELb1EEEEEEEEEvNT_6ParamsE)
        /*05c0*/ 	.word	0x00000000


	//----- nvinfo : EIATTR_MIN_STACK_SIZE
	.align		4
.L_256:
        /*05c4*/ 	.byte	0x04, 0x12
        /*05c6*/ 	.short	(.L_258 - .L_257)
	.align		4
.L_257:
        /*05c8*/ 	.word	index@(_ZN7cutlass13device_kernelIN5flash11enable_sm90INS1_16FlashAttnFwdSm90INS1_25CollectiveMainloopFwdSm90ILi2EN4cute5tupleIJNS5_1CILi1EEES8_S8_EEENS6_IJNS7_ILi192EEENS7_ILi144EEENS7_ILi96EEEEEELi96ENS_6half_tEfNS_4arch4Sm90ELb1ELb0ELb0ELb0ELb0ELb0ELb0ELb0ELb1ELb1ELb1ELb0EEENS1_21CollectiveEpilogueFwdINS6_IJSA_SC_SB_EEES9_SE_SG_Li384ELb0ELb1ELb1ELb0EEENS1_19SingleTileSchedulerILb0ELb1ELb1ELi192EEEEEEEEEvNT_6ParamsE)
        /*05cc*/ 	.word	0x00000000


	//----- nvinfo : EIATTR_MIN_STACK_SIZE
	.align		4
.L_258:
        /*05d0*/ 	.byte	0x04, 0x12
        /*05d2*/ 	.short	(.L_260 - .L_259)
	.align		4
.L_259:
        /*05d4*/ 	.word	index@(_ZN7cutlass13device_kernelIN5flash11enable_sm90INS1_16FlashAttnFwdSm90INS1_25CollectiveMainloopFwdSm90ILi2EN4cute5tupleIJNS5_1CILi1EEES8_S8_EEENS6_IJNS7_ILi192EEENS7_ILi144EEENS7_ILi96EEEEEELi96ENS_6half_tEfNS_4arch4Sm90ELb1ELb0ELb0ELb1ELb0ELb0ELb0ELb0ELb1ELb1ELb1ELb0EEENS1_21CollectiveEpilogueFwdINS6_IJSA_SC_SB_EEES9_SE_SG_Li384ELb1ELb1ELb1ELb0EEENS1_36VarlenDynamicPersistentTileSchedulerILi192ELi144ELi384ELi128ELb1ELb1ELb1ELb1ELb1ELb1EEEEEEEEEvNT_6ParamsE)
        /*05d8*/ 	.word	0x00000000


	//----- nvinfo : EIATTR_MIN_STACK_SIZE
	.align		4
.L_260:
        /*05dc*/ 	.byte	0x04, 0x12
        /*05de*/ 	.short	(.L_262 - .L_261)
	.align		4
.L_261:
        /*05e0*/ 	.word	index@(_ZN7cutlass13device_kernelIN5flash11enable_sm90INS1_16FlashAttnFwdSm90INS1_25CollectiveMainloopFwdSm90ILi2EN4cute5tupleIJNS5_1CILi1EEES8_S8_EEENS6_IJNS7_ILi192EEENS7_ILi144EEENS7_ILi96EEEEEELi96ENS_6half_tEfNS_4arch4Sm90ELb1ELb0ELb0ELb1ELb0ELb1ELb0ELb0ELb1ELb1ELb1ELb0EEENS1_21CollectiveEpilogueFwdINS6_IJSA_SC_SB_EEES9_SE_SG_Li384ELb1ELb1ELb1ELb0EEENS1_36VarlenDynamicPersistentTileSchedulerILi192ELi144ELi384ELi128ELb1ELb1ELb1ELb1ELb1ELb1EEEEEEEEEvNT_6ParamsE)
        /*05e4*/ 	.word	0x00000000


	//----- nvinfo : EIATTR_MIN_STACK_SIZE
	.align		4
.L_262:
        /*05e8*/ 	.byte	0x04, 0x12
        /*05ea*/ 	.short	(.L_264 - .L_263)
	.align		4
.L_263:
        /*05ec*/ 	.word	index@(_ZN7cutlass13device_kernelIN5flash11enable_sm90INS1_16FlashAttnFwdSm90INS1_25CollectiveMainloopFwdSm90ILi2EN4cute5tupleIJNS5_1CILi1EEES8_S8_EEENS6_IJNS7_ILi192EEESA_NS7_ILi64EEEEEELi64ENS_6half_tEfNS_4arch4Sm90ELb0ELb0ELb0ELb0ELb0ELb0ELb0ELb0ELb1ELb1ELb1ELb0EEENS1_21CollectiveEpilogueFwdINS6_IJSA_SB_SA_EEES9_SD_SF_Li384ELb0ELb1ELb1ELb0EEENS1_19SingleTileSchedulerILb0ELb1ELb1ELi192EEEEEEEEEvNT_6ParamsE)
        /*05f0*/ 	.word	0x00000000


	//----- nvinfo : EIATTR_MIN_STACK_SIZE
	.align		4
.L_264:
        /*05f4*/ 	.byte	0x04, 0x12
        /*05f6*/ 	.short	(.L_266 - .L_265)
	.align		4
.L_265:
        /*05f8*/ 	.word	index@(_ZN7cutlass13device_kernelIN5flash11enable_sm90INS1_16FlashAttnFwdSm90INS1_25CollectiveMainloopFwdSm90ILi2EN4cute5tupleIJNS5_1CILi1EEES8_S8_EEENS6_IJNS7_ILi192EEESA_NS7_ILi64EEEEEELi64ENS_6half_tEfNS_4arch4Sm90ELb0ELb0ELb0ELb1ELb0ELb0ELb0ELb0ELb1ELb1ELb1ELb0EEENS1_21CollectiveEpilogueFwdINS6_IJSA_SB_SA_EEES9_SD_SF_Li384ELb1ELb1ELb1ELb0EEENS1_36VarlenDynamicPersistentTileSchedulerILi192ELi192ELi384ELi128ELb1ELb1ELb1ELb0ELb1ELb1EEEEEEEEEvNT_6ParamsE)
        /*05fc*/ 	.word	0x00000000


	//----- nvinfo : EIATTR_MIN_STACK_SIZE
	.align		4
.L_266:
        /*0600*/ 	.byte	0x04, 0x12
        /*0602*/ 	.short	(.L_268 - .L_267)
	.align		4
.L_267:
        /*0604*/ 	.word	index@(_ZN7cutlass13device_kernelIN5flash11enable_sm90INS1_16FlashAttnFwdSm90INS1_25CollectiveMainloopFwdSm90ILi2EN4cute5tupleIJNS5_1CILi1EEES8_S8_EEENS6_IJNS7_ILi192EEESA_NS7_ILi64EEEEEELi64ENS_6half_tEfNS_4arch4Sm90ELb0ELb0ELb0ELb1ELb0ELb1ELb0ELb0ELb1ELb1ELb1ELb0EEENS1_21CollectiveEpilogueFwdINS6_IJSA_SB_SA_EEES9_SD_SF_Li384ELb1ELb1ELb1ELb0EEENS1_36VarlenDynamicPersistentTileSchedulerILi192ELi192ELi384ELi128ELb1ELb1ELb1ELb0ELb1ELb1EEEEEEEEEvNT_6ParamsE)
        /*0608*/ 	.word	0x00000000


	//----- nvinfo : EIATTR_MIN_STACK_SIZE
	.align		4
.L_268:
        /*060c*/ 	.byte	0x04, 0x12
        /*060e*/ 	.short	(.L_270 - .L_269)
	.align		4
.L_269:
        /*0610*/ 	.word	index@(_ZN7cutlass13device_kernelIN5flash11enable_sm90INS1_16FlashAttnFwdSm90INS1_25CollectiveMainloopFwdSm90ILi2EN4cute5tupleIJNS5_1CILi1EEES8_S8_EEENS6_IJNS7_ILi192EEENS7_ILi128EEENS7_ILi64EEEEEELi64ENS_6half_tEfNS_4arch4Sm90ELb0ELb1ELb0ELb0ELb0ELb0ELb0ELb1ELb1ELb1ELb1ELb0EEENS1_21CollectiveEpilogueFwdINS6_IJSA_SC_SB_EEES9_SE_SG_Li384ELb0ELb1ELb1ELb0EEENS1_19SingleTileSchedulerILb0ELb1ELb1ELi192EEEEEEEEEvNT_6ParamsE)
        /*0614*/ 	.word	0x00000000


	//----- nvinfo : EIATTR_MIN_STACK_SIZE
	.align		4
.L_270:
        /*0618*/ 	.byte	0x04, 0x12
        /*061a*/ 	.short	(.L_272 - .L_271)
	.align		4
.L_271:
        /*061c*/ 	.word	index@(_ZN7cutlass13device_kernelIN5flash11enable_sm90INS1_16FlashAttnFwdSm90INS1_25CollectiveMainloopFwdSm90ILi2EN4cute5tupleIJNS5_1CILi1EEES8_S8_EEENS6_IJNS7_ILi192EEENS7_ILi128EEENS7_ILi64EEEEEELi64ENS_6half_tEfNS_4arch4Sm90ELb0ELb1ELb0ELb1ELb0ELb0ELb0ELb1ELb1ELb1ELb1ELb0EEENS1_21CollectiveEpilogueFwdINS6_IJSA_SC_SB_EEES9_SE_SG_Li384ELb1ELb1ELb1ELb0EEENS1_36VarlenDynamicPersistentTileSchedulerILi192ELi128ELi384ELi128ELb1ELb1ELb1ELb1ELb0ELb1EEEEEEEEEvNT_6ParamsE)
        /*0620*/ 	.word	0x00000000


	//----- nvinfo : EIATTR_MIN_STACK_SIZE
	.align		4
.L_272:
        /*0624*/ 	.byte	0x04, 0x12
        /*0626*/ 	.short	(.L_274 - .L_273)
	.align		4
.L_273:
        /*0628*/ 	.word	index@(_ZN7cutlass13device_kernelIN5flash11enable_sm90INS1_16FlashAttnFwdSm90INS1_25CollectiveMainloopFwdSm90ILi2EN4cute5tupleIJNS5_1CILi1EEES8_S8_EEENS6_IJNS7_ILi192EEENS7_ILi128EEENS7_ILi64EEEEEELi64ENS_6half_tEfNS_4arch4Sm90ELb0ELb1ELb0ELb1ELb0ELb1ELb0ELb1ELb1ELb1ELb1ELb0EEENS1_21CollectiveEpilogueFwdINS6_IJSA_SC_SB_EEES9_SE_SG_Li384ELb1ELb1ELb1ELb0EEENS1_36VarlenDynamicPersistentTileSchedulerILi192ELi128ELi384ELi128ELb1ELb1ELb1ELb1ELb0ELb1EEEEEEEEEvNT_6ParamsE)
        /*062c*/ 	.word	0x00000000


	//----- nvinfo : EIATTR_MIN_STACK_SIZE
	.align		4
.L_274:
        /*0630*/ 	.byte	0x04, 0x12
        /*0632*/ 	.short	(.L_276 - .L_275)
	.align		4
.L_275:
        /*0634*/ 	.word	index@(_ZN7cutlass13device_kernelIN5flash11enable_sm90INS1_16FlashAttnFwdSm90INS1_25CollectiveMainloopFwdSm90ILi2EN4cute5tupleIJNS5_1CILi1EEES8_S8_EEENS6_IJNS7_ILi192EEENS7_ILi128EEENS7_ILi64EEEEEELi64ENS_6half_tEfNS_4arch4Sm90ELb1ELb0ELb0ELb0ELb0ELb0ELb0ELb1ELb1ELb1ELb1ELb0EEENS1_21CollectiveEpilogueFwdINS6_IJSA_SC_SB_EEES9_SE_SG_Li384ELb0ELb1ELb1ELb0EEENS1_19SingleTileSchedulerILb0ELb1ELb1ELi192EEEEEEEEEvNT_6ParamsE)
        /*0638*/ 	.word	0x00000000


	//----- nvinfo : EIATTR_MIN_STACK_SIZE
	.align		4
.L_276:
        /*063c*/ 	.byte	0x04, 0x12
        /*063e*/ 	.short	(.L_278 - .L_277)
	.align		4
.L_277:
        /*0640*/ 	.word	index@(_ZN7cutlass13device_kernelIN5flash11enable_sm90INS1_16FlashAttnFwdSm90INS1_25CollectiveMainloopFwdSm90ILi2EN4cute5tupleIJNS5_1CILi1EEES8_S8_EEENS6_IJNS7_ILi192EEENS7_ILi128EEENS7_ILi64EEEEEELi64ENS_6half_tEfNS_4arch4Sm90ELb1ELb0ELb0ELb1ELb0ELb0ELb0ELb1ELb1ELb1ELb1ELb0EEENS1_21CollectiveEpilogueFwdINS6_IJSA_SC_SB_EEES9_SE_SG_Li384ELb1ELb1ELb1ELb0EEENS1_36VarlenDynamicPersistentTileSchedulerILi192ELi128ELi384ELi128ELb1ELb1ELb1ELb1ELb1ELb1EEEEEEEEEvNT_6ParamsE)
        /*0644*/ 	.word	0x00000000


	//----- nvinfo : EIATTR_MIN_STACK_SIZE
	.align		4
.L_278:
        /*0648*/ 	.byte	0x04, 0x12
        /*064a*/ 	.short	(.L_280 - .L_279)
	.align		4
.L_279:
        /*064c*/ 	.word	index@(_ZN7cutlass13device_kernelIN5flash11enable_sm90INS1_16FlashAttnFwdSm90INS1_25CollectiveMainloopFwdSm90ILi2EN4cute5tupleIJNS5_1CILi1EEES8_S8_EEENS6_IJNS7_ILi192EEENS7_ILi128EEENS7_ILi64EEEEEELi64ENS_6half_tEfNS_4arch4Sm90ELb1ELb0ELb0ELb1ELb0ELb1ELb0ELb1ELb1ELb1ELb1ELb0EEENS1_21CollectiveEpilogueFwdINS6_IJSA_SC_SB_EEES9_SE_SG_Li384ELb1ELb1ELb1ELb0EEENS1_36VarlenDynamicPersistentTileSchedulerILi192ELi128ELi384ELi128ELb1ELb1ELb1ELb1ELb1ELb1EEEEEEEEEvNT_6ParamsE)
        /*0650*/ 	.word	0x00000000
.L_280:


//--------------------- .nv.compat                --------------------------
	.section	.nv.compat,"",@"SHT_CUDA_COMPAT_INFO"
	.align	4
        /*0000*/ 	.byte	0x02, 0x09, 0x01, 0x00, 0x02, 0x02, 0x01, 0x00, 0x02, 0x05, 0x05, 0x00, 0x03, 0x07, 0x01, 0x01
        /*0010*/ 	.byte	0x02, 0x03, 0x00, 0x00, 0x02, 0x06, 0x01, 0x00, 0x04, 0x0b, 0x08, 0x00, 0x00, 0x00, 0x00, 0x00
        /*0020*/ 	.byte	0x00, 0x00, 0x00, 0x00


//--------------------- .nv.info._ZN7cutlass13device_kernelIN5flash11enable_sm90INS1_16FlashAttnFwdSm90INS1_25CollectiveMainloopFwdSm90ILi2EN4cute5tupleIJNS5_1CILi1EEES8_S8_EEENS6_IJNS7_ILi128EEENS7_ILi80EEENS7_ILi256EEEEEELi256ENS_6half_tEfNS_4arch4Sm90ELb0ELb0ELb0ELb0ELb0ELb0ELb0ELb1ELb1ELb1ELb1ELb0EEENS1_21CollectiveEpilogueFwdINS6_IJSA_SC_SB_EEES9_SE_SG_Li256ELb0ELb1ELb1ELb0EEENS1_19SingleTileSchedulerILb0ELb1ELb1ELi128EEEEEEEEEvNT_6ParamsE --------------------------
	.section	.nv.info._ZN7cutlass13device_kernelIN5flash11enable_sm90INS1_16FlashAttnFwdSm90INS1_25CollectiveMainloopFwdSm90ILi2EN4cute5tupleIJNS5_1CILi1EEES8_S8_EEENS6_IJNS7_ILi128EEENS7_ILi80EEENS7_ILi256EEEEEELi256ENS_6half_tEfNS_4arch4Sm90ELb0ELb0ELb0ELb0ELb0ELb0ELb0ELb1ELb1ELb1ELb1ELb0EEENS1_21CollectiveEpilogueFwdINS6_IJSA_SC_SB_EEES9_SE_SG_Li256ELb0ELb1ELb1ELb0EEENS1_19SingleTileSchedulerILb0ELb1ELb1ELi128EEEEEEEEEvNT_6ParamsE,"",@"SHT_CUDA_INFO"
	.sectionflags	@""
	.align	4


	//----- nvinfo : EIATTR_CUDA_API_VERSION
	.align		4
        /*0000*/ 	.byte	0x04, 0x37
        /*0002*/ 	.short	(.L_282 - .L_281)
.L_281:
        /*0004*/ 	.word	0x00000082


	//----- nvinfo : EIATTR_KPARAM_INFO
	.align		4
.L_282:
        /*0008*/ 	.byte	0x04, 0x17
        /*000a*/ 	.short	(.L_284 - .L_283)
.L_283:
        /*000c*/ 	.word	0x00000000
        /*0010*/ 	.short	0x0000
        /*0012*/ 	.short	0x0000
        /*0014*/ 	.byte	0x00, 0xf0, 0x01, 0x28


	//----- nvinfo : EIATTR_SPARSE_MMA_MASK
	.align		4
.L_284:
        /*0018*/ 	.byte	0x03, 0x50
        /*001a*/ 	.short	0x0000


	//----- nvinfo : EIATTR_MAXREG_COUNT
	.align		4
        /*001c*/ 	.byte	0x03, 0x1b
        /*001e*/ 	.short	0x00a8


	//----- nvinfo : EIATTR_MERCURY_ISA_VERSION
	.align		4
        /*0020*/ 	.byte	0x03, 0x5f
        /*0022*/ 	.short	0x0101


	//----- nvinfo : EIATTR_VRC_CTA_INIT_COUNT
	.align		4
        /*0024*/ 	.byte	0x02, 0x4a
	.zero		1
	.zero		1


	//----- nvinfo : EIATTR_EXIT_INSTR_OFFSETS
	.align		4
        /*0028*/ 	.byte	0x04, 0x1c
        /*002a*/ 	.short	(.L_286 - .L_285)


	//   ....[0]....
.L_285:
        /*002c*/ 	.word	0x00000010


	//----- nvinfo : EIATTR_MAX_THREADS
	.align		4
.L_286:
        /*0030*/ 	.byte	0x04, 0x05
        /*0032*/ 	.short	(.L_288 - .L_287)
.L_287:
        /*0034*/ 	.word	0x00000180
        /*0038*/ 	.word	0x00000001
        /*003c*/ 	.word	0x00000001


	//----- nvinfo : EIATTR_CBANK_PARAM_SIZE
	.align		4
.L_288:
        /*0040*/ 	.byte	0x03, 0x19
        /*0042*/ 	.short	0x0a00


	//----- nvinfo : EIATTR_PARAM_CBANK
	.align		4
        /*0044*/ 	.byte	0x04, 0x0a
        /*0046*/ 	.short	(.L_290 - .L_289)
	.align		4
.L_289:
        /*0048*/ 	.word	index@(.nv.constant0._ZN7cutlass13device_kernelIN5flash11enable_sm90INS1_16FlashAttnFwdSm90INS1_25CollectiveMainloopFwdSm90ILi2EN4cute5tupleIJNS5_1CILi1EEES8_S8_EEENS6_IJNS7_ILi128EEENS7_ILi80EEENS7_ILi256EEEEEELi256ENS_6half_tEfNS_4arch4Sm90ELb0ELb0ELb0ELb0ELb0ELb0ELb0ELb1ELb1ELb1ELb1ELb0EEENS1_21CollectiveEpilogueFwdINS6_IJSA_SC_SB_EEES9_SE_SG_Li256ELb0ELb1ELb1ELb0EEENS1_19SingleTileSchedulerILb0ELb1ELb1ELi128EEEEEEEEEvNT_6ParamsE)
        /*004c*/ 	.short	0x0380
        /*004e*/ 	.short	0x0a00


	//----- nvinfo : EIATTR_SW_WAR
	.align		4
.L_290:
        /*0050*/ 	.byte	0x04, 0x36
        /*0052*/ 	.short	(.L_292 - .L_291)
.L_291:
        /*0054*/ 	.word	0x00000008
.L_292:


//--------------------- .nv.info._ZN7cutlass13device_kernelIN5flash11enable_sm90INS1_16FlashAttnFwdSm90INS1_25CollectiveMainloopFwdSm90ILi2EN4cute5tupleIJNS5_1CILi1EEES8_S8_EEENS6_IJNS7_ILi128EEENS7_ILi80EEENS7_ILi256EEEEEELi256ENS_6half_tEfNS_4arch4Sm90ELb0ELb0ELb0ELb1ELb0ELb0ELb0ELb1ELb1ELb1ELb1ELb0EEENS1_21CollectiveEpilogueFwdINS6_IJSA_SC_SB_EEES9_SE_SG_Li256ELb1ELb1ELb1ELb0EEENS1_36VarlenDynamicPersistentTileSchedulerILi128ELi80ELi256ELi128ELb1ELb1ELb1ELb0ELb1ELb1EEEEEEEEEvNT_6ParamsE --------------------------
	.section	.nv.info._ZN7cutlass13device_kernelIN5flash11enable_sm90INS1_16FlashAttnFwdSm90INS1_25CollectiveMainloopFwdSm90ILi2EN4cute5tupleIJNS5_1CILi1EEES8_S8_EEENS6_IJNS7_ILi128EEENS7_ILi80EEENS7_ILi256EEEEEELi256ENS_6half_tEfNS_4arch4Sm90ELb0ELb0ELb0ELb1ELb0ELb0ELb0ELb1ELb1ELb1ELb1ELb0EEENS1_21CollectiveEpilogueFwdINS6_IJSA_SC_SB_EEES9_SE_SG_Li256ELb1ELb1ELb1ELb0EEENS1_36VarlenDynamicPersistentTileSchedulerILi128ELi80ELi256ELi128ELb1ELb1ELb1ELb0ELb1ELb1EEEEEEEEEvNT_6ParamsE,"",@"SHT_CUDA_INFO"
	.sectionflags	@""
	.align	4


	//----- nvinfo : EIATTR_CUDA_API_VERSION
	.align		4
        /*0000*/ 	.byte	0x04, 0x37
        /*0002*/ 	.short	(.L_294 - .L_293)
.L_293:
        /*0004*/ 	.word	0x00000082


	//----- nvinfo : EIATTR_KPARAM_INFO
	.align		4
.L_294:
        /*0008*/ 	.byte	0x04, 0x17
        /*000a*/ 	.short	(.L_296 - .L_295)
.L_295:
        /*000c*/ 	.word	0x00000000
        /*0010*/ 	.short	0x0000
        /*0012*/ 	.short	0x0000
        /*0014*/ 	.byte	0x00, 0xf0, 0x01, 0x2a


	//----- nvinfo : EIATTR_SPARSE_MMA_MASK
	.align		4
.L_296:
        /*0018*/ 	.byte	0x03, 0x50
        /*001a*/ 	.short	0x0000


	//----- nvinfo : EIATTR_MAXREG_COUNT
	.align		4
        /*001c*/ 	.byte	0x03, 0x1b
        /*001e*/ 	.short	0x00a8


	//----- nvinfo : EIATTR_MERCURY_ISA_VERSION
	.align		4
        /*0020*/ 	.byte	0x03, 0x5f
        /*0022*/ 	.short	0x0101


	//----- nvinfo : EIATTR_VRC_CTA_INIT_COUNT
	.align		4
        /*0024*/ 	.byte	0x02, 0x4a
	.zero		1
	.zero		1


	//----- nvinfo : EIATTR_EXIT_INSTR_OFFSETS
	.align		4
        /*0028*/ 	.byte	0x04, 0x1c
        /*002a*/ 	.short	(.L_298 - .L_297)


	//   ....[0]....
.L_297:
        /*002c*/ 	.word	0x00000010


	//----- nvinfo : EIATTR_MAX_THREADS
	.align		4
.L_298:
        /*0030*/ 	.byte	0x04, 0x05
        /*0032*/ 	.short	(.L_300 - .L_299)
.L_299:
        /*0034*/ 	.word	0x00000180
        /*0038*/ 	.word	0x00000001
        /*003c*/ 	.word	0x00000001


	//----- nvinfo : EIATTR_CBANK_PARAM_SIZE
	.align		4
.L_300:
        /*0040*/ 	.byte	0x03, 0x19
        /*0042*/ 	.short	0x0a80


	//----- nvinfo : EIATTR_PARAM_CBANK
	.align		4
        /*0044*/ 	.byte	0x04, 0x0a
        /*0046*/ 	.short	(.L_302 - .L_301)
	.align		4
.L_301:
        /*0048*/ 	.word	index@(.nv.constant0._ZN7cutlass13device_kernelIN5flash11enable_sm90INS1_16FlashAttnFwdSm90INS1_25CollectiveMainloopFwdSm90ILi2EN4cute5tupleIJNS5_1CILi1EEES8_S8_EEENS6_IJNS7_ILi128EEENS7_ILi80EEENS7_ILi256EEEEEELi256ENS_6half_tEfNS_4arch4Sm90ELb0ELb0ELb0ELb1ELb0ELb0ELb0ELb1ELb1ELb1ELb1ELb0EEENS1_21CollectiveEpilogueFwdINS6_IJSA_SC_SB_EEES9_SE_SG_Li256ELb1ELb1ELb1ELb0EEENS1_36VarlenDynamicPersistentTileSchedulerILi128ELi80ELi256ELi128ELb1ELb1ELb1ELb0ELb1ELb1EEEEEEEEEvNT_6ParamsE)
        /*004c*/ 	.short	0x0380
        /*004e*/ 	.short	0x0a80


	//----- nvinfo : EIATTR_SW_WAR
	.align		4
.L_302:
        /*0050*/ 	.byte	0x04, 0x36
        /*0052*/ 	.short	(.L_304 - .L_303)
.L_303:
        /*0054*/ 	.word	0x00000008
.L_304:


//--------------------- .nv.info._ZN7cutlass13device_kernelIN5flash11enable_sm90INS1_16FlashAttnFwdSm90INS1_25CollectiveMainloopFwdSm90ILi2EN4cute5tupleIJNS5_1CILi1EEES8_S8_EEENS6_IJNS7_ILi128EEENS7_ILi80EEENS7_ILi256EEEEEELi256ENS_6half_tEfNS_4arch4Sm90ELb0ELb0ELb0ELb1ELb0ELb1ELb0ELb1ELb1ELb1ELb1ELb0EEENS1_21CollectiveEpilogueFwdINS6_IJSA_SC_SB_EEES9_SE_SG_Li256ELb1ELb1ELb1ELb0EEENS1_36VarlenDynamicPersistentTileSchedulerILi128ELi80ELi256ELi128ELb1ELb1ELb1ELb0ELb1ELb1EEEEEEEEEvNT_6ParamsE --------------------------
	.section	.nv.info._ZN7cutlass13device_kernelIN5flash11enable_sm90INS1_16FlashAttnFwdSm90INS1_25CollectiveMainloopFwdSm90ILi2EN4cute5tupleIJNS5_1CILi1EEES8_S8_EEENS6_IJNS7_ILi128EEENS7_ILi80EEENS7_ILi256EEEEEELi256ENS_6half_tEfNS_4arch4Sm90ELb0ELb0ELb0ELb1ELb0ELb1ELb0ELb1ELb1ELb1ELb1ELb0EEENS1_21CollectiveEpilogueFwdINS6_IJSA_SC_SB_EEES9_SE_SG_Li256ELb1ELb1ELb1ELb0EEENS1_36VarlenDynamicPersistentTileSchedulerILi128ELi80ELi256ELi128ELb1ELb1ELb1ELb0ELb1ELb1EEEEEEEEEvNT_6ParamsE,"",@"SHT_CUDA_INFO"
	.sectionflags	@""
	.align	4


	//----- nvinfo : EIATTR_CUDA_API_VERSION
	.align		4
        /*0000*/ 	.byte	0x04, 0x37
        /*0002*/ 	.short	(.L_306 - .L_305)
.L_305:
        /*0004*/ 	.word	0x00000082


	//----- nvinfo : EIATTR_KPARAM_INFO
	.align		4
.L_306:
        /*0008*/ 	.byte	0x04, 0x17
        /*000a*/ 	.short	(.L_308 - .L_307)
.L_307:
        /*000c*/ 	.word	0x00000000
        /*0010*/ 	.short	0x0000
        /*0012*/ 	.short	0x0000
        /*0014*/ 	.byte	0x00, 0xf0, 0x01, 0x2a


	//----- nvinfo : EIATTR_SPARSE_MMA_MASK
	.align		4
.L_308:
        /*0018*/ 	.byte	0x03, 0x50
        /*001a*/ 	.short	0x0000


	//----- nvinfo : EIATTR_MAXREG_COUNT
	.align		4
        /*001c*/ 	.byte	0x03, 0x1b
        /*001e*/ 	.short	0x00a8


	//----- nvinfo : EIATTR_MERCURY_ISA_VERSION
	.align		4
        /*0020*/ 	.byte	0x03, 0x5f
        /*0022*/ 	.short	0x0101


	//----- nvinfo : EIATTR_VRC_CTA_INIT_COUNT
	.align		4
        /*0024*/ 	.byte	0x02, 0x4a
	.zero		1
	.zero		1


	//----- nvinfo : EIATTR_EXIT_INSTR_OFFSETS
	.align		4
        /*0028*/ 	.byte	0x04, 0x1c
        /*002a*/ 	.short	(.L_310 - .L_309)


	//   ....[0]....
.L_309:
        /*002c*/ 	.word	0x00000010


	//----- nvinfo : EIATTR_MAX_THREADS
	.align		4
.L_310:
        /*0030*/ 	.byte	0x04, 0x05
        /*0032*/ 	.short	(.L_312 - .L_311)
.L_311:
        /*0034*/ 	.word	0x00000180
        /*0038*/ 	.word	0x00000001
        /*003c*/ 	.word	0x00000001


	//----- nvinfo : EIATTR_CBANK_PARAM_SIZE
	.align		4
.L_312:
        /*0040*/ 	.byte	0x03, 0x19
        /*0042*/ 	.short	0x0a80


	//----- nvinfo : EIATTR_PARAM_CBANK
	.align		4
        /*0044*/ 	.byte	0x04, 0x0a
        /*0046*/ 	.short	(.L_314 - .L_313)
	.align		4
.L_313:
        /*0048*/ 	.word	index@(.nv.constant0._ZN7cutlass13device_kernelIN5flash11enable_sm90INS1_16FlashAttnFwdSm90INS1_25CollectiveMainloopFwdSm90ILi2EN4cute5tupleIJNS5_1CILi1EEES8_S8_EEENS6_IJNS7_ILi128EEENS7_ILi80EEENS7_ILi256EEEEEELi256ENS_6half_tEfNS_4arch4Sm90ELb0ELb0ELb0ELb1ELb0ELb1ELb0ELb1ELb1ELb1ELb1ELb0EEENS1_21CollectiveEpilogueFwdINS6_IJSA_SC_SB_EEES9_SE_SG_Li256ELb1ELb1ELb1ELb0EEENS1_36VarlenDynamicPersistentTileSchedulerILi128ELi80ELi256ELi128ELb1ELb1ELb1ELb0ELb1ELb1EEEEEEEEEvNT_6ParamsE)
        /*004c*/ 	.short	0x0380
        /*004e*/ 	.short	0x0a80


	//----- nvinfo : EIATTR_SW_WAR
	.align		4
.L_314:
        /*0050*/ 	.byte	0x04, 0x36
        /*0052*/ 	.short	(.L_316 - .L_315)
.L_315:
        /*0054*/ 	.word	0x00000008
.L_316:


//--------------------- .nv.info._ZN7cutlass13device_kernelIN5flash11enable_sm90INS1_16FlashAttnFwdSm90INS1_25CollectiveMainloopFwdSm90ILi2EN4cute5tupleIJNS5_1CILi1EEES8_S8_EEENS6_IJNS7_ILi128EEENS7_ILi64EEENS7_ILi256EEEEEELi256ENS_6half_tEfNS_4arch4Sm90ELb0ELb1ELb0ELb0ELb0ELb0ELb0ELb1ELb1ELb1ELb1ELb0EEENS1_21CollectiveEpilogueFwdINS6_IJSA_SC_SB_EEES9_SE_SG_Li256ELb0ELb1ELb1ELb0EEENS1_19SingleTileSchedulerILb0ELb1ELb1ELi128EEEEEEEEEvNT_6ParamsE --------------------------
	.section	.nv.info._ZN7cutlass13device_kernelIN5flash11enable_sm90INS1_16FlashAttnFwdSm90INS1_25CollectiveMainloopFwdSm90ILi2EN4cute5tupleIJNS5_1CILi1EEES8_S8_EEENS6_IJNS7_ILi128EEENS7_ILi64EEENS7_ILi256EEEEEELi256ENS_6half_tEfNS_4arch4Sm90ELb0ELb1ELb0ELb0ELb0ELb0ELb0ELb1ELb1ELb1ELb1ELb0EEENS1_21CollectiveEpilogueFwdINS6_IJSA_SC_SB_EEES9_SE_SG_Li256ELb0ELb1ELb1ELb0EEENS1_19SingleTileSchedulerILb0ELb1ELb1ELi128EEEEEEEEEvNT_6ParamsE,"",@"SHT_CUDA_INFO"
	.sectionflags	@""
	.align	4


	//----- nvinfo : EIATTR_CUDA_API_VERSION
	.align		4
        /*0000*/ 	.byte	0x04, 0x37
        /*0002*/ 	.short	(.L_318 - .L_317)
.L_317:
        /*0004*/ 	.word	0x00000082


	//----- nvinfo : EIATTR_KPARAM_INFO
	.align		4
.L_318:
        /*0008*/ 	.byte	0x04, 0x17
        /*000a*/ 	.short	(.L_320 - .L_319)
.L_319:
        /*000c*/ 	.word	0x00000000
        /*0010*/ 	.short	0x0000
        /*0012*/ 	.short	0x0000
        /*0014*/ 	.byte	0x00, 0xf0, 0x01, 0x28


	//----- nvinfo : EIATTR_SPARSE_MMA_MASK
	.align		4
.L_320:
        /*0018*/ 	.byte	0x03, 0x50
        /*001a*/ 	.short	0x0000


	//----- nvinfo : EIATTR_MAXREG_COUNT
	.align		4
        /*001c*/ 	.byte	0x03, 0x1b
        /*001e*/ 	.short	0x00a8


	//----- nvinfo : EIATTR_MERCURY_ISA_VERSION
	.align		4
        /*0020*/ 	.byte	0x03, 0x5f
        /*0022*/ 	.short	0x0101


	//----- nvinfo : EIATTR_VRC_CTA_INIT_COUNT
	.align		4
        /*0024*/ 	.byte	0x02, 0x4a
	.zero		1
	.zero		1


	//----- nvinfo : EIATTR_EXIT_INSTR_OFFSETS
	.align		4
        /*0028*/ 	.byte	0x04, 0x1c
        /*002a*/ 	.short	(.L_322 - .L_321)


	//   ....[0]....
.L_321:
        /*002c*/ 	.word	0x00000010


	//----- nvinfo : EIATTR_MAX_THREADS
	.align		4
.L_322:
        /*0030*/ 	.byte	0x04, 0x05
        /*0032*/ 	.short	(.L_324 - .L_323)
.L_323:
        /*0034*/ 	.word	0x00000180
        /*0038*/ 	.word	0x00000001
        /*003c*/ 	.word	0x00000001


	//----- nvinfo : EIATTR_CBANK_PARAM_SIZE
	.align		4
.L_324:
        /*0040*/ 	.byte	0x03, 0x19
        /*0042*/ 	.short	0x0a00


	//----- nvinfo : EIATTR_PARAM_CBANK
	.align		4
        /*0044*/ 	.byte	0x04, 0x0a
        /*0046*/ 	.short	(.L_326 - .L_325)
	.align		4
.L_325:
        /*0048*/ 	.word	index@(.nv.constant0._ZN7cutlass13device_kernelIN5flash11enable_sm90INS1_16FlashAttnFwdSm90INS1_25CollectiveMainloopFwdSm90ILi2EN4cute5tupleIJNS5_1CILi1EEES8_S8_EEENS6_IJNS7_ILi128EEENS7_ILi64EEENS7_ILi256EEEEEELi256ENS_6half_tEfNS_4arch4Sm90ELb0ELb1ELb0ELb0ELb0ELb0ELb0ELb1ELb1ELb1ELb1ELb0EEENS1_21CollectiveEpilogueFwdINS6_IJSA_SC_SB_EEES9_SE_SG_Li256ELb0ELb1ELb1ELb0EEENS1_19SingleTileSchedulerILb0ELb1ELb1ELi128EEEEEEEEEvNT_6ParamsE)
        /*004c*/ 	.short	0x0380
        /*004e*/ 	.short	0x0a00


	//----- nvinfo : EIATTR_SW_WAR
	.align		4
.L_326:
        /*0050*/ 	.byte	0x04, 0x36
        /*0052*/ 	.short	(.L_328 - .L_327)
.L_327:
        /*0054*/ 	.word	0x00000008
.L_328:


//--------------------- .nv.info._ZN7cutlass13device_kernelIN5flash11enable_sm90INS1_16FlashAttnFwdSm90INS1_25CollectiveMainloopFwdSm90ILi2EN4cute5tupleIJNS5_1CILi1EEES8_S8_EEENS6_IJNS7_ILi128EEENS7_ILi64EEENS7_ILi256EEEEEELi256ENS_6half_tEfNS_4arch4Sm90ELb0ELb1ELb0ELb1ELb0ELb0ELb0ELb1ELb1ELb1ELb1ELb0EEENS1_21CollectiveEpilogueFwdINS6_IJSA_SC_SB_EEES9_SE_SG_Li256ELb1ELb1ELb1ELb0EEENS1_36VarlenDynamicPersistentTileSchedulerILi128ELi64ELi256ELi128ELb1ELb1ELb1ELb1ELb0ELb1EEEEEEEEEvNT_6ParamsE --------------------------
	.section	.nv.info._ZN7cutlass13device_kernelIN5flash11enable_sm90INS1_16FlashAttnFwdSm90INS1_25CollectiveMainloopFwdSm90ILi2EN4cute5tupleIJNS5_1CILi1EEES8_S8_EEENS6_IJNS7_ILi128EEENS7_ILi64EEENS7_ILi256EEEEEELi256ENS_6half_tEfNS_4arch4Sm90ELb0ELb1ELb0ELb1ELb0ELb0ELb0ELb1ELb1ELb1ELb1ELb0EEENS1_21CollectiveEpilogueFwdINS6_IJSA_SC_SB_EEES9_SE_SG_Li256ELb1ELb1ELb1ELb0EEENS1_36VarlenDynamicPersistentTileSchedulerILi128ELi64ELi256ELi128ELb1ELb1ELb1ELb1ELb0ELb1EEEEEEEEEvNT_6ParamsE,"",@"SHT_CUDA_INFO"
	.sectionflags	@""
	.align	4


	//----- nvinfo : EIATTR_CUDA_API_VERSION
	.align		4
        /*0000*/ 	.byte	0x04, 0x37
        /*0002*/ 	.short	(.L_330 - .L_329)
.L_329:
        /*0004*/ 	.word	0x00000082


	//----- nvinfo : EIATTR_KPARAM_INFO
	.align		4
.L_330:
        /*0008*/ 	.byte	0x04, 0x17
        /*000a*/ 	.short	(.L_332 - .L_331)
.L_331:
        /*000c*/ 	.word	0x00000000
        /*0010*/ 	.short	0x0000
        /*0012*/ 	.short	0x0000
        /*0014*/ 	.byte	0x00, 0xf0, 0x01, 0x2a


	//----- nvinfo : EIATTR_SPARSE_MMA_MASK
	.align		4
.L_332:
        /*0018*/ 	.byte	0x03, 0x50
        /*001a*/ 	.short	0x0000


	//----- nvinfo : EIATTR_MAXREG_COUNT
	.align		4
        /*001c*/ 	.byte	0x03, 0x1b
        /*001e*/ 	.short	0x00a8


	//----- nvinfo : EIATTR_MERCURY_ISA_VERSION
	.align		4
        /*0020*/ 	.byte	0x03, 0x5f
        /*0022*/ 	.short	0x0101


	//----- nvinfo : EIATTR_VRC_CTA_INIT_COUNT
	.align		4
        /*0024*/ 	.byte	0x02, 0x4a
	.zero		1
	.zero		1


	//----- nvinfo : EIATTR_EXIT_INSTR_OFFSETS
	.align		4
        /*0028*/ 	.byte	0x04, 0x1c
        /*002a*/ 	.short	(.L_334 - .L_333)


	//   ....[0]....
.L_333:
        /*002c*/ 	.word	0x00000010


	//----- nvinfo : EIATTR_MAX_THREADS
	.align		4
.L_334:
        /*0030*/ 	.byte	0x04, 0x05
        /*0032*/ 	.short	(.L_336 - .L_335)
.L_335:
        /*0034*/ 	.word	0x00000180
        /*0038*/ 	.word	0x00000001
        /*003c*/ 	.word	0x00000001


	//----- nvinfo : EIATTR_CBANK_PARAM_SIZE
	.align		4
.L_336:
        /*0040*/ 	.byte	0x03, 0x19
        /*0042*/ 	.short	0x0a80


	//----- nvinfo : EIATTR_PARAM_CBANK
	.align		4
        /*0044*/ 	.byte	0x04, 0x0a
        /*0046*/ 	.short	(.L_338 - .L_337)
	.align		4
.L_337:
        /*0048*/ 	.word	index@(.nv.constant0._ZN7cutlass13device_kernelIN5flash11enable_sm90INS1_16FlashAttnFwdSm90INS1_25CollectiveMainloopFwdSm90ILi2EN4cute5tupleIJNS5_1CILi1EEES8_S8_EEENS6_IJNS7_ILi128EEENS7_ILi64EEENS7_ILi256EEEEEELi256ENS_6half_tEfNS_4arch4Sm90ELb0ELb1ELb0ELb1ELb0ELb0ELb0ELb1ELb1ELb1ELb1ELb0EEENS1_21CollectiveEpilogueFwdINS6_IJSA_SC_SB_EEES9_SE_SG_Li256ELb1ELb1ELb1ELb0EEENS1_36VarlenDynamicPersistentTileSchedulerILi128ELi64ELi256ELi128ELb1ELb1ELb1ELb1ELb0ELb1EEEEEEEEEvNT_6ParamsE)
        /*004c*/ 	.short	0x0380
        /*004e*/ 	.short	0x0a80


	//----- nvinfo : EIATTR_SW_WAR
	.align		4
.L_338:
        /*0050*/ 	.byte	0x04, 0x36
        /*0052*/ 	.short	(.L_340 - .L_339)
.L_339:
        /*0054*/ 	.word	0x00000008
.L_340:


//--------------------- .nv.info._ZN7cutlass13device_kernelIN5flash11enable_sm90INS1_16FlashAttnFwdSm90INS1_25CollectiveMainloopFwdSm90ILi2EN4cute5tupleIJNS5_1CILi1EEES8_S8_EEENS6_IJNS7_ILi128EEENS7_ILi64EEENS7_ILi256EEEEEELi256ENS_6half_tEfNS_4arch4Sm90ELb0ELb1ELb0ELb1ELb0ELb1ELb0ELb1ELb1ELb1ELb1ELb0EEENS1_21CollectiveEpilogueFwdINS6_IJSA_SC_SB_EEES9_SE_SG_Li256ELb1ELb1ELb1ELb0EEENS1_36VarlenDynamicPersistentTileSchedulerILi128ELi64ELi256ELi128ELb1ELb1ELb1ELb1ELb0ELb1EEEEEEEEEvNT_6ParamsE --------------------------
	.section	.nv.info._ZN7cutlass13device_kernelIN5flash11enable_sm90INS1_16FlashAttnFwdSm90INS1_25CollectiveMainloopFwdSm90ILi2EN4cute5tupleIJNS5_1CILi1EEES8_S8_EEENS6_IJNS7_ILi128EEENS7_ILi64EEENS7_ILi256EEEEEELi256ENS_6half_tEfNS_4arch4Sm90ELb0ELb1ELb0ELb1ELb0ELb1ELb0ELb1ELb1ELb1ELb1ELb0EEENS1_21CollectiveEpilogueFwdINS6_IJSA_SC_SB_EEES9_SE_SG_Li256ELb1ELb1ELb1ELb0EEENS1_36VarlenDynamicPersistentTileSchedulerILi128ELi64ELi256ELi128ELb1ELb1ELb1ELb1ELb0ELb1EEEEEEEEEvNT_6ParamsE,"",@"SHT_CUDA_INFO"
	.sectionflags	@""
	.align	4


	//----- nvinfo : EIATTR_CUDA_API_VERSION
	.align		4
        /*0000*/ 	.byte	0x04, 0x37
        /*0002*/ 	.short	(.L_342 - .L_341)
.L_341:
        /*0004*/ 	.word	0x00000082


	//----- nvinfo : EIATTR_KPARAM_INFO
	.align		4
.L_342:
        /*0008*/ 	.byte	0x04, 0x17
        /*000a*/ 	.short	(.L_344 - .L_343)
.L_343:
        /*000c*/ 	.word	0x00000000
        /*0010*/ 	.short	0x0000
        /*0012*/ 	.short	0x0000
        /*0014*/ 	.byte	0x00, 0xf0, 0x01, 0x2a


	//----- nvinfo : EIATTR_SPARSE_MMA_MASK
	.align		4
.L_344:
        /*0018*/ 	.byte	0x03, 0x50
        /*001a*/ 	.short	0x0000


	//----- nvinfo : EIATTR_MAXREG_COUNT
	.align		4
        /*001c*/ 	.byte	0x03, 0x1b
        /*001e*/ 	.short	0x00a8


	//----- nvinfo : EIATTR_MERCURY_ISA_VERSION
	.align		4
        /*0020*/ 	.byte	0x03, 0x5f
        /*0022*/ 	.short	0x0101


	//----- nvinfo : EIATTR_VRC_CTA_INIT_COUNT
	.align		4
        /*0024*/ 	.byte	0x02, 0x4a
	.zero		1
	.zero		1


	//----- nvinfo : EIATTR_EXIT_INSTR_OFFSETS
	.align		4
        /*0028*/ 	.byte	0x04, 0x1c
        /*002a*/ 	.short	(.L_346 - .L_345)


	//   ....[0]....
.L_345:
        /*002c*/ 	.word	0x00000010


	//----- nvinfo : EIATTR_MAX_THREADS
	.align		4
.L_346:
        /*0030*/ 	.byte	0x04, 0x05
        /*0032*/ 	.short	(.L_348 - .L_347)
.L_347:
        /*0034*/ 	.word	0x00000180
        /*0038*/ 	.word	0x00000001
        /*003c*/ 	.word	0x00000001


	//----- nvinfo : EIATTR_CBANK_PARAM_SIZE
	.align		4
.L_348:
        /*0040*/ 	.byte	0x03, 0x19
        /*0042*/ 	.short	0x0a80


	//----- nvinfo : EIATTR_PARAM_CBANK
	.align		4
        /*0044*/ 	.byte	0x04, 0x0a
        /*0046*/ 	.short	(.L_350 - .L_349)
	.align		4
.L_349:
        /*0048*/ 	.word	index@(.nv.constant0._ZN7cutlass13device_kernelIN5flash11enable_sm90INS1_16FlashAttnFwdSm90INS1_25CollectiveMainloopFwdSm90ILi2EN4cute5tupleIJNS5_1CILi1EEES8_S8_EEENS6_IJNS7_ILi128EEENS7_ILi64EEENS7_ILi256EEEEEELi256ENS_6half_tEfNS_4arch4Sm90ELb0ELb1ELb0ELb1ELb0ELb1ELb0ELb1ELb1ELb1ELb1ELb0EEENS1_21CollectiveEpilogueFwdINS6_IJSA_SC_SB_EEES9_SE_SG_Li256ELb1ELb1ELb1ELb0EEENS1_36VarlenDynamicPersistentTileSchedulerILi128ELi64ELi256ELi128ELb1ELb1ELb1ELb1ELb0ELb1EEEEEEEEEvNT_6ParamsE)
        /*004c*/ 	.short	0x0380
        /*004e*/ 	.short	0x0a80


	//----- nvinfo : EIATTR_SW_WAR
	.align		4
.L_350:
        /*0050*/ 	.byte	0x04, 0x36
        /*0052*/ 	.short	(.L_352 - .L_351)
.L_351:
        /*0054*/ 	.word	0x00000008
.L_352:


//--------------------- .nv.info._ZN7cutlass13device_kernelIN5flash11enable_sm90INS1_16FlashAttnFwdSm90INS1_25CollectiveMainloopFwdSm90ILi2EN4cute5tupleIJNS5_1CILi1EEES8_S8_EEENS6_IJNS7_ILi128EEENS7_ILi80EEENS7_ILi256EEEEEELi256ENS_6half_tEfNS_4arch4Sm90ELb1ELb0ELb0ELb0ELb0ELb0ELb0ELb1ELb1ELb1ELb1ELb0EEENS1_21CollectiveEpilogueFwdINS6_IJSA_SC_SB_EEES9_SE_SG_Li256ELb0ELb1ELb1ELb0EEENS1_19SingleTileSchedulerILb0ELb1ELb1ELi128EEEEEEEEEvNT_6ParamsE --------------------------
	.section	.nv.info._ZN7cutlass13device_kernelIN5flash11enable_sm90INS1_16FlashAttnFwdSm90INS1_25CollectiveMainloopFwdSm90ILi2EN4cute5tupleIJNS5_1CILi1EEES8_S8_EEENS6_IJNS7_ILi128EEENS7_ILi80EEENS7_ILi256EEEEEELi256ENS_6half_tEfNS_4arch4Sm90ELb1ELb0ELb0ELb0ELb0ELb0ELb0ELb1ELb1ELb1ELb1ELb0EEENS1_21CollectiveEpilogueFwdINS6_IJSA_SC_SB_EEES9_SE_SG_Li256ELb0ELb1ELb1ELb0EEENS1_19SingleTileSchedulerILb0ELb1ELb1ELi128EEEEEEEEEvNT_6ParamsE,"",@"SHT_CUDA_INFO"
	.sectionflags	@""
	.align	4


	//----- nvinfo : EIATTR_CUDA_API_VERSION
	.align		4
        /*0000*/ 	.byte	0x04, 0x37
        /*0002*/ 	.short	(.L_354 - .L_353)
.L_353:
        /*0004*/ 	.word	0x00000082


	//----- nvinfo : EIATTR_KPARAM_INFO
	.align		4
.L_354:
        /*0008*/ 	.byte	0x04, 0x17
        /*000a*/ 	.short	(.L_356 - .L_355)
.L_355:
        /*000c*/ 	.word	0x00000000
        /*0010*/ 	.short	0x0000
        /*0012*/ 	.short	0x0000
        /*0014*/ 	.byte	0x00, 0xf0, 0x01, 0x28


	//----- nvinfo : EIATTR_SPARSE_MMA_MASK
	.align		4
.L_356:
        /*0018*/ 	.byte	0x03, 0x50
        /*001a*/ 	.short	0x0000


	//----- nvinfo : EIATTR_MAXREG_COUNT
	.align		4
        /*001c*/ 	.byte	0x03, 0x1b
        /*001e*/ 	.short	0x00a8


	//----- nvinfo : EIATTR_MERCURY_ISA_VERSION
	.align		4
        /*0020*/ 	.byte	0x03, 0x5f
        /*0022*/ 	.short	0x0101


	//----- nvinfo : EIATTR_VRC_CTA_INIT_COUNT
	.align		4
        /*0024*/ 	.byte	0x02, 0x4a
	.zero		1
	.zero		1


	//----- nvinfo : EIATTR_EXIT_INSTR_OFFSETS
	.align		4
        /*0028*/ 	.byte	0x04, 0x1c
        /*002a*/ 	.short	(.L_358 - .L_357)


	//   ....[0]....
.L_357:
        /*002c*/ 	.word	0x00000010


	//----- nvinfo : EIATTR_MAX_THREADS
	.align		4
.L_358:
        /*0030*/ 	.byte	0x04, 0x05
        /*0032*/ 	.short	(.L_360 - .L_359)
.L_359:
        /*0034*/ 	.word	0x00000180
        /*0038*/ 	.word	0x00000001
        /*003c*/ 	.word	0x00000001


	//----- nvinfo : EIATTR_CBANK_PARAM_SIZE
	.align		4
.L_360:
        /*0040*/ 	.byte	0x03, 0x19
        /*0042*/ 	.short	0x0a00


	//----- nvinfo : EIATTR_PARAM_CBANK
	.align		4
        /*0044*/ 	.byte	0x04, 0x0a
        /*0046*/ 	.short	(.L_362 - .L_361)
	.align		4
.L_361:
        /*0048*/ 	.word	index@(.nv.constant0._ZN7cutlass13device_kernelIN5flash11enable_sm90INS1_16FlashAttnFwdSm90INS1_25CollectiveMainloopFwdSm90ILi2EN4cute5tupleIJNS5_1CILi1EEES8_S8_EEENS6_IJNS7_ILi128EEENS7_ILi80EEENS7_ILi256EEEEEELi256ENS_6half_tEfNS_4arch4Sm90ELb1ELb0ELb0ELb0ELb0ELb0ELb0ELb1ELb1ELb1ELb1ELb0EEENS1_21CollectiveEpilogueFwdINS6_IJSA_SC_SB_EEES9_SE_SG_Li256ELb0ELb1ELb1ELb0EEENS1_19SingleTileSchedulerILb0ELb1ELb1ELi128EEEEEEEEEvNT_6ParamsE)
        /*004c*/ 	.short	0x0380
        /*004e*/ 	.short	0x0a00


	//----- nvinfo : EIATTR_SW_WAR
	.align		4
.L_362:
        /*0050*/ 	.byte	0x04, 0x36
        /*0052*/ 	.short	(.L_364 - .L_363)
.L_363:
        /*0054*/ 	.word	0x00000008
.L_364:


//--------------------- .nv.info._ZN7cutlass13device_kernelIN5flash11enable_sm90INS1_16FlashAttnFwdSm90INS1_25CollectiveMainloopFwdSm90ILi2EN4cute5tupleIJNS5_1CILi1EEES8_S8_EEENS6_IJNS7_ILi128EEENS7_ILi80EEENS7_ILi256EEEEEELi256ENS_6half_tEfNS_4arch4Sm90ELb1ELb0ELb0ELb1ELb0ELb0ELb0ELb1ELb1ELb1ELb1ELb0EEENS1_21CollectiveEpilogueFwdINS6_IJSA_SC_SB_EEES9_SE_SG_Li256ELb1ELb1ELb1ELb0EEENS1_36VarlenDynamicPersistentTileSchedulerILi128ELi80ELi256ELi128ELb1ELb1ELb1ELb1ELb1ELb1EEEEEEEEEvNT_6ParamsE --------------------------
	.section	.nv.info._ZN7cutlass13device_kernelIN5flash11enable_sm90INS1_16FlashAttnFwdSm90INS1_25CollectiveMainloopFwdSm90ILi2EN4cute5tupleIJNS5_1CILi1EEES8_S8_EEENS6_IJNS7_ILi128EEENS7_ILi80EEENS7_ILi256EEEEEELi256ENS_6half_tEfNS_4arch4Sm90ELb1ELb0ELb0ELb1ELb0ELb0ELb0ELb1ELb1ELb1ELb1ELb0EEENS1_21CollectiveEpilogueFwdINS6_IJSA_SC_SB_EEES9_SE_SG_Li256ELb1ELb1ELb1ELb0EEENS1_36VarlenDynamicPersistentTileSchedulerILi128ELi80ELi256ELi128ELb1ELb1ELb1ELb1ELb1ELb1EEEEEEEEEvNT_6ParamsE,"",@"SHT_CUDA_INFO"
	.sectionflags	@""
	.align	4


	//----- nvinfo : EIATTR_CUDA_API_VERSION
	.align		4
        /*0000*/ 	.byte	0x04, 0x37
        /*0002*/ 	.short	(.L_366 - .L_365)
.L_365:
        /*0004*/ 	.word	0x00000082


	//----- nvinfo : EIATTR_KPARAM_INFO
	.align		4
.L_366:
        /*0008*/ 	.byte	0x04, 0x17
        /*000a*/ 	.short	(.L_368 - .L_367)
.L_367:
        /*000c*/ 	.word	0x00000000
        /*0010*/ 	.short	0x0000
        /*0012*/ 	.short	0x0000
        /*0014*/ 	.byte	0x00, 0xf0, 0x01, 0x2a


	//----- nvinfo : EIATTR_SPARSE_MMA_MASK
	.align		4
.L_368:
        /*0018*/ 	.byte	0x03, 0x50
        /*001a*/ 	.short	0x0000


	//----- nvinfo : EIATTR_MAXREG_COUNT
	.align		4
        /*001c*/ 	.byte	0x03, 0x1b
        /*001e*/ 	.short	0x00a8


	//----- nvinfo : EIATTR_MERCURY_ISA_VERSION
	.align		4
        /*0020*/ 	.byte	0x03, 0x5f
        /*0022*/ 	.short	0x0101


	//----- nvinfo : EIATTR_VRC_CTA_INIT_COUNT
	.align		4
        /*0024*/ 	.byte	0x02, 0x4a
	.zero		1
	.zero		1


	//----- nvinfo : EIATTR_EXIT_INSTR_OFFSETS
	.align		4
        /*0028*/ 	.byte	0x04, 0x1c
        /*002a*/ 	.short	(.L_370 - .L_369)


	//   ....[0]....
.L_369:
        /*002c*/ 	.word	0x00000010


	//----- nvinfo : EIATTR_MAX_THREADS
	.align		4
.L_370:
        /*0030*/ 	.byte	0x04, 0x05
        /*0032*/ 	.short	(.L_372 - .L_371)
.L_371:
        /*0034*/ 	.word	0x00000180
        /*0038*/ 	.word	0x00000001
        /*003c*/ 	.word	0x00000001


	//----- nvinfo : EIATTR_CBANK_PARAM_SIZE
	.align		4
.L_372:
        /*0040*/ 	.byte	0x03, 0x19
        /*0042*/ 	.short	0x0a80


	//----- nvinfo : EIATTR_PARAM_CBANK
	.align		4
        /*0044*/ 	.byte	0x04, 0x0a
        /*0046*/ 	.short	(.L_374 - .L_373)
	.align		4
.L_373:
        /*0048*/ 	.word	index@(.nv.constant0._ZN7cutlass13device_kernelIN5flash11enable_sm90INS1_16FlashAttnFwdSm90INS1_25CollectiveMainloopFwdSm90ILi2EN4cute5tupleIJNS5_1CILi1EEES8_S8_EEENS6_IJNS7_ILi128EEENS7_ILi80EEENS7_ILi256EEEEEELi256ENS_6half_tEfNS_4arch4Sm90ELb1ELb0ELb0ELb1ELb0ELb0ELb0ELb1ELb1ELb1ELb1ELb0EEENS1_21CollectiveEpilogueFwdINS6_IJSA_SC_SB_EEES9_SE_SG_Li256ELb1ELb1ELb1ELb0EEENS1_36VarlenDynamicPersistentTileSchedulerILi128ELi80ELi256ELi128ELb1ELb1ELb1ELb1ELb1ELb1EEEEEEEEEvNT_6ParamsE)
        /*004c*/ 	.short	0x0380
        /*004e*/ 	.short	0x0a80


	//----- nvinfo : EIATTR_SW_WAR
	.align		4
.L_374:
        /*0050*/ 	.byte	0x04, 0x36
        /*0052*/ 	.short	(.L_376 - .L_375)
.L_375:
        /*0054*/ 	.word	0x00000008
.L_376:


//--------------------- .nv.info._ZN7cutlass13device_kernelIN5flash11enable_sm90INS1_16FlashAttnFwdSm90INS1_25CollectiveMainloopFwdSm90ILi2EN4cute5tupleIJNS5_1CILi1EEES8_S8_EEENS6_IJNS7_ILi128EEENS7_ILi80EEENS7_ILi256EEEEEELi256ENS_6half_tEfNS_4arch4Sm90ELb1ELb0ELb0ELb1ELb0ELb1ELb0ELb1ELb1ELb1ELb1ELb0EEENS1_21CollectiveEpilogueFwdINS6_IJSA_SC_SB_EEES9_SE_SG_Li256ELb1ELb1ELb1ELb0EEENS1_36VarlenDynamicPersistentTileSchedulerILi128ELi80ELi256ELi128ELb1ELb1ELb1ELb1ELb1ELb1EEEEEEEEEvNT_6ParamsE --------------------------
	.section	.nv.info._ZN7cutlass13device_kernelIN5flash11enable_sm90INS1_16FlashAttnFwdSm90INS1_25CollectiveMainloopFwdSm90ILi2EN4cute5tupleIJNS5_1CILi1EEES8_S8_EEENS6_IJNS7_ILi128EEENS7_ILi80EEENS7_ILi256EEEEEELi256ENS_6half_tEfNS_4arch4Sm90ELb1ELb0ELb0ELb1ELb0ELb1ELb0ELb1ELb1ELb1ELb1ELb0EEENS1_21CollectiveEpilogueFwdINS6_IJSA_SC_SB_EEES9_SE_SG_Li256ELb1ELb1ELb1ELb0EEENS1_36VarlenDynamicPersistentTileSchedulerILi128ELi80ELi256ELi128ELb1ELb1ELb1ELb1ELb1ELb1EEEEEEEEEvNT_6ParamsE,"",@"SHT_CUDA_INFO"
	.sectionflags	@""
	.align	4


	//----- nvinfo : EIATTR_CUDA_API_VERSION
	.align		4
        /*0000*/ 	.byte	0x04, 0x37
        /*0002*/ 	.short	(.L_378 - .L_377)
.L_377:
        /*0004*/ 	.word	0x00000082


	//----- nvinfo : EIATTR_KPARAM_INFO
	.align		4
.L_378:
        /*0008*/ 	.byte	0x04, 0x17
        /*000a*/ 	.short	(.L_380 - .L_379)
.L_379:
        /*000c*/ 	.word	0x00000000
        /*0010*/ 	.short	0x0000
        /*0012*/ 	.short	0x0000
        /*0014*/ 	.byte	0x00, 0xf0, 0x01, 0x2a


	//----- nvinfo : EIATTR_SPARSE_MMA_MASK
	.align		4
.L_380:
        /*0018*/ 	.byte	0x03, 0x50
        /*001a*/ 	.short	0x0000


	//----- nvinfo : EIATTR_MAXREG_COUNT
	.align		4
        /*001c*/ 	.byte	0x03, 0x1b
        /*001e*/ 	.short	0x00a8


	//----- nvinfo : EIATTR_MERCURY_ISA_VERSION
	.align		4
        /*0020*/ 	.byte	0x03, 0x5f
        /*0022*/ 	.short	0x0101


	//----- nvinfo : EIATTR_VRC_CTA_INIT_COUNT
	.align		4
        /*0024*/ 	.byte	0x02, 0x4a
	.zero		1
	.zero		1


	//----- nvinfo : EIATTR_EXIT_INSTR_OFFSETS
	.align		4
        /*0028*/ 	.byte	0x04, 0x1c
        /*002a*/ 	.short	(.L_382 - .L_381)


	//   ....[0]....
.L_381:
        /*002c*/ 	.word	0x00000010


	//----- nvinfo : EIATTR_MAX_THREADS
	.align		4
.L_382:
        /*0030*/ 	.byte	0x04, 0x05
        /*0032*/ 	.short	(.L_384 - .L_383)
.L_383:
        /*0034*/ 	.word	0x00000180
        /*0038*/ 	.word	0x00000001
        /*003c*/ 	.word	0x00000001


	//----- nvinfo : EIATTR_CBANK_PARAM_SIZE
	.align		4
.L_384:
        /*0040*/ 	.byte	0x03, 0x19
        /*0042*/ 	.short	0x0a80


	//----- nvinfo : EIATTR_PARAM_CBANK
	.align		4
        /*0044*/ 	.byte	0x04, 0x0a
        /*0046*/ 	.short	(.L_386 - .L_385)
	.align		4
.L_385:
        /*0048*/ 	.word	index@(.nv.constant0._ZN7cutlass13device_kernelIN5flash11enable_sm90INS1_16FlashAttnFwdSm90INS1_25CollectiveMainloopFwdSm90ILi2EN4cute5tupleIJNS5_1CILi1EEES8_S8_EEENS6_IJNS7_ILi128EEENS7_ILi80EEENS7_ILi256EEEEEELi256ENS_6half_tEfNS_4arch4Sm90ELb1ELb0ELb0ELb1ELb0ELb1ELb0ELb1ELb1ELb1ELb1ELb0EEENS1_21CollectiveEpilogueFwdINS6_IJSA_SC_SB_EEES9_SE_SG_Li256ELb1ELb1ELb1ELb0EEENS1_36VarlenDynamicPersistentTileSchedulerILi128ELi80ELi256ELi128ELb1ELb1ELb1ELb1ELb1ELb1EEEEEEEEEvNT_6ParamsE)
        /*004c*/ 	.short	0x0380
        /*004e*/ 	.short	0x0a80


	//----- nvinfo : EIATTR_SW_WAR
	.align		4
.L_386:
        /*0050*/ 	.byte	0x04, 0x36
        /*0052*/ 	.short	(.L_388 - .L_387)
.L_387:
        /*0054*/ 	.word	0x00000008
.L_388:


//--------------------- .nv.info._ZN7cutlass13device_kernelIN5flash11enable_sm90INS1_16FlashAttnFwdSm90INS1_25CollectiveMainloopFwdSm90ILi2EN4cute5tupleIJNS5_1CILi1EEES8_S8_EEENS6_IJNS7_ILi128EEENS7_ILi112EEENS7_ILi192EEEEEELi192ENS_6half_tEfNS_4arch4Sm90ELb0ELb0ELb0ELb0ELb0ELb0ELb0ELb1ELb1ELb1ELb1ELb0EEENS1_21CollectiveEpilogueFwdINS6_IJSA_SC_SB_EEES9_SE_SG_Li256ELb0ELb1ELb1ELb0EEENS1_19SingleTileSchedulerILb0ELb1ELb1ELi128EEEEEEEEEvNT_6ParamsE --------------------------
	.section	.nv.info._ZN7cutlass13device_kernelIN5flash11enable_sm90INS1_16FlashAttnFwdSm90INS1_25CollectiveMainloopFwdSm90ILi2EN4cute5tupleIJNS5_1CILi1EEES8_S8_EEENS6_IJNS7_ILi128EEENS7_ILi112EEENS7_ILi192EEEEEELi192ENS_6half_tEfNS_4arch4Sm90ELb0ELb0ELb0ELb0ELb0ELb0ELb0ELb1ELb1ELb1ELb1ELb0EEENS1_21CollectiveEpilogueFwdINS6_IJSA_SC_SB_EEES9_SE_SG_Li256ELb0ELb1ELb1ELb0EEENS1_19SingleTileSchedulerILb0ELb1ELb1ELi128EEEEEEEEEvNT_6ParamsE,"",@"SHT_CUDA_INFO"
	.sectionflags	@""
	.align	4


	//----- nvinfo : EIATTR_CUDA_API_VERSION
	.align		4
        /*0000*/ 	.byte	0x04, 0x37
        /*0002*/ 	.short	(.L_390 - .L_389)
.L_389:
        /*0004*/ 	.word	0x00000082


	//----- nvinfo : EIATTR_KPARAM_INFO
	.align		4
.L_390:
        /*0008*/ 	.byte	0x04, 0x17
        /*000a*/ 	.short	(.L_392 - .L_391)
.L_391:
        /*000c*/ 	.word	0x00000000
        /*0010*/ 	.short	0x0000
        /*0012*/ 	.short	0x0000
        /*0014*/ 	.byte	0x00, 0xf0, 0x01, 0x28


	//----- nvinfo : EIATTR_SPARSE_MMA_MASK
	.align		4
.L_392:
        /*0018*/ 	.byte	0x03, 0x50
        /*001a*/ 	.short	0x0000


	//----- nvinfo : EIATTR_MAXREG_COUNT
	.align		4
        /*001c*/ 	.byte	0x03, 0x1b
        /*001e*/ 	.short	0x00a8


	//----- nvinfo : EIATTR_MERCURY_ISA_VERSION
	.align		4
        /*0020*/ 	.byte	0x03, 0x5f
        /*0022*/ 	.short	0x0101


	//----- nvinfo : EIATTR_VRC_CTA_INIT_COUNT
	.align		4
        /*0024*/ 	.byte	0x02, 0x4a
	.zero		1
	.zero		1


	//----- nvinfo : EIATTR_EXIT_INSTR_OFFSETS
	.align		4
        /*0028*/ 	.byte	0x04, 0x1c
        /*002a*/ 	.short	(.L_394 - .L_393)


	//   ....[0]....
.L_393:
        /*002c*/ 	.word	0x00000010


	//----- nvinfo : EIATTR_MAX_THREADS
	.align		4
.L_394:
        /*0030*/ 	.byte	0x04, 0x05
        /*0032*/ 	.short	(.L_396 - .L_395)
.L_395:
        /*0034*/ 	.word	0x00000180
        /*0038*/ 	.word	0x00000001
        /*003c*/ 	.word	0x00000001


	//----- nvinfo : EIATTR_CBANK_PARAM_SIZE
	.align		4
.L_396:
        /*0040*/ 	.byte	0x03, 0x19
        /*0042*/ 	.short	0x0a00


	//----- nvinfo : EIATTR_PARAM_CBANK
	.align		4
        /*0044*/ 	.byte	0x04, 0x0a
        /*0046*/ 	.short	(.L_398 - .L_397)
	.align		4
.L_397:
        /*0048*/ 	.word	index@(.nv.constant0._ZN7cutlass13device_kernelIN5flash11enable_sm90INS1_16FlashAttnFwdSm90INS1_25CollectiveMainloopFwdSm90ILi2EN4cute5tupleIJNS5_1CILi1EEES8_S8_EEENS6_IJNS7_ILi128EEENS7_ILi112EEENS7_ILi192EEEEEELi192ENS_6half_tEfNS_4arch4Sm90ELb0ELb0ELb0ELb0ELb0ELb0ELb0ELb1ELb1ELb1ELb1ELb0EEENS1_21CollectiveEpilogueFwdINS6_IJSA_SC_SB_EEES9_SE_SG_Li256ELb0ELb1ELb1ELb0EEENS1_19SingleTileSchedulerILb0ELb1ELb1ELi128EEEEEEEEEvNT_6ParamsE)
        /*004c*/ 	.short	0x0380
        /*004e*/ 	.short	0x0a00


	//----- nvinfo : EIATTR_SW_WAR
	.align		4
.L_398:
        /*0050*/ 	.byte	0x04, 0x36
        /*0052*/ 	.short	(.L_400 - .L_399)
.L_399:
        /*0054*/ 	.word	0x00000008
.L_400:


//--------------------- .nv.info._ZN7cutlass13device_kernelIN5flash11enable_sm90INS1_16FlashAttnFwdSm90INS1_25CollectiveMainloopFwdSm90ILi2EN4cute5tupleIJNS5_1CILi1EEES8_S8_EEENS6_IJNS7_ILi128EEENS7_ILi112EEENS7_ILi192EEEEEELi192ENS_6half_tEfNS_4arch4Sm90ELb0ELb0ELb0ELb1ELb0ELb0ELb0ELb1ELb1ELb1ELb1ELb0EEENS1_21CollectiveEpilogueFwdINS6_IJSA_SC_SB_EEES9_SE_SG_Li256ELb1ELb1ELb1ELb0EEENS1_36VarlenDynamicPersistentTileSchedulerILi128ELi112ELi256ELi128ELb1ELb1ELb1ELb0ELb1ELb1EEEEEEEEEvNT_6ParamsE --------------------------
	.section	.nv.info._ZN7cutlass13device_kernelIN5flash11enable_sm90INS1_16FlashAttnFwdSm90INS1_25CollectiveMainloopFwdSm90ILi2EN4cute5tupleIJNS5_1CILi1EEES8_S8_EEENS6_IJNS7_ILi128EEENS7_ILi112EEENS7_ILi192EEEEEELi192ENS_6half_tEfNS_4arch4Sm90ELb0ELb0ELb0ELb1ELb0ELb0ELb0ELb1ELb1ELb1ELb1ELb0EEENS1_21CollectiveEpilogueFwdINS6_IJSA_SC_SB_EEES9_SE_SG_Li256ELb1ELb1ELb1ELb0EEENS1_36VarlenDynamicPersistentTileSchedulerILi128ELi112ELi256ELi128ELb1ELb1ELb1ELb0ELb1ELb1EEEEEEEEEvNT_6ParamsE,"",@"SHT_CUDA_INFO"
	.sectionflags	@""
	.align	4


	//----- nvinfo : EIATTR_CUDA_API_VERSION
	.align		4
        /*0000*/ 	.byte	0x04, 0x37
        /*0002*/ 	.short	(.L_402 - .L_401)
.L_401:
        /*0004*/ 	.word	0x00000082


	//----- nvinfo : EIATTR_KPARAM_INFO
	.align		4
.L_402:
        /*0008*/ 	.byte	0x04, 0x17
        /*000a*/ 	.short	(.L_404 - .L_403)
.L_403:
        /*000c*/ 	.word	0x00000000
        /*0010*/ 	.short	0x0000
        /*0012*/ 	.short	0x0000
        /*0014*/ 	.byte	0x00, 0xf0, 0x01, 0x2a


	//----- nvinfo : EIATTR_SPARSE_MMA_MASK
	.align		4
.L_404:
        /*0018*/ 	.byte	0x03, 0x50
        /*001a*/ 	.short	0x0000


	//----- nvinfo : EIATTR_MAXREG_COUNT
	.align		4
        /*001c*/ 	.byte	0x03, 0x1b
        /*001e*/ 	.short	0x00a8


	//----- nvinfo : EIATTR_MERCURY_ISA_VERSION
	.align		4
        /*0020*/ 	.byte	0x03, 0x5f
        /*0022*/ 	.short	0x0101


	//----- nvinfo : EIATTR_VRC_CTA_INIT_COUNT
	.align		4
        /*0024*/ 	.byte	0x02, 0x4a
	.zero		1
	.zero		1


	//----- nvinfo : EIATTR_EXIT_INSTR_OFFSETS
	.align		4
        /*0028*/ 	.byte	0x04, 0x1c
        /*002a*/ 	.short	(.L_406 - .L_405)


	//   ....[0]....
.L_405:
        /*002c*/ 	.word	0x00000010


	//----- nvinfo : EIATTR_MAX_THREADS
	.align		4
.L_406:
        /*0030*/ 	.byte	0x04, 0x05
        /*0032*/ 	.short	(.L_408 - .L_407)
.L_407:
        /*0034*/ 	.word	0x00000180
        /*0038*/ 	.word	0x00000001
        /*003c*/ 	.word	0x00000001


	//----- nvinfo : EIATTR_CBANK_PARAM_SIZE
	.align		4
.L_408:
        /*0040*/ 	.byte	0x03, 0x19
        /*0042*/ 	.short	0x0a80


	//----- nvinfo : EIATTR_PARAM_CBANK
	.align		4
        /*0044*/ 	.byte	0x04, 0x0a
        /*0046*/ 	.short	(.L_410 - .L_409)
	.align		4
.L_409:
        /*0048*/ 	.word	index@(.nv.constant0._ZN7cutlass13device_kernelIN5flash11enable_sm90INS1_16FlashAttnFwdSm90INS1_25CollectiveMainloopFwdSm90ILi2EN4cute5tupleIJNS5_1CILi1EEES8_S8_EEENS6_IJNS7_ILi128EEENS7_ILi112EEENS7_ILi192EEEEEELi192ENS_6half_tEfNS_4arch4Sm90ELb0ELb0ELb0ELb1ELb0ELb0ELb0ELb1ELb1ELb1ELb1ELb0EEENS1_21CollectiveEpilogueFwdINS6_IJSA_SC_SB_EEES9_SE_SG_Li256ELb1ELb1ELb1ELb0EEENS1_36VarlenDynamicPersistentTileSchedulerILi128ELi112ELi256ELi128ELb1ELb1ELb1ELb0ELb1ELb1EEEEEEEEEvNT_6ParamsE)
        /*004c*/ 	.short	0x0380
        /*004e*/ 	.short	0x0a80


	//----- nvinfo : EIATTR_SW_WAR
	.align		4
.L_410:
        /*0050*/ 	.byte	0x04, 0x36
        /*0052*/ 	.short	(.L_412 - .L_411)
.L_411:
        /*0054*/ 	.word	0x00000008
.L_412:


//--------------------- .nv.info._ZN7cutlass13device_kernelIN5flash11enable_sm90INS1_16FlashAttnFwdSm90INS1_25CollectiveMainloopFwdSm90ILi2EN4cute5tupleIJNS5_1CILi1EEES8_S8_EEENS6_IJNS7_ILi128EEENS7_ILi112EEENS7_ILi192EEEEEELi192ENS_6half_tEfNS_4arch4Sm90ELb0ELb0ELb0ELb1ELb0ELb1ELb0ELb1ELb1ELb1ELb1ELb0EEENS1_21CollectiveEpilogueFwdINS6_IJSA_SC_SB_EEES9_SE_SG_Li256ELb1ELb1ELb1ELb0EEENS1_36VarlenDynamicPersistentTileSchedulerILi128ELi112ELi256ELi128ELb1ELb1ELb1ELb0ELb1ELb1EEEEEEEEEvNT_6ParamsE --------------------------
	.section	.nv.info._ZN7cutlass13device_kernelIN5flash11enable_sm90INS1_16FlashAttnFwdSm90INS1_25CollectiveMainloopFwdSm90ILi2EN4cute5tupleIJNS5_1CILi1EEES8_S8_EEENS6_IJNS7_ILi128EEENS7_ILi112EEENS7_ILi192EEEEEELi192ENS_6half_tEfNS_4arch4Sm90ELb0ELb0ELb0ELb1ELb0ELb1ELb0ELb1ELb1ELb1ELb1ELb0EEENS1_21CollectiveEpilogueFwdINS6_IJSA_SC_SB_EEES9_SE_SG_Li256ELb1ELb1ELb1ELb0EEENS1_36VarlenDynamicPersistentTileSchedulerILi128ELi112ELi256ELi128ELb1ELb1ELb1ELb0ELb1ELb1EEEEEEEEEvNT_6ParamsE,"",@"SHT_CUDA_INFO"
	.sectionflags	@""
	.align	4


	//----- nvinfo : EIATTR_CUDA_API_VERSION
	.align		4
        /*0000*/ 	.byte	0x04, 0x37
        /*0002*/ 	.short	(.L_414 - .L_413)
.L_413:
        /*0004*/ 	.word	0x00000082


	//----- nvinfo : EIATTR_KPARAM_INFO
	.align		4
.L_414:
        /*0008*/ 	.byte	0x04, 0x17
        /*000a*/ 	.short	(.L_416 - .L_415)
.L_415:
        /*000c*/ 	.word	0x00000000
        /*0010*/ 	.short	0x0000
        /*0012*/ 	.short	0x0000
        /*0014*/ 	.byte	0x00, 0xf0, 0x01, 0x2a


	//----- nvinfo : EIATTR_SPARSE_MMA_MASK
	.align		4
.L_416:
        /*0018*/ 	.byte	0x03, 0x50
        /*001a*/ 	.short	0x0000


	//----- nvinfo : EIATTR_MAXREG_COUNT
	.align		4
        /*001c*/ 	.byte	0x03, 0x1b
        /*001e*/ 	.short	0x00a8


	//----- nvinfo : EIATTR_MERCURY_ISA_VERSION
	.align		4
        /*0020*/ 	.byte	0x03, 0x5f
        /*0022*/ 	.short	0x0101


	//----- nvinfo : EIATTR_VRC_CTA_INIT_COUNT
	.align		4
        /*0024*/ 	.byte	0x02, 0x4a
	.zero		1
	.zero		1


	//----- nvinfo : EIATTR_EXIT_INSTR_OFFSETS
	.align		4
        /*0028*/ 	.byte	0x04, 0x1c
        /*002a*/ 	.short	(.L_418 - .L_417)


	//   ....[0]....
.L_417:
        /*002c*/ 	.word	0x00000010


	//----- nvinfo : EIATTR_MAX_THREADS
	.align		4
.L_418:
        /*0030*/ 	.byte	0x04, 0x05
        /*0032*/ 	.short	(.L_420 - .L_419)
.L_419:
        /*0034*/ 	.word	0x00000180
        /*0038*/ 	.word	0x00000001
        /*003c*/ 	.word	0x00000001


	//----- nvinfo : EIATTR_CBANK_PARAM_SIZE
	.align		4
.L_420:
        /*0040*/ 	.byte	0x03, 0x19
        /*0042*/ 	.short	0x0a80


	//----- nvinfo : EIATTR_PARAM_CBANK
	.align		4
        /*0044*/ 	.byte	0x04, 0x0a
        /*0046*/ 	.short	(.L_422 - .L_421)
	.align		4
.L_421:
        /*0048*/ 	.word	index@(.nv.constant0._ZN7cutlass13device_kernelIN5flash11enable_sm90INS1_16FlashAttnFwdSm90INS1_25CollectiveMainloopFwdSm90ILi2EN4cute5tupleIJNS5_1CILi1EEES8_S8_EEENS6_IJNS7_ILi128EEENS7_ILi112EEENS7_ILi192EEEEEELi192ENS_6half_tEfNS_4arch4Sm90ELb0ELb0ELb0ELb1ELb0ELb1ELb0ELb1ELb1ELb1ELb1ELb0EEENS1_21CollectiveEpilogueFwdINS6_IJSA_SC_SB_EEES9_SE_SG_Li256ELb1ELb1ELb1ELb0EEENS1_36VarlenDynamicPersistentTileSchedulerILi128ELi112ELi256ELi128ELb1ELb1ELb1ELb0ELb1ELb1EEEEEEEEEvNT_6ParamsE)
        /*004c*/ 	.short	0x0380
        /*004e*/ 	.short	0x0a80


	//----- nvinfo : EIATTR_SW_WAR
	.align		4
.L_422:
        /*0050*/ 	.byte	0x04, 0x36
        /*0052*/ 	.short	(.L_424 - .L_423)
.L_423:
        /*0054*/ 	.word	0x00000008
.L_424:


//--------------------- .nv.info._ZN7cutlass13device_kernelIN5flash11enable_sm90INS1_16FlashAttnFwdSm90INS1_25CollectiveMainloopFwdSm90ILi2EN4cute5tupleIJNS5_1CILi1EEES8_S8_EEENS6_IJNS7_ILi128EEENS7_ILi96EEENS7_ILi192EEEEEELi192ENS_6half_tEfNS_4arch4Sm90ELb0ELb1ELb0ELb0ELb0ELb0ELb0ELb1ELb1ELb1ELb1ELb0EEENS1_21CollectiveEpilogueFwdINS6_IJSA_SC_SB_EEES9_SE_SG_Li256ELb0ELb1ELb1ELb0EEENS1_19SingleTileSchedulerILb0ELb1ELb1ELi128EEEEEEEEEvNT_6ParamsE --------------------------
	.section	.nv.info._ZN7cutlass13device_kernelIN5flash11enable_sm90INS1_16FlashAttnFwdSm90INS1_25CollectiveMainloopFwdSm90ILi2EN4cute5tupleIJNS5_1CILi1EEES8_S8_EEENS6_IJNS7_ILi128EEENS7_ILi96EEENS7_ILi192EEEEEELi192ENS_6half_tEfNS_4arch4Sm90ELb0ELb1ELb0ELb0ELb0ELb0ELb0ELb1ELb1ELb1ELb1ELb0EEENS1_21CollectiveEpilogueFwdINS6_IJSA_SC_SB_EEES9_SE_SG_Li256ELb0ELb1ELb1ELb0EEENS1_19SingleTileSchedulerILb0ELb1ELb1ELi128EEEEEEEEEvNT_6ParamsE,"",@"SHT_CUDA_INFO"
	.sectionflags	@""
	.align	4


	//----- nvinfo : EIATTR_CUDA_API_VERSION
	.align		4
        /*0000*/ 	.byte	0x04, 0x37
        /*0002*/ 	.short	(.L_426 - .L_425)
.L_425:
        /*0004*/ 	.word	0x00000082


	//----- nvinfo : EIATTR_KPARAM_INFO
	.align		4
.L_426:
        /*0008*/ 	.byte	0x04, 0x17
        /*000a*/ 	.short	(.L_428 - .L_427)
.L_427:
        /*000c*/ 	.word	0x00000000
        /*0010*/ 	.short	0x0000
        /*0012*/ 	.short	0x0000
        /*0014*/ 	.byte	0x00, 0xf0, 0x01, 0x28


	//----- nvinfo : EIATTR_SPARSE_MMA_MASK
	.align		4
.L_428:
        /*0018*/ 	.byte	0x03, 0x50
        /*001a*/ 	.short	0x0000


	//----- nvinfo : EIATTR_MAXREG_COUNT
	.align		4
        /*001c*/ 	.byte	0x03, 0x1b
        /*001e*/ 	.short	0x00a8


	//----- nvinfo : EIATTR_MERCURY_ISA_VERSION
	.align		4
        /*0020*/ 	.byte	0x03, 0x5f
        /*0022*/ 	.short	0x0101


	//----- nvinfo : EIATTR_VRC_CTA_INIT_COUNT
	.align		4
        /*0024*/ 	.byte	0x02, 0x4a
	.zero		1
	.zero		1


	//----- nvinfo : EIATTR_EXIT_INSTR_OFFSETS
	.align		4
        /*0028*/ 	.byte	0x04, 0x1c
        /*002a*/ 	.short	(.L_430 - .L_429)


	//   ....[0]....
.L_429:
        /*002c*/ 	.word	0x00000010


	//----- nvinfo : EIATTR_MAX_THREADS
	.align		4
.L_430:
        /*0030*/ 	.byte	0x04, 0x05
        /*0032*/ 	.short	(.L_432 - .L_431)
.L_431:
        /*0034*/ 	.word	0x00000180
        /*0038*/ 	.word	0x00000001
        /*003c*/ 	.word	0x00000001


	//----- nvinfo : EIATTR_CBANK_PARAM_SIZE
	.align		4
.L_432:
        /*0040*/ 	.byte	0x03, 0x19
        /*0042*/ 	.short	0x0a00


	//----- nvinfo : EIATTR_PARAM_CBANK
	.align		4
        /*0044*/ 	.byte	0x04, 0x0a
        /*0046*/ 	.short	(.L_434 - .L_433)
	.align		4
.L_433:
        /*0048*/ 	.word	index@(.nv.constant0._ZN7cutlass13device_kernelIN5flash11enable_sm90INS1_16FlashAttnFwdSm90INS1_25CollectiveMainloopFwdSm90ILi2EN4cute5tupleIJNS5_1CILi1EEES8_S8_EEENS6_IJNS7_ILi128EEENS7_ILi96EEENS7_ILi192EEEEEELi192ENS_6half_tEfNS_4arch4Sm90ELb0ELb1ELb0ELb0ELb0ELb0ELb0ELb1ELb1ELb1ELb1ELb0EEENS1_21CollectiveEpilogueFwdINS6_IJSA_SC_SB_EEES9_SE_SG_Li256ELb0ELb1ELb1ELb0EEENS1_19SingleTileSchedulerILb0ELb1ELb1ELi128EEEEEEEEEvNT_6ParamsE)
        /*004c*/ 	.short	0x0380
        /*004e*/ 	.short	0x0a00


	//----- nvinfo : EIATTR_SW_WAR
	.align		4
.L_434:
        /*0050*/ 	.byte	0x04, 0x36
        /*0052*/ 	.short	(.L_436 - .L_435)
.L_435:
        /*0054*/ 	.word	0x00000008
.L_436:


//--------------------- .nv.info._ZN7cutlass13device_kernelIN5flash11enable_sm90INS1_16FlashAttnFwdSm90INS1_25CollectiveMainloopFwdSm90ILi2EN4cute5tupleIJNS5_1CILi1EEES8_S8_EEENS6_IJNS7_ILi128EEENS7_ILi96EEENS7_ILi192EEEEEELi192ENS_6half_tEfNS_4arch4Sm90ELb0ELb1ELb0ELb1ELb0ELb0ELb0ELb1ELb1ELb1ELb1ELb0EEENS1_21CollectiveEpilogueFwdINS6_IJSA_SC_SB_EEES9_SE_SG_Li256ELb1ELb1ELb1ELb0EEENS1_36VarlenDynamicPersistentTileSchedulerILi128ELi96ELi256ELi128ELb1ELb1ELb1ELb1ELb0ELb1EEEEEEEEEvNT_6ParamsE --------------------------
	.section	.nv.info._ZN7cutlass13device_kernelIN5flash11enable_sm90INS1_16FlashAttnFwdSm90INS1_25CollectiveMainloopFwdSm90ILi2EN4cute5tupleIJNS5_1CILi1EEES8_S8_EEENS6_IJNS7_ILi128EEENS7_ILi96EEENS7_ILi192EEEEEELi192ENS_6half_tEfNS_4arch4Sm90ELb0ELb1ELb0ELb1ELb0ELb0ELb0ELb1ELb1ELb1ELb1ELb0EEENS1_21CollectiveEpilogueFwdINS6_IJSA_SC_SB_EEES9_SE_SG_Li256ELb1ELb1ELb1ELb0EEENS1_36VarlenDynamicPersistentTileSchedulerILi128ELi96ELi256ELi128ELb1ELb1ELb1ELb1ELb0ELb1EEEEEEEEEvNT_6ParamsE,"",@"SHT_CUDA_INFO"
	.sectionflags	@""
	.align	4


	//----- nvinfo : EIATTR_CUDA_API_VERSION
	.align		4
        /*0000*/ 	.byte	0x04, 0x37
        /*0002*/ 	.short	(.L_438 - .L_437)
.L_437:
        /*0004*/ 	.word	0x00000082


	//----- nvinfo : EIATTR_KPARAM_INFO
	.align		4
.L_438:
        /*0008*/ 	.byte	0x04, 0x17
        /*000a*/ 	.short	(.L_440 - .L_439)
.L_439:
        /*000c*/ 	.word	0x00000000
        /*0010*/ 	.short	0x0000
        /*0012*/ 	.short	0x0000
        /*0014*/ 	.byte	0x00, 0xf0, 0x01, 0x2a


	//----- nvinfo : EIATTR_SPARSE_MMA_MASK
	.align		4
.L_440:
        /*0018*/ 	.byte	0x03, 0x50
        /*001a*/ 	.short	0x0000


	//----- nvinfo : EIATTR_MAXREG_COUNT
	.align		4
        /*001c*/ 	.byte	0x03, 0x1b
        /*001e*/ 	.short	0x00a8


	//----- nvinfo : EIATTR_MERCURY_ISA_VERSION
	.align		4
        /*0020*/ 	.byte	0x03, 0x5f
        /*0022*/ 	.short	0x0101


	//----- nvinfo : EIATTR_VRC_CTA_INIT_COUNT
	.align		4
        /*0024*/ 	.byte	0x02, 0x4a
	.zero		1
	.zero		1


	//----- nvinfo : EIATTR_EXIT_INSTR_OFFSETS
	.align		4
        /*0028*/ 	.byte	0x04, 0x1c
        /*002a*/ 	.short	(.L_442 - .L_441)


	//   ....[0]....
.L_441:
        /*002c*/ 	.word	0x00000010


	//----- nvinfo : EIATTR_MAX_THREADS
	.align		4
.L_442:
        /*0030*/ 	.byte	0x04, 0x05
        /*0032*/ 	.short	(.L_444 - .L_443)
.L_443:
        /*0034*/ 	.word	0x00000180
        /*0038*/ 	.word	0x00000001
        /*003c*/ 	.word	0x00000001


	//----- nvinfo : EIATTR_CBANK_PARAM_SIZE
	.align		4
.L_444:
        /*0040*/ 	.byte	0x03, 0x19
        /*0042*/ 	.short	0x0a80


	//----- nvinfo : EIATTR_PARAM_CBANK
	.align		4
        /*0044*/ 	.byte	0x04, 0x0a
        /*0046*/ 	.short	(.L_446 - .L_445)
	.align		4
.L_445:
        /*0048*/ 	.word	index@(.nv.constant0._ZN7cutlass13device_kernelIN5flash11enable_sm90INS1_16FlashAttnFwdSm90INS1_25CollectiveMainloopFwdSm90ILi2EN4cute5tupleIJNS5_1CILi1EEES8_S8_EEENS6_IJNS7_ILi128EEENS7_ILi96EEENS7_ILi192EEEEEELi192ENS_6half_tEfNS_4arch4Sm90ELb0ELb1ELb0ELb1ELb0ELb0ELb0ELb1ELb1ELb1ELb1ELb0EEENS1_21CollectiveEpilogueFwdINS6_IJSA_SC_SB_EEES9_SE_SG_Li256ELb1ELb1ELb1ELb0EEENS1_36VarlenDynamicPersistentTileSchedulerILi128ELi96ELi256ELi128ELb1ELb1ELb1ELb1ELb0ELb1EEEEEEEEEvNT_6ParamsE)
        /*004c*/ 	.short	0x0380
        /*004e*/ 	.short	0x0a80


	//----- nvinfo : EIATTR_SW_WAR
	.align		4
.L_446:
        /*0050*/ 	.byte	0x04, 0x36
        /*0052*/ 	.short	(.L_448 - .L_447)
.L_447:
        /*0054*/ 	.word	0x00000008
.L_448:


//--------------------- .nv.info._ZN7cutlass13device_kernelIN5flash11enable_sm90INS1_16FlashAttnFwdSm90INS1_25CollectiveMainloopFwdSm90ILi2EN4cute5tupleIJNS5_1CILi1EEES8_S8_EEENS6_IJNS7_ILi128EEENS7_ILi96EEENS7_ILi192EEEEEELi192ENS_6half_tEfNS_4arch4Sm90ELb0ELb1ELb0ELb1ELb0ELb1ELb0ELb1ELb1ELb1ELb1ELb0EEENS1_21CollectiveEpilogueFwdINS6_IJSA_SC_SB_EEES9_SE_SG_Li256ELb1ELb1ELb1ELb0EEENS1_36VarlenDynamicPersistentTileSchedulerILi128ELi96ELi256ELi128ELb1ELb1ELb1ELb1ELb0ELb1EEEEEEEEEvNT_6ParamsE --------------------------
	.section	.nv.info._ZN7cutlass13device_kernelIN5flash11enable_sm90INS1_16FlashAttnFwdSm90INS1_25CollectiveMainloopFwdSm90ILi2EN4cute5tupleIJNS5_1CILi1EEES8_S8_EEENS6_IJNS7_ILi128EEENS7_ILi96EEENS7_ILi192EEEEEELi192ENS_6half_tEfNS_4arch4Sm90ELb0ELb1ELb0ELb1ELb0ELb1ELb0ELb1ELb1ELb1ELb1ELb0EEENS1_21CollectiveEpilogueFwdINS6_IJSA_SC_SB_EEES9_SE_SG_Li256ELb1ELb1ELb1ELb0EEENS1_36VarlenDynamicPersistentTileSchedulerILi128ELi96ELi256ELi128ELb1ELb1ELb1ELb1ELb0ELb1EEEEEEEEEvNT_6ParamsE,"",@"SHT_CUDA_INFO"
	.sectionflags	@""
	.align	4


	//----- nvinfo : EIATTR_CUDA_API_VERSION
	.align		4
        /*0000*/ 	.byte	0x04, 0x37
        /*0002*/ 	.short	(.L_450 - .L_449)
.L_449:
        /*0004*/ 	.word	0x00000082


	//----- nvinfo : EIATTR_KPARAM_INFO
	.align		4
.L_450:
        /*0008*/ 	.byte	0x04, 0x17
        /*000a*/ 	.short	(.L_452 - .L_451)
.L_451:
        /*000c*/ 	.word	0x00000000
        /*0010*/ 	.short	0x0000
        /*0012*/ 	.short	0x0000
        /*0014*/ 	.byte	0x00, 0xf0, 0x01, 0x2a


	//----- nvinfo : EIATTR_SPARSE_MMA_MASK
	.align		4
.L_452:
        /*0018*/ 	.byte	0x03, 0x50
        /*001a*/ 	.short	0x0000


	//----- nvinfo : EIATTR_MAXREG_COUNT
	.align		4
        /*001c*/ 	.byte	0x03, 0x1b
        /*001e*/ 	.short	0x00a8


	//----- nvinfo : EIATTR_MERCURY_ISA_VERSION
	.align		4
        /*0020*/ 	.byte	0x03, 0x5f
        /*0022*/ 	.short	0x0101


	//----- nvinfo : EIATTR_VRC_CTA_INIT_COUNT
	.align		4
        /*0024*/ 	.byte	0x02, 0x4a
	.zero		1
	.zero		1


	//----- nvinfo : EIATTR_EXIT_INSTR_OFFSETS
	.align		4
        /*0028*/ 	.byte	0x04, 0x1c
        /*002a*/ 	.short	(.L_454 - .L_453)


	//   ....[0]....
.L_453:
        /*002c*/ 	.word	0x00000010


	//----- nvinfo : EIATTR_MAX_THREADS
	.align		4
.L_454:
        /*0030*/ 	.byte	0x04, 0x05
        /*0032*/ 	.short	(.L_456 - .L_455)
.L_455:
        /*0034*/ 	.word	0x00000180
        /*0038*/ 	.word	0x00000001
        /*003c*/ 	.word	0x00000001


	//----- nvinfo : EIATTR_CBANK_PARAM_SIZE
	.align		4
.L_456:
        /*0040*/ 	.byte	0x03, 0x19
        /*0042*/ 	.short	0x0a80


	//----- nvinfo : EIATTR_PARAM_CBANK
	.align		4
        /*0044*/ 	.byte	0x04, 0x0a
        /*0046*/ 	.short	(.L_458 - .L_457)
	.align		4
.L_457:
        /*0048*/ 	.word	index@(.nv.constant0._ZN7cutlass13device_kernelIN5flash11enable_sm90INS1_16FlashAttnFwdSm90INS1_25CollectiveMainloopFwdSm90ILi2EN4cute5tupleIJNS5_1CILi1EEES8_S8_EEENS6_IJNS7_ILi128EEENS7_ILi96EEENS7_ILi192EEEEEELi192ENS_6half_tEfNS_4arch4Sm90ELb0ELb1ELb0ELb1ELb0ELb1ELb0ELb1ELb1ELb1ELb1ELb0EEENS1_21CollectiveEpilogueFwdINS6_IJSA_SC_SB_EEES9_SE_SG_Li256ELb1ELb1ELb1ELb0EEENS1_36VarlenDynamicPersistentTileSchedulerILi128ELi96ELi256ELi128ELb1ELb1ELb1ELb1ELb0ELb1EEEEEEEEEvNT_6ParamsE)
        /*004c*/ 	.short	0x0380
        /*004e*/ 	.short	0x0a80


	//----- nvinfo : EIATTR_SW_WAR
	.align		4
.L_458:
        /*0050*/ 	.byte	0x04, 0x36
        /*0052*/ 	.short	(.L_460 - .L_459)
.L_459:
        /*0054*/ 	.word	0x00000008
.L_460:


//--------------------- .nv.info._ZN7cutlass13device_kernelIN5flash11enable_sm90INS1_16FlashAttnFwdSm90INS1_25CollectiveMainloopFwdSm90ILi2EN4cute5tupleIJNS5_1CILi1EEES8_S8_EEENS6_IJNS7_ILi128EEENS7_ILi112EEENS7_ILi192EEEEEELi192ENS_6half_tEfNS_4arch4Sm90ELb1ELb0ELb0ELb0ELb0ELb0ELb0ELb1ELb1ELb1ELb1ELb0EEENS1_21CollectiveEpilogueFwdINS6_IJSA_SC_SB_EEES9_SE_SG_Li256ELb0ELb1ELb1ELb0EEENS1_19SingleTileSchedulerILb0ELb1ELb1ELi128EEEEEEEEEvNT_6ParamsE --------------------------
	.section	.nv.info._ZN7cutlass13device_kernelIN5flash11enable_sm90INS1_16FlashAttnFwdSm90INS1_25CollectiveMainloopFwdSm90ILi2EN4cute5tupleIJNS5_1CILi1EEES8_S8_EEENS6_IJNS7_ILi128EEENS7_ILi112EEENS7_ILi192EEEEEELi192ENS_6half_tEfNS_4arch4Sm90ELb1ELb0ELb0ELb0ELb0ELb0ELb0ELb1ELb1ELb1ELb1ELb0EEENS1_21CollectiveEpilogueFwdINS6_IJSA_SC_SB_EEES9_SE_SG_Li256ELb0ELb1ELb1ELb0EEENS1_19SingleTileSchedulerILb0ELb1ELb1ELi128EEEEEEEEEvNT_6ParamsE,"",@"SHT_CUDA_INFO"
	.sectionflags	@""
	.align	4


	//----- nvinfo : EIATTR_CUDA_API_VERSION
	.align		4
        /*0000*/ 	.byte	0x04, 0x37
        /*0002*/ 	.short	(.L_462 - .L_461)
.L_461:
        /*0004*/ 	.word	0x00000082


	//----- nvinfo : EIATTR_KPARAM_INFO
	.align		4
.L_462:
        /*0008*/ 	.byte	0x04, 0x17
        /*000a*/ 	.short	(.L_464 - .L_463)
.L_463:
        /*000c*/ 	.word	0x00000000
        /*0010*/ 	.short	0x0000
        /*0012*/ 	.short	0x0000
        /*0014*/ 	.byte	0x00, 0xf0, 0x01, 0x28


	//----- nvinfo : EIATTR_SPARSE_MMA_MASK
	.align		4
.L_464:
        /*0018*/ 	.byte	0x03, 0x50
        /*001a*/ 	.short	0x0000


	//----- nvinfo : EIATTR_MAXREG_COUNT
	.align		4
        /*001c*/ 	.byte	0x03, 0x1b
        /*001e*/ 	.short	0x00a8


	//----- nvinfo : EIATTR_MERCURY_ISA_VERSION
	.align		4
        /*0020*/ 	.byte	0x03, 0x5f
        /*0022*/ 	.short	0x0101


	//----- nvinfo : EIATTR_VRC_CTA_INIT_COUNT
	.align		4
        /*0024*/ 	.byte	0x02, 0x4a
	.zero		1
	.zero		1


	//----- nvinfo : EIATTR_EXIT_INSTR_OFFSETS
	.align		4
        /*0028*/ 	.byte	0x04, 0x1c
        /*002a*/ 	.short	(.L_466 - .L_465)


	//   ....[0]....
.L_465:
        /*002c*/ 	.word	0x00000010


	//----- nvinfo : EIATTR_MAX_THREADS
	.align		4
.L_466:
        /*0030*/ 	.byte	0x04, 0x05
        /*0032*/ 	.short	(.L_468 - .L_467)
.L_467:
        /*0034*/ 	.word	0x00000180
        /*0038*/ 	.word	0x00000001
        /*003c*/ 	.word	0x00000001


	//----- nvinfo : EIATTR_CBANK_PARAM_SIZE
	.align		4
.L_468:
        /*0040*/ 	.byte	0x03, 0x19
        /*0042*/ 	.short	0x0a00


	//----- nvinfo : EIATTR_PARAM_CBANK
	.align		4
        /*0044*/ 	.byte	0x04, 0x0a
        /*0046*/ 	.short	(.L_470 - .L_469)
	.align		4
.L_469:
        /*0048*/ 	.word	index@(.nv.constant0._ZN7cutlass13device_kernelIN5flash11enable_sm90INS1_16FlashAttnFwdSm90INS1_25CollectiveMainloopFwdSm90ILi2EN4cute5tupleIJNS5_1CILi1EEES8_S8_EEENS6_IJNS7_ILi128EEENS7_ILi112EEENS7_ILi192EEEEEELi192ENS_6half_tEfNS_4arch4Sm90ELb1ELb0ELb0ELb0ELb0ELb0ELb0ELb1ELb1ELb1ELb1ELb0EEENS1_21CollectiveEpilogueFwdINS6_IJSA_SC_SB_EEES9_SE_SG_Li256ELb0ELb1ELb1ELb0EEENS1_19SingleTileSchedulerILb0ELb1ELb1ELi128EEEEEEEEEvNT_6ParamsE)
        /*004c*/ 	.short	0x0380
        /*004e*/ 	.short	0x0a00


	//----- nvinfo : EIATTR_SW_WAR
	.align		4
.L_470:
        /*0050*/ 	.byte	0x04, 0x36
        /*0052*/ 	.short	(.L_472 - .L_471)
.L_471:
        /*0054*/ 	.word	0x00000008
.L_472:


//--------------------- .nv.info._ZN7cutlass13device_kernelIN5flash11enable_sm90INS1_16FlashAttnFwdSm90INS1_25CollectiveMainloopFwdSm90ILi2EN4cute5tupleIJNS5_1CILi1EEES8_S8_EEENS6_IJNS7_ILi128EEENS7_ILi112EEENS7_ILi192EEEEEELi192ENS_6half_tEfNS_4arch4Sm90ELb1ELb0ELb0ELb1ELb0ELb0ELb0ELb1ELb1ELb1ELb1ELb0EEENS1_21CollectiveEpilogueFwdINS6_IJSA_SC_SB_EEES9_SE_SG_Li256ELb1ELb1ELb1ELb0EEENS1_36VarlenDynamicPersistentTileSchedulerILi128ELi112ELi256ELi128ELb1ELb1ELb1ELb1ELb1ELb1EEEEEEEEEvNT_6ParamsE --------------------------
	.section	.nv.info._ZN7cutlass13device_kernelIN5flash11enable_sm90INS1_16FlashAttnFwdSm90INS1_25CollectiveMainloopFwdSm90ILi2EN4cute5tupleIJNS5_1CILi1EEES8_S8_EEENS6_IJNS7_ILi128EEENS7_ILi112EEENS7_ILi192EEEEEELi192ENS_6half_tEfNS_4arch4Sm90ELb1ELb0ELb0ELb1ELb0ELb0ELb0ELb1ELb1ELb1ELb1ELb0EEENS1_21CollectiveEpilogueFwdINS6_IJSA_SC_SB_EEES9_SE_SG_Li256ELb1ELb1ELb1ELb0EEENS1_36VarlenDynamicPersistentTileSchedulerILi128ELi112ELi256ELi128ELb1ELb1ELb1ELb1ELb1ELb1EEEEEEEEEvNT_6ParamsE,"",@"SHT_CUDA_INFO"
	.sectionflags	@""
	.align	4


	//----- nvinfo : EIATTR_CUDA_API_VERSION
	.align		4
        /*0000*/ 	.byte	0x04, 0x37
        /*0002*/ 	.short	(.L_474 - .L_473)
.L_473:
        /*0004*/ 	.word	0x00000082


	//----- nvinfo : EIATTR_KPARAM_INFO
	.align		4
.L_474:
        /*0008*/ 	.byte	0x04, 0x17
        /*000a*/ 	.short	(.L_476 - .L_475)
.L_475:
        /*000c*/ 	.word	0x00000000
        /*0010*/ 	.short	0x0000
        /*0012*/ 	.short	0x0000
        /*0014*/ 	.byte	0x00, 0xf0, 0x01, 0x2a


	//----- nvinfo : EIATTR_SPARSE_MMA_MASK
	.align		4
.L_476:
        /*0018*/ 	.byte	0x03, 0x50
        /*001a*/ 	.short	0x0000


	//----- nvinfo : EIATTR_MAXREG_COUNT
	.align		4
        /*001c*/ 	.byte	0x03, 0x1b
        /*001e*/ 	.short	0x00a8


	//----- nvinfo : EIATTR_MERCURY_ISA_VERSION
	.align		4
        /*0020*/ 	.byte	0x03, 0x5f
        /*0022*/ 	.short	0x0101


	//----- nvinfo : EIATTR_VRC_CTA_INIT_COUNT
	.align		4
        /*0024*/ 	.byte	0x02, 0x4a
	.zero		1
	.zero		1


	//----- nvinfo : EIATTR_EXIT_INSTR_OFFSETS
	.align		4
        /*0028*/ 	.byte	0x04, 0x1c
        /*002a*/ 	.short	(.L_478 - .L_477)


	//   ....[0]....
.L_477:
        /*002c*/ 	.word	0x00000010


	//----- nvinfo : EIATTR_MAX_THREADS
	.align		4
.L_478:
        /*0030*/ 	.byte	0x04, 0x05
        /*0032*/ 	.short	(.L_480 - .L_479)
.L_479:
        /*0034*/ 	.word	0x00000180
        /*0038*/ 	.word	0x00000001
        /*003c*/ 	.word	0x00000001


	//----- nvinfo : EIATTR_CBANK_PARAM_SIZE
	.align		4
.L_480:
        /*0040*/ 	.byte	0x03, 0x19
        /*0042*/ 	.short	0x0a80


	//----- nvinfo : EIATTR_PARAM_CBANK
	.align		4
        /*0044*/ 	.byte	0x04, 0x0a
        /*0046*/ 	.short	(.L_482 - .L_481)
	.align		4
.L_481:
        /*0048*/ 	.word	index@(.nv.constant0._ZN7cutlass13device_kernelIN5flash11enable_sm90INS1_16FlashAttnFwdSm90INS1_25CollectiveMainloopFwdSm90ILi2EN4cute5tupleIJNS5_1CILi1EEES8_S8_EEENS6_IJNS7_ILi128EEENS7_ILi112EEENS7_ILi192EEEEEELi192ENS_6half_tEfNS_4arch4Sm90ELb1ELb0ELb0ELb1ELb0ELb0ELb0ELb1ELb1ELb1ELb1ELb0EEENS1_21CollectiveEpilogueFwdINS6_IJSA_SC_SB_EEES9_SE_SG_Li256ELb1ELb1ELb1ELb0EEENS1_36VarlenDynamicPersistentTileSchedulerILi128ELi112ELi256ELi128ELb1ELb1ELb1ELb1ELb1ELb1EEEEEEEEEvNT_6ParamsE)
        /*004c*/ 	.short	0x0380
        /*004e*/ 	.short	0x0a80


	//----- nvinfo : EIATTR_SW_WAR
	.align		4
.L_482:
        /*0050*/ 	.byte	0x04, 0x36
        /*0052*/ 	.short	(.L_484 - .L_483)
.L_483:
        /*0054*/ 	.word	0x00000008
.L_484:


//--------------------- .nv.info._ZN7cutlass13device_kernelIN5flash11enable_sm90INS1_16FlashAttnFwdSm90INS1_25CollectiveMainloopFwdSm90ILi2EN4cute5tupleIJNS5_1CILi1EEES8_S8_EEENS6_IJNS7_ILi128EEENS7_ILi112EEENS7_ILi192EEEEEELi192ENS_6half_tEfNS_4arch4Sm90ELb1ELb0ELb0ELb1ELb0ELb1ELb0ELb1ELb1ELb1ELb1ELb0EEENS1_21CollectiveEpilogueFwdINS6_IJSA_SC_SB_EEES9_SE_SG_Li256ELb1ELb1ELb1ELb0EEENS1_36VarlenDynamicPersistentTileSchedulerILi128ELi112ELi256ELi128ELb1ELb1ELb1ELb1ELb1ELb1EEEEEEEEEvNT_6ParamsE --------------------------
	.section	.nv.info._ZN7cutlass13device_kernelIN5flash11enable_sm90INS1_16FlashAttnFwdSm90INS1_25CollectiveMainloopFwdSm90ILi2EN4cute5tupleIJNS5_1CILi1EEES8_S8_EEENS6_IJNS7_ILi128EEENS7_ILi112EEENS7_ILi192EEEEEELi192ENS_6half_tEfNS_4arch4Sm90ELb1ELb0ELb0ELb1ELb0ELb1ELb0ELb1ELb1ELb1ELb1ELb0EEENS1_21CollectiveEpilogueFwdINS6_IJSA_SC_SB_EEES9_SE_SG_Li256ELb1ELb1ELb1ELb0EEENS1_36VarlenDynamicPersistentTileSchedulerILi128ELi112ELi256ELi128ELb1ELb1ELb1ELb1ELb1ELb1EEEEEEEEEvNT_6ParamsE,"",@"SHT_CUDA_INFO"
	.sectionflags	@""
	.align	4


	//----- nvinfo : EIATTR_CUDA_API_VERSION
	.align		4
        /*0000*/ 	.byte	0x04, 0x37
        /*0002*/ 	.short	(.L_486 - .L_485)
.L_485:
        /*0004*/ 	.word	0x00000082


	//----- nvinfo : EIATTR_KPARAM_INFO
	.align		4
.L_486:
        /*0008*/ 	.byte	0x04, 0x17
        /*000a*/ 	.short	(.L_488 - .L_487)
.L_487:
        /*000c*/ 	.word	0x00000000
        /*0010*/ 	.short	0x0000
        /*0012*/ 	.short	0x0000
        /*0014*/ 	.byte	0x00, 0xf0, 0x01, 0x2a


	//----- nvinfo : EIATTR_SPARSE_MMA_MASK
	.align		4
.L_488:
        /*0018*/ 	.byte	0x03, 0x50
        /*001a*/ 	.short	0x0000


	//----- nvinfo : EIATTR_MAXREG_COUNT
	.align		4
        /*001c*/ 	.byte	0x03, 0x1b
        /*001e*/ 	.short	0x00a8


	//----- nvinfo : EIATTR_MERCURY_ISA_VERSION
	.align		4
        /*0020*/ 	.byte	0x03, 0x5f
        /*0022*/ 	.short	0x0101


	//----- nvinfo : EIATTR_VRC_CTA_INIT_COUNT
	.align		4
        /*0024*/ 	.byte	0x02, 0x4a
	.zero		1
	.zero		1


	//----- nvinfo : EIATTR_EXIT_INSTR_OFFSETS
	.align		4
        /*0028*/ 	.byte	0x04, 0x1c
        /*002a*/ 	.short	(.L_490 - .L_489)


	//   ....[0]....
.L_489:
        /*002c*/ 	.word	0x00000010


	//----- nvinfo : EIATTR_MAX_THREADS
	.align		4
.L_490:
        /*0030*/ 	.byte	0x04, 0x05
        /*0032*/ 	.short	(.L_492 - .L_491)
.L_491:
        /*0034*/ 	.word	0x00000180
        /*0038*/ 	.word	0x00000001
        /*003c*/ 	.word	0x00000001


	//----- nvinfo : EIATTR_CBANK_PARAM_SIZE
	.align		4
.L_492:
        /*0040*/ 	.byte	0x03, 0x19
        /*0042*/ 	.short	0x0a80


	//----- nvinfo : EIATTR_PARAM_CBANK
	.align		4
        /*0044*/ 	.byte	0x04, 0x0a
        /*0046*/ 	.short	(.L_494 - .L_493)
	.align		4
.L_493:
        /*0048*/ 	.word	index@(.nv.constant0._ZN7cutlass13device_kernelIN5flash11enable_sm90INS1_16FlashAttnFwdSm90INS1_25CollectiveMainloopFwdSm90ILi2EN4cute5tupleIJNS5_1CILi1EEES8_S8_EEENS6_IJNS7_ILi128EEENS7_ILi112EEENS7_ILi192EEEEEELi192ENS_6half_tEfNS_4arch4Sm90ELb1ELb0ELb0ELb1ELb0ELb1ELb0ELb1ELb1ELb1ELb1ELb0EEENS1_21CollectiveEpilogueFwdINS6_IJSA_SC_SB_EEES9_SE_SG_Li256ELb1ELb1ELb1ELb0EEENS1_36VarlenDynamicPersistentTileSchedulerILi128ELi112ELi256ELi128ELb1ELb1ELb1ELb1ELb1ELb1EEEEEEEEEvNT_6ParamsE)
        /*004c*/ 	.short	0x0380
        /*004e*/ 	.short	0x0a80


	//----- nvinfo : EIATTR_SW_WAR
	.align		4
.L_494:
        /*0050*/ 	.byte	0x04, 0x36
        /*0052*/ 	.short	(.L_496 - .L_495)
.L_495:
        /*0054*/ 	.word	0x00000008
.L_496:


//--------------------- .nv.info._ZN7cutlass13device_kernelIN5flash11enable_sm90INS1_16FlashAttnFwdSm90INS1_25CollectiveMainloopFwdSm90ILi2EN4cute5tupleIJNS5_1CILi1EEES8_S8_EEENS6_IJNS7_ILi128EEENS7_ILi176EEESA_EEELi128ENS_6half_tEfNS_4arch4Sm90ELb0ELb0ELb0ELb0ELb0ELb0ELb0ELb1ELb1ELb1ELb1ELb0EEENS1_21CollectiveEpilogueFwdINS6_IJSA_SA_SB_EEES9_SD_SF_Li256ELb0ELb1ELb1ELb0EEENS1_19SingleTileSchedulerILb0ELb1ELb1ELi128EEEEEEEEEvNT_6ParamsE --------------------------
	.section	.nv.info._ZN7cutlass13device_kernelIN5flash11enable_sm90INS1_16FlashAttnFwdSm90INS1_25CollectiveMainloopFwdSm90ILi2EN4cute5tupleIJNS5_1CILi1EEES8_S8_EEENS6_IJNS7_ILi128EEENS7_ILi176EEESA_EEELi128ENS_6half_tEfNS_4arch4Sm90ELb0ELb0ELb0ELb0ELb0ELb0ELb0ELb1ELb1ELb1ELb1ELb0EEENS1_21CollectiveEpilogueFwdINS6_IJSA_SA_SB_EEES9_SD_SF_Li256ELb0ELb1ELb1ELb0EEENS1_19SingleTileSchedulerILb0ELb1ELb1ELi128EEEEEEEEEvNT_6ParamsE,"",@"SHT_CUDA_INFO"
	.sectionflags	@""
	.align	4


	//----- nvinfo : EIATTR_CUDA_API_VERSION
	.align		4
        /*0000*/ 	.byte	0x04, 0x37
        /*0002*/ 	.short	(.L_498 - .L_497)
.L_497:
        /*0004*/ 	.word	0x00000082


	//----- nvinfo : EIATTR_KPARAM_INFO
	.align		4
.L_498:
        /*0008*/ 	.byte	0x04, 0x17
        /*000a*/ 	.short	(.L_500 - .L_499)
.L_499:
        /*000c*/ 	.word	0x00000000
        /*0010*/ 	.short	0x0000
        /*0012*/ 	.short	0x0000
        /*0014*/ 	.byte	0x00, 0xf0, 0x01, 0x28


	//----- nvinfo : EIATTR_SPARSE_MMA_MASK
	.align		4
.L_500:
        /*0018*/ 	.byte	0x03, 0x50
        /*001a*/ 	.short	0x0000


	//----- nvinfo : EIATTR_MAXREG_COUNT
	.align		4
        /*001c*/ 	.byte	0x03, 0x1b
        /*001e*/ 	.short	0x00a8


	//----- nvinfo : EIATTR_MERCURY_ISA_VERSION
	.align		4
        /*0020*/ 	.byte	0x03, 0x5f
        /*0022*/ 	.short	0x0101


	//----- nvinfo : EIATTR_VRC_CTA_INIT_COUNT
	.align		4
        /*0024*/ 	.byte	0x02, 0x4a
	.zero		1
	.zero		1


	//----- nvinfo : EIATTR_EXIT_INSTR_OFFSETS
	.align		4
        /*0028*/ 	.byte	0x04, 0x1c
        /*002a*/ 	.short	(.L_502 - .L_501)


	//   ....[0]....
.L_501:
        /*002c*/ 	.word	0x00000010


	//----- nvinfo : EIATTR_MAX_THREADS
	.align		4
.L_502:
        /*0030*/ 	.byte	0x04, 0x05
        /*0032*/ 	.short	(.L_504 - .L_503)
.L_503:
        /*0034*/ 	.word	0x00000180
        /*0038*/ 	.word	0x00000001
        /*003c*/ 	.word	0x00000001


	//----- nvinfo : EIATTR_CBANK_PARAM_SIZE
	.align		4
.L_504:
        /*0040*/ 	.byte	0x03, 0x19
        /*0042*/ 	.short	0x0a00


	//----- nvinfo : EIATTR_PARAM_CBANK
	.align		4
        /*0044*/ 	.byte	0x04, 0x0a
        /*0046*/ 	.short	(.L_506 - .L_505)
	.align		4
.L_505:
        /*0048*/ 	.word	index@(.nv.constant0._ZN7cutlass13device_kernelIN5flash11enable_sm90INS1_16FlashAttnFwdSm90INS1_25CollectiveMainloopFwdSm90ILi2EN4cute5tupleIJNS5_1CILi1EEES8_S8_EEENS6_IJNS7_ILi128EEENS7_ILi176EEESA_EEELi128ENS_6half_tEfNS_4arch4Sm90ELb0ELb0ELb0ELb0ELb0ELb0ELb0ELb1ELb1ELb1ELb1ELb0EEENS1_21CollectiveEpilogueFwdINS6_IJSA_SA_SB_EEES9_SD_SF_Li256ELb0ELb1ELb1ELb0EEENS1_19SingleTileSchedulerILb0ELb1ELb1ELi128EEEEEEEEEvNT_6ParamsE)
        /*004c*/ 	.short	0x0380
        /*004e*/ 	.short	0x0a00


	//----- nvinfo : EIATTR_SW_WAR
	.align		4
.L_506:
        /*0050*/ 	.byte	0x04, 0x36
        /*0052*/ 	.short	(.L_508 - .L_507)
.L_507:
        /*0054*/ 	.word	0x00000008
.L_508:


//--------------------- .nv.info._ZN7cutlass13device_kernelIN5flash11enable_sm90INS1_16FlashAttnFwdSm90INS1_25CollectiveMainloopFwdSm90ILi2EN4cute5tupleIJNS5_1CILi1EEES8_S8_EEENS6_IJNS7_ILi128EEENS7_ILi176EEESA_EEELi128ENS_6half_tEfNS_4arch4Sm90ELb0ELb0ELb0ELb1ELb0ELb0ELb0ELb1ELb1ELb1ELb1ELb0EEENS1_21CollectiveEpilogueFwdINS6_IJSA_SA_SB_EEES9_SD_SF_Li256ELb1ELb1ELb1ELb0EEENS1_36VarlenDynamicPersistentTileSchedulerILi128ELi176ELi256ELi128ELb1ELb1ELb1ELb0ELb1ELb1EEEEEEEEEvNT_6ParamsE --------------------------
	.section	.nv.info._ZN7cutlass13device_kernelIN5flash11enable_sm90INS1_16FlashAttnFwdSm90INS1_25CollectiveMainloopFwdSm90ILi2EN4cute5tupleIJNS5_1CILi1EEES8_S8_EEENS6_IJNS7_ILi128EEENS7_ILi176EEESA_EEELi128ENS_6half_tEfNS_4arch4Sm90ELb0ELb0ELb0ELb1ELb0ELb0ELb0ELb1ELb1ELb1ELb1ELb0EEENS1_21CollectiveEpilogueFwdINS6_IJSA_SA_SB_EEES9_SD_SF_Li256ELb1ELb1ELb1ELb0EEENS1_36VarlenDynamicPersistentTileSchedulerILi128ELi176ELi256ELi128ELb1ELb1ELb1ELb0ELb1ELb1EEEEEEEEEvNT_6ParamsE,"",@"SHT_CUDA_INFO"
	.sectionflags	@""
	.align	4


	//----- nvinfo : EIATTR_CUDA_API_VERSION
	.align		4
        /*0000*/ 	.byte	0x04, 0x37
        /*0002*/ 	.short	(.L_510 - .L_509)
.L_509:
        /*0004*/ 	.word	0x00000082


	//----- nvinfo : EIATTR_KPARAM_INFO
	.align		4
.L_510:
        /*0008*/ 	.byte	0x04, 0x17
        /*000a*/ 	.short	(.L_512 - .L_511)
.L_511:
        /*000c*/ 	.word	0x00000000
        /*0010*/ 	.short	0x0000
        /*0012*/ 	.short	0x0000
        /*0014*/ 	.byte	0x00, 0xf0, 0x01, 0x2a


	//----- nvinfo : EIATTR_SPARSE_MMA_MASK
	.align		4
.L_512:
        /*0018*/ 	.byte	0x03, 0x50
        /*001a*/ 	.short	0x0000


	//----- nvinfo : EIATTR_MAXREG_COUNT
	.align		4
        /*001c*/ 	.byte	0x03, 0x1b
        /*001e*/ 	.short	0x00a8


	//----- nvinfo : EIATTR_MERCURY_ISA_VERSION
	.align		4
        /*0020*/ 	.byte	0x03, 0x5f
        /*0022*/ 	.short	0x0101


	//----- nvinfo : EIATTR_VRC_CTA_INIT_COUNT
	.align		4
        /*0024*/ 	.byte	0x02, 0x4a
	.zero		1
	.zero		1


	//----- nvinfo : EIATTR_EXIT_INSTR_OFFSETS
	.align		4
        /*0028*/ 	.byte	0x04, 0x1c
        /*002a*/ 	.short	(.L_514 - .L_513)


	//   ....[0]....
.L_513:
        /*002c*/ 	.word	0x00000010


	//----- nvinfo : EIATTR_MAX_THREADS
	.align		4
.L_514:
        /*0030*/ 	.byte	0x04, 0x05
        /*0032*/ 	.short	(.L_516 - .L_515)
.L_515:
        /*0034*/ 	.word	0x00000180
        /*0038*/ 	.word	0x00000001
        /*003c*/ 	.word	0x00000001


	//----- nvinfo : EIATTR_CBANK_PARAM_SIZE
	.align		4
.L_516:
        /*0040*/ 	.byte	0x03, 0x19
        /*0042*/ 	.short	0x0a80


	//----- nvinfo : EIATTR_PARAM_CBANK
	.align		4
        /*0044*/ 	.byte	0x04, 0x0a
        /*0046*/ 	.short	(.L_518 - .L_517)
	.align		4
.L_517:
        /*0048*/ 	.word	index@(.nv.constant0._ZN7cutlass13device_kernelIN5flash11enable_sm90INS1_16FlashAttnFwdSm90INS1_25CollectiveMainloopFwdSm90ILi2EN4cute5tupleIJNS5_1CILi1EEES8_S8_EEENS6_IJNS7_ILi128EEENS7_ILi176EEESA_EEELi128ENS_6half_tEfNS_4arch4Sm90ELb0ELb0ELb0ELb1ELb0ELb0ELb0ELb1ELb1ELb1ELb1ELb0EEENS1_21CollectiveEpilogueFwdINS6_IJSA_SA_SB_EEES9_SD_SF_Li256ELb1ELb1ELb1ELb0EEENS1_36VarlenDynamicPersistentTileSchedulerILi128ELi176ELi256ELi128ELb1ELb1ELb1ELb0ELb1ELb1EEEEEEEEEvNT_6ParamsE)
        /*004c*/ 	.short	0x0380
        /*004e*/ 	.short	0x0a80


	//----- nvinfo : EIATTR_SW_WAR
	.align		4
.L_518:
        /*0050*/ 	.byte	0x04, 0x36
        /*0052*/ 	.short	(.L_520 - .L_519)
.L_519:
        /*0054*/ 	.word	0x00000008
.L_520:


//--------------------- .nv.info._ZN7cutlass13device_kernelIN5flash11enable_sm90INS1_16FlashAttnFwdSm90INS1_25CollectiveMainloopFwdSm90ILi2EN4cute5tupleIJNS5_1CILi1EEES8_S8_EEENS6_IJNS7_ILi128EEENS7_ILi176EEESA_EEELi128ENS_6half_tEfNS_4arch4Sm90ELb0ELb0ELb0ELb1ELb0ELb1ELb0ELb1ELb1ELb1ELb1ELb0EEENS1_21CollectiveEpilogueFwdINS6_IJSA_SA_SB_EEES9_SD_SF_Li256ELb1ELb1ELb1ELb0EEENS1_36VarlenDynamicPersistentTileSchedulerILi128ELi176ELi256ELi128ELb1ELb1ELb1ELb0ELb1ELb1EEEEEEEEEvNT_6ParamsE --------------------------
	.section	.nv.info._ZN7cutlass13device_kernelIN5flash11enable_sm90INS1_16FlashAttnFwdSm90INS1_25CollectiveMainloopFwdSm90ILi2EN4cute5tupleIJNS5_1CILi1EEES8_S8_EEENS6_IJNS7_ILi128EEENS7_ILi176EEESA_EEELi128ENS_6half_tEfNS_4arch4Sm90ELb0ELb0ELb0ELb1ELb0ELb1ELb0ELb1ELb1ELb1ELb1ELb0EEENS1_21CollectiveEpilogueFwdINS6_IJSA_SA_SB_EEES9_SD_SF_Li256ELb1ELb1ELb1ELb0EEENS1_36VarlenDynamicPersistentTileSchedulerILi128ELi176ELi256ELi128ELb1ELb1ELb1ELb0ELb1ELb1EEEEEEEEEvNT_6ParamsE,"",@"SHT_CUDA_INFO"
	.sectionflags	@""
	.align	4


	//----- nvinfo : EIATTR_CUDA_API_VERSION
	.align		4
        /*0000*/ 	.byte	0x04, 0x37
        /*0002*/ 	.short	(.L_522 - .L_521)
.L_521:
        /*0004*/ 	.word	0x00000082


	//----- nvinfo : EIATTR_KPARAM_INFO
	.align		4
.L_522:
        /*0008*/ 	.byte	0x04, 0x17
        /*000a*/ 	.short	(.L_524 - .L_523)
.L_523:
        /*000c*/ 	.word	0x00000000
        /*0010*/ 	.short	0x0000
        /*0012*/ 	.short	0x0000
        /*0014*/ 	.byte	0x00, 0xf0, 0x01, 0x2a


	//----- nvinfo : EIATTR_SPARSE_MMA_MASK
	.align		4
.L_524:
        /*0018*/ 	.byte	0x03, 0x50
        /*001a*/ 	.short	0x0000


	//----- nvinfo : EIATTR_MAXREG_COUNT
	.align		4
        /*001c*/ 	.byte	0x03, 0x1b
        /*001e*/ 	.short	0x00a8


	//----- nvinfo : EIATTR_MERCURY_ISA_VERSION
	.align		4
        /*0020*/ 	.byte	0x03, 0x5f
        /*0022*/ 	.short	0x0101


	//----- nvinfo : EIATTR_VRC_CTA_INIT_COUNT
	.align		4
        /*0024*/ 	.byte	0x02, 0x4a
	.zero		1
	.zero		1


	//----- nvinfo : EIATTR_EXIT_INSTR_OFFSETS
	.align		4
        /*0028*/ 	.byte	0x04, 0x1c
        /*002a*/ 	.short	(.L_526 - .L_525)


	//   ....[0]....
.L_525:
        /*002c*/ 	.word	0x00000010


	//----- nvinfo : EIATTR_MAX_THREADS
	.align		4
.L_526:
        /*0030*/ 	.byte	0x04, 0x05
        /*0032*/ 	.short	(.L_528 - .L_527)
.L_527:
        /*0034*/ 	.word	0x00000180
        /*0038*/ 	.word	0x00000001
        /*003c*/ 	.word	0x00000001


	//----- nvinfo : EIATTR_CBANK_PARAM_SIZE
	.align		4
.L_528:
        /*0040*/ 	.byte	0x03, 0x19
        /*0042*/ 	.short	0x0a80


	//----- nvinfo : EIATTR_PARAM_CBANK
	.align		4
        /*0044*/ 	.byte	0x04, 0x0a
        /*0046*/ 	.short	(.L_530 - .L_529)
	.align		4
.L_529:
        /*0048*/ 	.word	index@(.nv.constant0._ZN7cutlass13device_kernelIN5flash11enable_sm90INS1_16FlashAttnFwdSm90INS1_25CollectiveMainloopFwdSm90ILi2EN4cute5tupleIJNS5_1CILi1EEES8_S8_EEENS6_IJNS7_ILi128EEENS7_ILi176EEESA_EEELi128ENS_6half_tEfNS_4arch4Sm90ELb0ELb0ELb0ELb1ELb0ELb1ELb0ELb1ELb1ELb1ELb1ELb0EEENS1_21CollectiveEpilogueFwdINS6_IJSA_SA_SB_EEES9_SD_SF_Li256ELb1ELb1ELb1ELb0EEENS1_36VarlenDynamicPersistentTileSchedulerILi128ELi176ELi256ELi128ELb1ELb1ELb1ELb0ELb1ELb1EEEEEEEEEvNT_6ParamsE)
        /*004c*/ 	.short	0x0380
        /*004e*/ 	.short	0x0a80


	//----- nvinfo : EIATTR_SW_WAR
	.align		4
.L_530:
        /*0050*/ 	.byte	0x04, 0x36
        /*0052*/ 	.short	(.L_532 - .L_531)
.L_531:
        /*0054*/ 	.word	0x00000008
.L_532:


//--------------------- .nv.info._ZN7cutlass13device_kernelIN5flash11enable_sm90INS1_16FlashAttnFwdSm90INS1_25CollectiveMainloopFwdSm90ILi2EN4cute5tupleIJNS5_1CILi1EEES8_S8_EEENS6_IJNS7_ILi128EEESA_SA_EEELi128ENS_6half_tEfNS_4arch4Sm90ELb0ELb1ELb0ELb0ELb0ELb0ELb0ELb1ELb1ELb1ELb1ELb0EEENS1_21CollectiveEpilogueFwdISB_S9_SC_SE_Li256ELb0ELb1ELb1ELb0EEENS1_19SingleTileSchedulerILb0ELb1ELb1ELi128EEEEEEEEEvNT_6ParamsE --------------------------
	.section	.nv.info._ZN7cutlass13device_kernelIN5flash11enable_sm90INS1_16FlashAttnFwdSm90INS1_25CollectiveMainloopFwdSm90ILi2EN4cute5tupleIJNS5_1CILi1EEES8_S8_EEENS6_IJNS7_ILi128EEESA_SA_EEELi128ENS_6half_tEfNS_4arch4Sm90ELb0ELb1ELb0ELb0ELb0ELb0ELb0ELb1ELb1ELb1ELb1ELb0EEENS1_21CollectiveEpilogueFwdISB_S9_SC_SE_Li256ELb0ELb1ELb1ELb0EEENS1_19SingleTileSchedulerILb0ELb1ELb1ELi128EEEEEEEEEvNT_6ParamsE,"",@"SHT_CUDA_INFO"
	.sectionflags	@""
	.align	4


	//----- nvinfo : EIATTR_CUDA_API_VERSION
	.align		4
        /*0000*/ 	.byte	0x04, 0x37
        /*0002*/ 	.short	(.L_534 - .L_533)
.L_533:
        /*0004*/ 	.word	0x00000082


	//----- nvinfo : EIATTR_KPARAM_INFO
	.align		4
.L_534:
        /*0008*/ 	.byte	0x04, 0x17
        /*000a*/ 	.short	(.L_536 - .L_535)
.L_535:
        /*000c*/ 	.word	0x00000000
        /*0010*/ 	.short	0x0000
        /*0012*/ 	.short	0x0000
        /*0014*/ 	.byte	0x00, 0xf0, 0x01, 0x28


	//----- nvinfo : EIATTR_SPARSE_MMA_MASK
	.align		4
.L_536:
        /*0018*/ 	.byte	0x03, 0x50
        /*001a*/ 	.short	0x0000


	//----- nvinfo : EIATTR_MAXREG_COUNT
	.align		4
        /*001c*/ 	.byte	0x03, 0x1b
        /*001e*/ 	.short	0x00a8


	//----- nvinfo : EIATTR_MERCURY_ISA_VERSION
	.align		4
        /*0020*/ 	.byte	0x03, 0x5f
        /*0022*/ 	.short	0x0101


	//----- nvinfo : EIATTR_VRC_CTA_INIT_COUNT
	.align		4
        /*0024*/ 	.byte	0x02, 0x4a
	.zero		1
	.zero		1


	//----- nvinfo : EIATTR_EXIT_INSTR_OFFSETS
	.align		4
        /*0028*/ 	.byte	0x04, 0x1c
        /*002a*/ 	.short	(.L_538 - .L_537)


	//   ....[0]....
.L_537:
        /*002c*/ 	.word	0x00000010


	//----- nvinfo : EIATTR_MAX_THREADS
	.align		4
.L_538:
        /*0030*/ 	.byte	0x04, 0x05
        /*0032*/ 	.short	(.L_540 - .L_539)
.L_539:
        /*0034*/ 	.word	0x00000180
        /*0038*/ 	.word	0x00000001
        /*003c*/ 	.word	0x00000001


	//----- nvinfo : EIATTR_CBANK_PARAM_SIZE
	.align		4
.L_540:
        /*0040*/ 	.byte	0x03, 0x19
        /*0042*/ 	.short	0x0a00


	//----- nvinfo : EIATTR_PARAM_CBANK
	.align		4
        /*0044*/ 	.byte	0x04, 0x0a
        /*0046*/ 	.short	(.L_542 - .L_541)
	.align		4
.L_541:
        /*0048*/ 	.word	index@(.nv.constant0._ZN7cutlass13device_kernelIN5flash11enable_sm90INS1_16FlashAttnFwdSm90INS1_25CollectiveMainloopFwdSm90ILi2EN4cute5tupleIJNS5_1CILi1EEES8_S8_EEENS6_IJNS7_ILi128EEESA_SA_EEELi128ENS_6half_tEfNS_4arch4Sm90ELb0ELb1ELb0ELb0ELb0ELb0ELb0ELb1ELb1ELb1ELb1ELb0EEENS1_21CollectiveEpilogueFwdISB_S9_SC_SE_Li256ELb0ELb1ELb1ELb0EEENS1_19SingleTileSchedulerILb0ELb1ELb1ELi128EEEEEEEEEvNT_6ParamsE)
        /*004c*/ 	.short	0x0380
        /*004e*/ 	.short	0x0a00


	//----- nvinfo : EIATTR_SW_WAR
	.align		4
.L_542:
        /*0050*/ 	.byte	0x04, 0x36
        /*0052*/ 	.short	(.L_544 - .L_543)
.L_543:
        /*0054*/ 	.word	0x00000008
.L_544:


//--------------------- .nv.info._ZN7cutlass13device_kernelIN5flash11enable_sm90INS1_16FlashAttnFwdSm90INS1_25CollectiveMainloopFwdSm90ILi2EN4cute5tupleIJNS5_1CILi1EEES8_S8_EEENS6_IJNS7_ILi128EEESA_SA_EEELi128ENS_6half_tEfNS_4arch4Sm90ELb0ELb1ELb0ELb1ELb0ELb0ELb0ELb1ELb1ELb1ELb1ELb0EEENS1_21CollectiveEpilogueFwdISB_S9_SC_SE_Li256ELb1ELb1ELb1ELb0EEENS1_36VarlenDynamicPersistentTileSchedulerILi128ELi128ELi256ELi128ELb1ELb1ELb1ELb1ELb0ELb1EEEEEEEEEvNT_6ParamsE --------------------------
	.section	.nv.info._ZN7cutlass13device_kernelIN5flash11enable_sm90INS1_16FlashAttnFwdSm90INS1_25CollectiveMainloopFwdSm90ILi2EN4cute5tupleIJNS5_1CILi1EEES8_S8_EEENS6_IJNS7_ILi128EEESA_SA_EEELi128ENS_6half_tEfNS_4arch4Sm90ELb0ELb1ELb0ELb1ELb0ELb0ELb0ELb1ELb1ELb1ELb1ELb0EEENS1_21CollectiveEpilogueFwdISB_S9_SC_SE_Li256ELb1ELb1ELb1ELb0EEENS1_36VarlenDynamicPersistentTileSchedulerILi128ELi128ELi256ELi128ELb1ELb1ELb1ELb1ELb0ELb1EEEEEEEEEvNT_6ParamsE,"",@"SHT_CUDA_INFO"
	.sectionflags	@""
	.align	4


	//----- nvinfo : EIATTR_CUDA_API_VERSION
	.align		4
        /*0000*/ 	.byte	0x04, 0x37
        /*0002*/ 	.short	(.L_546 - .L_545)
.L_545:
        /*0004*/ 	.word	0x00000082


	//----- nvinfo : EIATTR_KPARAM_INFO
	.align		4
.L_546:
        /*0008*/ 	.byte	0x04, 0x17
        /*000a*/ 	.short	(.L_548 - .L_547)
.L_547:
        /*000c*/ 	.word	0x00000000
        /*0010*/ 	.short	0x0000
        /*0012*/ 	.short	0x0000
        /*0014*/ 	.byte	0x00, 0xf0, 0x01, 0x2a


	//----- nvinfo : EIATTR_SPARSE_MMA_MASK
	.align		4
.L_548:
        /*0018*/ 	.byte	0x03, 0x50
        /*001a*/ 	.short	0x0000


	//----- nvinfo : EIATTR_MAXREG_COUNT
	.align		4
        /*001c*/ 	.byte	0x03, 0x1b
        /*001e*/ 	.short	0x00a8


	//----- nvinfo : EIATTR_MERCURY_ISA_VERSION
	.align		4
        /*0020*/ 	.byte	0x03, 0x5f
        /*0022*/ 	.short	0x0101


	//----- nvinfo : EIATTR_VRC_CTA_INIT_COUNT
	.align		4
        /*0024*/ 	.byte	0x02, 0x4a
	.zero		1
	.zero		1


	//----- nvinfo : EIATTR_EXIT_INSTR_OFFSETS
	.align		4
        /*0028*/ 	.byte	0x04, 0x1c
        /*002a*/ 	.short	(.L_550 - .L_549)


	//   ....[0]....
.L_549:
        /*002c*/ 	.word	0x00000010


	//----- nvinfo : EIATTR_MAX_THREADS
	.align		4
.L_550:
        /*0030*/ 	.byte	0x04, 0x05
        /*0032*/ 	.short	(.L_552 - .L_551)
.L_551:
        /*0034*/ 	.word	0x00000180
        /*0038*/ 	.word	0x00000001
        /*003c*/ 	.word	0x00000001


	//----- nvinfo : EIATTR_CBANK_PARAM_SIZE
	.align		4
.L_552:
        /*0040*/ 	.byte	0x03, 0x19
        /*0042*/ 	.short	0x0a80


	//----- nvinfo : EIATTR_PARAM_CBANK
	.align		4
        /*0044*/ 	.byte	0x04, 0x0a
        /*0046*/ 	.short	(.L_554 - .L_553)
	.align		4
.L_553:
        /*0048*/ 	.word	index@(.nv.constant0._ZN7cutlass13device_kernelIN5flash11enable_sm90INS1_16FlashAttnFwdSm90INS1_25CollectiveMainloopFwdSm90ILi2EN4cute5tupleIJNS5_1CILi1EEES8_S8_EEENS6_IJNS7_ILi128EEESA_SA_EEELi128ENS_6half_tEfNS_4arch4Sm90ELb0ELb1ELb0ELb1ELb0ELb0ELb0ELb1ELb1ELb1ELb1ELb0EEENS1_21CollectiveEpilogueFwdISB_S9_SC_SE_Li256ELb1ELb1ELb1ELb0EEENS1_36VarlenDynamicPersistentTileSchedulerILi128ELi128ELi256ELi128ELb1ELb1ELb1ELb1ELb0ELb1EEEEEEEEEvNT_6ParamsE)
        /*004c*/ 	.short	0x0380
        /*004e*/ 	.short	0x0a80


	//----- nvinfo : EIATTR_SW_WAR
	.align		4
.L_554:
        /*0050*/ 	.byte	0x04, 0x36
        /*0052*/ 	.short	(.L_556 - .L_555)
.L_555:
        /*0054*/ 	.word	0x00000008
.L_556:


//--------------------- .nv.info._ZN7cutlass13device_kernelIN5flash11enable_sm90INS1_16FlashAttnFwdSm90INS1_25CollectiveMainloopFwdSm90ILi2EN4cute5tupleIJNS5_1CILi1EEES8_S8_EEENS6_IJNS7_ILi128EEESA_SA_EEELi128ENS_6half_tEfNS_4arch4Sm90ELb0ELb1ELb0ELb1ELb0ELb1ELb0ELb1ELb1ELb1ELb1ELb0EEENS1_21CollectiveEpilogueFwdISB_S9_SC_SE_Li256ELb1ELb1ELb1ELb0EEENS1_36VarlenDynamicPersistentTileSchedulerILi128ELi128ELi256ELi128ELb1ELb1ELb1ELb1ELb0ELb1EEEEEEEEEvNT_6ParamsE --------------------------
	.section	.nv.info._ZN7cutlass13device_kernelIN5flash11enable_sm90INS1_16FlashAttnFwdSm90INS1_25CollectiveMainloopFwdSm90ILi2EN4cute5tupleIJNS5_1CILi1EEES8_S8_EEENS6_IJNS7_ILi128EEESA_SA_EEELi128ENS_6half_tEfNS_4arch4Sm90ELb0ELb1ELb0ELb1ELb0ELb1ELb0ELb1ELb1ELb1ELb1ELb0EEENS1_21CollectiveEpilogueFwdISB_S9_SC_SE_Li256ELb1ELb1ELb1ELb0EEENS1_36VarlenDynamicPersistentTileSchedulerILi128ELi128ELi256ELi128ELb1ELb1ELb1ELb1ELb0ELb1EEEEEEEEEvNT_6ParamsE,"",@"SHT_CUDA_INFO"
	.sectionflags	@""
	.align	4


	//----- nvinfo : EIATTR_CUDA_API_VERSION
	.align		4
        /*0000*/ 	.byte	0x04, 0x37
        /*0002*/ 	.short	(.L_558 - .L_557)
.L_557:
        /*0004*/ 	.word	0x00000082


	//----- nvinfo : EIATTR_KPARAM_INFO
	.align		4
.L_558:
        /*0008*/ 	.byte	0x04, 0x17
        /*000a*/ 	.short	(.L_560 - .L_559)
.L_559:
        /*000c*/ 	.word	0x00000000
        /*0010*/ 	.short	0x0000
        /*0012*/ 	.short	0x0000
        /*0014*/ 	.byte	0x00, 0xf0, 0x01, 0x2a


	//----- nvinfo : EIATTR_SPARSE_MMA_MASK
	.align		4
.L_560:
        /*0018*/ 	.byte	0x03, 0x50
        /*001a*/ 	.short	0x0000


	//----- nvinfo : EIATTR_MAXREG_COUNT
	.align		4
        /*001c*/ 	.byte	0x03, 0x1b
        /*001e*/ 	.short	0x00a8


	//----- nvinfo : EIATTR_MERCURY_ISA_VERSION
	.align		4
        /*0020*/ 	.byte	0x03, 0x5f
        /*0022*/ 	.short	0x0101


	//----- nvinfo : EIATTR_VRC_CTA_INIT_COUNT
	.align		4
        /*0024*/ 	.byte	0x02, 0x4a
	.zero		1
	.zero		1


	//----- nvinfo : EIATTR_EXIT_INSTR_OFFSETS
	.align		4
        /*0028*/ 	.byte	0x04, 0x1c
        /*002a*/ 	.short	(.L_562 - .L_561)


	//   ....[0]....
.L_561:
        /*002c*/ 	.word	0x00000010


	//----- nvinfo : EIATTR_MAX_THREADS
	.align		4
.L_562:
        /*0030*/ 	.byte	0x04, 0x05
        /*0032*/ 	.short	(.L_564 - .L_563)
.L_563:
        /*0034*/ 	.word	0x00000180
        /*0038*/ 	.word	0x00000001
        /*003c*/ 	.word	0x00000001


	//----- nvinfo : EIATTR_CBANK_PARAM_SIZE
	.align		4
.L_564:
        /*0040*/ 	.byte	0x03, 0x19
        /*0042*/ 	.short	0x0a80


	//----- nvinfo : EIATTR_PARAM_CBANK
	.align		4
        /*0044*/ 	.byte	0x04, 0x0a
        /*0046*/ 	.short	(.L_566 - .L_565)
	.align		4
.L_565:
        /*0048*/ 	.word	index@(.nv.constant0._ZN7cutlass13device_kernelIN5flash11enable_sm90INS1_16FlashAttnFwdSm90INS1_25CollectiveMainloopFwdSm90ILi2EN4cute5tupleIJNS5_1CILi1EEES8_S8_EEENS6_IJNS7_ILi128EEESA_SA_EEELi128ENS_6half_tEfNS_4arch4Sm90ELb0ELb1ELb0ELb1ELb0ELb1ELb0ELb1ELb1ELb1ELb1ELb0EEENS1_21CollectiveEpilogueFwdISB_S9_SC_SE_Li256ELb1ELb1ELb1ELb0EEENS1_36VarlenDynamicPersistentTileSchedulerILi128ELi128ELi256ELi128ELb1ELb1ELb1ELb1ELb0ELb1EEEEEEEEEvNT_6ParamsE)
        /*004c*/ 	.short	0x0380
        /*004e*/ 	.short	0x0a80


	//----- nvinfo : EIATTR_SW_WAR
	.align		4
.L_566:
        /*0050*/ 	.byte	0x04, 0x36
        /*0052*/ 	.short	(.L_568 - .L_567)
.L_567:
        /*0054*/ 	.word	0x00000008
.L_568:


//--------------------- .nv.info._ZN7cutlass13device_kernelIN5flash11enable_sm90INS1_16FlashAttnFwdSm90INS1_25CollectiveMainloopFwdSm90ILi2EN4cute5tupleIJNS5_1CILi1EEES8_S8_EEENS6_IJNS7_ILi128EEESA_SA_EEELi128ENS_6half_tEfNS_4arch4Sm90ELb1ELb0ELb0ELb0ELb0ELb0ELb0ELb1ELb1ELb1ELb1ELb0EEENS1_21CollectiveEpilogueFwdISB_S9_SC_SE_Li256ELb0ELb1ELb1ELb0EEENS1_19SingleTileSchedulerILb0ELb1ELb1ELi128EEEEEEEEEvNT_6ParamsE --------------------------
	.section	.nv.info._ZN7cutlass13device_kernelIN5flash11enable_sm90INS1_16FlashAttnFwdSm90INS1_25CollectiveMainloopFwdSm90ILi2EN4cute5tupleIJNS5_1CILi1EEES8_S8_EEENS6_IJNS7_ILi128EEESA_SA_EEELi128ENS_6half_tEfNS_4arch4Sm90ELb1ELb0ELb0ELb0ELb0ELb0ELb0ELb1ELb1ELb1ELb1ELb0EEENS1_21CollectiveEpilogueFwdISB_S9_SC_SE_Li256ELb0ELb1ELb1ELb0EEENS1_19SingleTileSchedulerILb0ELb1ELb1ELi128EEEEEEEEEvNT_6ParamsE,"",@"SHT_CUDA_INFO"
	.sectionflags	@""
	.align	4


	//----- nvinfo : EIATTR_CUDA_API_VERSION
	.align		4
        /*0000*/ 	.byte	0x04, 0x37
        /*0002*/ 	.short	(.L_570 - .L_569)
.L_569:
        /*0004*/ 	.word	0x00000082


	//----- nvinfo : EIATTR_KPARAM_INFO
	.align		4
.L_570:
        /*0008*/ 	.byte	0x04, 0x17
        /*000a*/ 	.short	(.L_572 - .L_571)
.L_571:
        /*000c*/ 	.word	0x00000000
        /*0010*/ 	.short	0x0000
        /*0012*/ 	.short	0x0000
        /*0014*/ 	.byte	0x00, 0xf0, 0x01, 0x28


	//----- nvinfo : EIATTR_SPARSE_MMA_MASK
	.align		4
.L_572:
        /*0018*/ 	.byte	0x03, 0x50
        /*001a*/ 	.short	0x0000


	//----- nvinfo : EIATTR_MAXREG_COUNT
	.align		4
        /*001c*/ 	.byte	0x03, 0x1b
        /*001e*/ 	.short	0x00a8


	//----- nvinfo : EIATTR_MERCURY_ISA_VERSION
	.align		4
        /*0020*/ 	.byte	0x03, 0x5f
        /*0022*/ 	.short	0x0101


	//----- nvinfo : EIATTR_VRC_CTA_INIT_COUNT
	.align		4
        /*0024*/ 	.byte	0x02, 0x4a
	.zero		1
	.zero		1


	//----- nvinfo : EIATTR_EXIT_INSTR_OFFSETS
	.align		4
        /*0028*/ 	.byte	0x04, 0x1c
        /*002a*/ 	.short	(.L_574 - .L_573)


	//   ....[0]....
.L_573:
        /*002c*/ 	.word	0x00000010


	//----- nvinfo : EIATTR_MAX_THREADS
	.align		4
.L_574:
        /*0030*/ 	.byte	0x04, 0x05
        /*0032*/ 	.short	(.L_576 - .L_575)
.L_575:
        /*0034*/ 	.word	0x00000180
        /*0038*/ 	.word	0x00000001
        /*003c*/ 	.word	0x00000001


	//----- nvinfo : EIATTR_CBANK_PARAM_SIZE
	.align		4
.L_576:
        /*0040*/ 	.byte	0x03, 0x19
        /*0042*/ 	.short	0x0a00


	//----- nvinfo : EIATTR_PARAM_CBANK
	.align		4
        /*0044*/ 	.byte	0x04, 0x0a
        /*0046*/ 	.short	(.L_578 - .L_577)
	.align		4
.L_577:
        /*0048*/ 	.word	index@(.nv.constant0._ZN7cutlass13device_kernelIN5flash11enable_sm90INS1_16FlashAttnFwdSm90INS1_25CollectiveMainloopFwdSm90ILi2EN4cute5tupleIJNS5_1CILi1EEES8_S8_EEENS6_IJNS7_ILi128EEESA_SA_EEELi128ENS_6half_tEfNS_4arch4Sm90ELb1ELb0ELb0ELb0ELb0ELb0ELb0ELb1ELb1ELb1ELb1ELb0EEENS1_21CollectiveEpilogueFwdISB_S9_SC_SE_Li256ELb0ELb1ELb1ELb0EEENS1_19SingleTileSchedulerILb0ELb1ELb1ELi128EEEEEEEEEvNT_6ParamsE)
        /*004c*/ 	.short	0x0380
        /*004e*/ 	.short	0x0a00


	//----- nvinfo : EIATTR_SW_WAR
	.align		4
.L_578:
        /*0050*/ 	.byte	0x04, 0x36
        /*0052*/ 	.short	(.L_580 - .L_579)
.L_579:
        /*0054*/ 	.word	0x00000008
.L_580:


//--------------------- .nv.info._ZN7cutlass13device_kernelIN5flash11enable_sm90INS1_16FlashAttnFwdSm90INS1_25CollectiveMainloopFwdSm90ILi2EN4cute5tupleIJNS5_1CILi1EEES8_S8_EEENS6_IJNS7_ILi128EEESA_SA_EEELi128ENS_6half_tEfNS_4arch4Sm90ELb1ELb0ELb0ELb1ELb0ELb0ELb0ELb1ELb1ELb1ELb1ELb0EEENS1_21CollectiveEpilogueFwdISB_S9_SC_SE_Li256ELb1ELb1ELb1ELb0EEENS1_36VarlenDynamicPersistentTileSchedulerILi128ELi128ELi256ELi128ELb1ELb1ELb1ELb1ELb1ELb1EEEEEEEEEvNT_6ParamsE --------------------------
	.section	.nv.info._ZN7cutlass13device_kernelIN5flash11enable_sm90INS1_16FlashAttnFwdSm90INS1_25CollectiveMainloopFwdSm90ILi2EN4cute5tupleIJNS5_1CILi1EEES8_S8_EEENS6_IJNS7_ILi128EEESA_SA_EEELi128ENS_6half_tEfNS_4arch4Sm90ELb1ELb0ELb0ELb1ELb0ELb0ELb0ELb1ELb1ELb1ELb1ELb0EEENS1_21CollectiveEpilogueFwdISB_S9_SC_SE_Li256ELb1ELb1ELb1ELb0EEENS1_36VarlenDynamicPersistentTileSchedulerILi128ELi128ELi256ELi128ELb1ELb1ELb1ELb1ELb1ELb1EEEEEEEEEvNT_6ParamsE,"",@"SHT_CUDA_INFO"
	.sectionflags	@""
	.align	4


	//----- nvinfo : EIATTR_CUDA_API_VERSION
	.align		4
        /*0000*/ 	.byte	0x04, 0x37
        /*0002*/ 	.short	(.L_582 - .L_581)
.L_581:
        /*0004*/ 	.word	0x00000082


	//----- nvinfo : EIATTR_KPARAM_INFO
	.align		4
.L_582:
        /*0008*/ 	.byte	0x04, 0x17
        /*000a*/ 	.short	(.L_584 - .L_583)
.L_583:
        /*000c*/ 	.word	0x00000000
        /*0010*/ 	.short	0x0000
        /*0012*/ 	.short	0x0000
        /*0014*/ 	.byte	0x00, 0xf0, 0x01, 0x2a


	//----- nvinfo : EIATTR_SPARSE_MMA_MASK
	.align		4
.L_584:
        /*0018*/ 	.byte	0x03, 0x50
        /*001a*/ 	.short	0x0000


	//----- nvinfo : EIATTR_MAXREG_COUNT
	.align		4
        /*001c*/ 	.byte	0x03, 0x1b
        /*001e*/ 	.short	0x00a8


	//----- nvinfo : EIATTR_MERCURY_ISA_VERSION
	.align		4
        /*0020*/ 	.byte	0x03, 0x5f
        /*0022*/ 	.short	0x0101


	//----- nvinfo : EIATTR_VRC_CTA_INIT_COUNT
	.align		4
        /*0024*/ 	.byte	0x02, 0x4a
	.zero		1
	.zero		1


	//----- nvinfo : EIATTR_EXIT_INSTR_OFFSETS
	.align		4
        /*0028*/ 	.byte	0x04, 0x1c
        /*002a*/ 	.short	(.L_586 - .L_585)


	//   ....[0]....
.L_585:
        /*002c*/ 	.word	0x00000010


	//----- nvinfo : EIATTR_MAX_THREADS
	.align		4
.L_586:
        /*0030*/ 	.byte	0x04, 0x05
        /*0032*/ 	.short	(.L_588 - .L_587)
.L_587:
        /*0034*/ 	.word	0x00000180
        /*0038*/ 	.word	0x00000001
        /*003c*/ 	.word	0x00000001


	//----- nvinfo : EIATTR_CBANK_PARAM_SIZE
	.align		4
.L_588:
        /*0040*/ 	.byte	0x03, 0x19
        /*0042*/ 	.short	0x0a80


	//----- nvinfo : EIATTR_PARAM_CBANK
	.align		4
        /*0044*/ 	.byte	0x04, 0x0a
        /*0046*/ 	.short	(.L_590 - .L_589)
	.align		4
.L_589:
        /*0048*/ 	.word	index@(.nv.constant0._ZN7cutlass13device_kernelIN5flash11enable_sm90INS1_16FlashAttnFwdSm90INS1_25CollectiveMainloopFwdSm90ILi2EN4cute5tupleIJNS5_1CILi1EEES8_S8_EEENS6_IJNS7_ILi128EEESA_SA_EEELi128ENS_6half_tEfNS_4arch4Sm90ELb1ELb0ELb0ELb1ELb0ELb0ELb0ELb1ELb1ELb1ELb1ELb0EEENS1_21CollectiveEpilogueFwdISB_S9_SC_SE_Li256ELb1ELb1ELb1ELb0EEENS1_36VarlenDynamicPersistentTileSchedulerILi128ELi128ELi256ELi128ELb1ELb1ELb1ELb1ELb1ELb1EEEEEEEEEvNT_6ParamsE)
        /*004c*/ 	.short	0x0380
        /*004e*/ 	.short	0x0a80


	//----- nvinfo : EIATTR_SW_WAR
	.align		4
.L_590:
        /*0050*/ 	.byte	0x04, 0x36
        /*0052*/ 	.short	(.L_592 - .L_591)
.L_591:
        /*0054*/ 	.word	0x00000008
.L_592:


//--------------------- .nv.info._ZN7cutlass13device_kernelIN5flash11enable_sm90INS1_16FlashAttnFwdSm90INS1_25CollectiveMainloopFwdSm90ILi2EN4cute5tupleIJNS5_1CILi1EEES8_S8_EEENS6_IJNS7_ILi128EEESA_SA_EEELi128ENS_6half_tEfNS_4arch4Sm90ELb1ELb0ELb0ELb1ELb0ELb1ELb0ELb1ELb1ELb1ELb1ELb0EEENS1_21CollectiveEpilogueFwdISB_S9_SC_SE_Li256ELb1ELb1ELb1ELb0EEENS1_36VarlenDynamicPersistentTileSchedulerILi128ELi128ELi256ELi128ELb1ELb1ELb1ELb1ELb1ELb1EEEEEEEEEvNT_6ParamsE --------------------------
	.section	.nv.info._ZN7cutlass13device_kernelIN5flash11enable_sm90INS1_16FlashAttnFwdSm90INS1_25CollectiveMainloopFwdSm90ILi2EN4cute5tupleIJNS5_1CILi1EEES8_S8_EEENS6_IJNS7_ILi128EEESA_SA_EEELi128ENS_6half_tEfNS_4arch4Sm90ELb1ELb0ELb0ELb1ELb0ELb1ELb0ELb1ELb1ELb1ELb1ELb0EEENS1_21CollectiveEpilogueFwdISB_S9_SC_SE_Li256ELb1ELb1ELb1ELb0EEENS1_36VarlenDynamicPersistentTileSchedulerILi128ELi128ELi256ELi128ELb1ELb1ELb1ELb1ELb1ELb1EEEEEEEEEvNT_6ParamsE,"",@"SHT_CUDA_INFO"
	.sectionflags	@""
	.align	4


	//----- nvinfo : EIATTR_CUDA_API_VERSION
	.align		4
        /*0000*/ 	.byte	0x04, 0x37
        /*0002*/ 	.short	(.L_594 - .L_593)
.L_593:
        /*0004*/ 	.word	0x00000082


	//----- nvinfo : EIATTR_KPARAM_INFO
	.align		4
.L_594:
        /*0008*/ 	.byte	0x04, 0x17
        /*000a*/ 	.short	(.L_596 - .L_595)
.L_595:
        /*000c*/ 	.word	0x00000000
        /*0010*/ 	.short	0x0000
        /*0012*/ 	.short	0x0000
        /*0014*/ 	.byte	0x00, 0xf0, 0x01, 0x2a


	//----- nvinfo : EIATTR_SPARSE_MMA_MASK
	.align		4
.L_596:
        /*0018*/ 	.byte	0x03, 0x50
        /*001a*/ 	.short	0x0000


	//----- nvinfo : EIATTR_MAXREG_COUNT
	.align		4
        /*001c*/ 	.byte	0x03, 0x1b
        /*001e*/ 	.short	0x00a8


	//----- nvinfo : EIATTR_MERCURY_ISA_VERSION
	.align		4
        /*0020*/ 	.byte	0x03, 0x5f
        /*0022*/ 	.short	0x0101


	//----- nvinfo : EIATTR_VRC_CTA_INIT_COUNT
	.align		4
        /*0024*/ 	.byte	0x02, 0x4a
	.zero		1
	.zero		1


	//----- nvinfo : EIATTR_EXIT_INSTR_OFFSETS
	.align		4
        /*0028*/ 	.byte	0x04, 0x1c
        /*002a*/ 	.short	(.L_598 - .L_597)


	//   ....[0]....
.L_597:
        /*002c*/ 	.word	0x00000010


	//----- nvinfo : EIATTR_MAX_THREADS
	.align		4
.L_598:
        /*0030*/ 	.byte	0x04, 0x05
        /*0032*/ 	.short	(.L_600 - .L_599)
.L_599:
        /*0034*/ 	.word	0x00000180
        /*0038*/ 	.word	0x00000001
        /*003c*/ 	.word	0x00000001


	//----- nvinfo : EIATTR_CBANK_PARAM_SIZE
	.align		4
.L_600:
        /*0040*/ 	.byte	0x03, 0x19
        /*0042*/ 	.short	0x0a80


	//----- nvinfo : EIATTR_PARAM_CBANK
	.align		4
        /*0044*/ 	.byte	0x04, 0x0a
        /*0046*/ 	.short	(.L_602 - .L_601)
	.align		4
.L_601:
        /*0048*/ 	.word	index@(.nv.constant0._ZN7cutlass13device_kernelIN5flash11enable_sm90INS1_16FlashAttnFwdSm90INS1_25CollectiveMainloopFwdSm90ILi2EN4cute5tupleIJNS5_1CILi1EEES8_S8_EEENS6_IJNS7_ILi128EEESA_SA_EEELi128ENS_6half_tEfNS_4arch4Sm90ELb1ELb0ELb0ELb1ELb0ELb1ELb0ELb1ELb1ELb1ELb1ELb0EEENS1_21CollectiveEpilogueFwdISB_S9_SC_SE_Li256ELb1ELb1ELb1ELb0EEENS1_36VarlenDynamicPersistentTileSchedulerILi128ELi128ELi256ELi128ELb1ELb1ELb1ELb1ELb1ELb1EEEEEEEEEvNT_6ParamsE)
        /*004c*/ 	.short	0x0380
        /*004e*/ 	.short	0x0a80


	//----- nvinfo : EIATTR_SW_WAR
	.align		4
.L_602:
        /*0050*/ 	.byte	0x04, 0x36
        /*0052*/ 	.short	(.L_604 - .L_603)
.L_603:
        /*0054*/ 	.word	0x00000008
.L_604:


//--------------------- .nv.info._ZN7cutlass13device_kernelIN5flash11enable_sm90INS1_16FlashAttnFwdSm90INS1_25CollectiveMainloopFwdSm90ILi2EN4cute5tupleIJNS5_1CILi1EEES8_S8_EEENS6_IJNS7_ILi192EEENS7_ILi144EEENS7_ILi96EEEEEELi96ENS_6half_tEfNS_4arch4Sm90ELb0ELb0ELb0ELb0ELb0ELb0ELb0ELb0ELb1ELb1ELb1ELb0EEENS1_21CollectiveEpilogueFwdINS6_IJSA_SC_SB_EEES9_SE_SG_Li384ELb0ELb1ELb1ELb0EEENS1_19SingleTileSchedulerILb0ELb1ELb1ELi192EEEEEEEEEvNT_6ParamsE --------------------------
	.section	.nv.info._ZN7cutlass13device_kernelIN5flash11enable_sm90INS1_16FlashAttnFwdSm90INS1_25CollectiveMainloopFwdSm90ILi2EN4cute5tupleIJNS5_1CILi1EEES8_S8_EEENS6_IJNS7_ILi192EEENS7_ILi144EEENS7_ILi96EEEEEELi96ENS_6half_tEfNS_4arch4Sm90ELb0ELb0ELb0ELb0ELb0ELb0ELb0ELb0ELb1ELb1ELb1ELb0EEENS1_21CollectiveEpilogueFwdINS6_IJSA_SC_SB_EEES9_SE_SG_Li384ELb0ELb1ELb1ELb0EEENS1_19SingleTileSchedulerILb0ELb1ELb1ELi192EEEEEEEEEvNT_6ParamsE,"",@"SHT_CUDA_INFO"
	.sectionflags	@""
	.align	4


	//----- nvinfo : EIATTR_CUDA_API_VERSION
	.align		4
        /*0000*/ 	.byte	0x04, 0x37
        /*0002*/ 	.short	(.L_606 - .L_605)
.L_605:
        /*0004*/ 	.word	0x00000082


	//----- nvinfo : EIATTR_KPARAM_INFO
	.align		4
.L_606:
        /*0008*/ 	.byte	0x04, 0x17
        /*000a*/ 	.short	(.L_608 - .L_607)
.L_607:
        /*000c*/ 	.word	0x00000000
        /*0010*/ 	.short	0x0000
        /*0012*/ 	.short	0x0000
        /*0014*/ 	.byte	0x00, 0xf0, 0x01, 0x28


	//----- nvinfo : EIATTR_SPARSE_MMA_MASK
	.align		4
.L_608:
        /*0018*/ 	.byte	0x03, 0x50
        /*001a*/ 	.short	0x0000


	//----- nvinfo : EIATTR_MAXREG_COUNT
	.align		4
        /*001c*/ 	.byte	0x03, 0x1b
        /*001e*/ 	.short	0x0080


	//----- nvinfo : EIATTR_MERCURY_ISA_VERSION
	.align		4
        /*0020*/ 	.byte	0x03, 0x5f
        /*0022*/ 	.short	0x0101


	//----- nvinfo : EIATTR_VRC_CTA_INIT_COUNT
	.align		4
        /*0024*/ 	.byte	0x02, 0x4a
	.zero		1
	.zero		1


	//----- nvinfo : EIATTR_EXIT_INSTR_OFFSETS
	.align		4
        /*0028*/ 	.byte	0x04, 0x1c
        /*002a*/ 	.short	(.L_610 - .L_609)


	//   ....[0]....
.L_609:
        /*002c*/ 	.word	0x00000010


	//----- nvinfo : EIATTR_MAX_THREADS
	.align		4
.L_610:
        /*0030*/ 	.byte	0x04, 0x05
        /*0032*/ 	.short	(.L_612 - .L_611)
.L_611:
        /*0034*/ 	.word	0x00000200
        /*0038*/ 	.word	0x00000001
        /*003c*/ 	.word	0x00000001


	//----- nvinfo : EIATTR_CBANK_PARAM_SIZE
	.align		4
.L_612:
        /*0040*/ 	.byte	0x03, 0x19
        /*0042*/ 	.short	0x0a00


	//----- nvinfo : EIATTR_PARAM_CBANK
	.align		4
        /*0044*/ 	.byte	0x04, 0x0a
        /*0046*/ 	.short	(.L_614 - .L_613)
	.align		4
.L_613:
        /*0048*/ 	.word	index@(.nv.constant0._ZN7cutlass13device_kernelIN5flash11enable_sm90INS1_16FlashAttnFwdSm90INS1_25CollectiveMainloopFwdSm90ILi2EN4cute5tupleIJNS5_1CILi1EEES8_S8_EEENS6_IJNS7_ILi192EEENS7_ILi144EEENS7_ILi96EEEEEELi96ENS_6half_tEfNS_4arch4Sm90ELb0ELb0ELb0ELb0ELb0ELb0ELb0ELb0ELb1ELb1ELb1ELb0EEENS1_21CollectiveEpilogueFwdINS6_IJSA_SC_SB_EEES9_SE_SG_Li384ELb0ELb1ELb1ELb0EEENS1_19SingleTileSchedulerILb0ELb1ELb1ELi192EEEEEEEEEvNT_6ParamsE)
        /*004c*/ 	.short	0x0380
        /*004e*/ 	.short	0x0a00


	//----- nvinfo : EIATTR_SW_WAR
	.align		4
.L_614:
        /*0050*/ 	.byte	0x04, 0x36
        /*0052*/ 	.short	(.L_616 - .L_615)
.L_615:
        /*0054*/ 	.word	0x00000008
.L_616:


//--------------------- .nv.info._ZN7cutlass13device_kernelIN5flash11enable_sm90INS1_16FlashAttnFwdSm90INS1_25CollectiveMainloopFwdSm90ILi2EN4cute5tupleIJNS5_1CILi1EEES8_S8_EEENS6_IJNS7_ILi192EEENS7_ILi144EEENS7_ILi96EEEEEELi96ENS_6half_tEfNS_4arch4Sm90ELb0ELb0ELb0ELb1ELb0ELb0ELb0ELb0ELb1ELb1ELb1ELb0EEENS1_21CollectiveEpilogueFwdINS6_IJSA_SC_SB_EEES9_SE_SG_Li384ELb1ELb1ELb1ELb0EEENS1_36VarlenDynamicPersistentTileSchedulerILi192ELi144ELi384ELi128ELb1ELb1ELb1ELb0ELb1ELb1EEEEEEEEEvNT_6ParamsE --------------------------
	.section	.nv.info._ZN7cutlass13device_kernelIN5flash11enable_sm90INS1_16FlashAttnFwdSm90INS1_25CollectiveMainloopFwdSm90ILi2EN4cute5tupleIJNS5_1CILi1EEES8_S8_EEENS6_IJNS7_ILi192EEENS7_ILi144EEENS7_ILi96EEEEEELi96ENS_6half_tEfNS_4arch4Sm90ELb0ELb0ELb0ELb1ELb0ELb0ELb0ELb0ELb1ELb1ELb1ELb0EEENS1_21CollectiveEpilogueFwdINS6_IJSA_SC_SB_EEES9_SE_SG_Li384ELb1ELb1ELb1ELb0EEENS1_36VarlenDynamicPersistentTileSchedulerILi192ELi144ELi384ELi128ELb1ELb1ELb1ELb0ELb1ELb1EEEEEEEEEvNT_6ParamsE,"",@"SHT_CUDA_INFO"
	.sectionflags	@""
	.align	4


	//----- nvinfo : EIATTR_CUDA_API_VERSION
	.align		4
        /*0000*/ 	.byte	0x04, 0x37
        /*0002*/ 	.short	(.L_618 - .L_617)
.L_617:
        /*0004*/ 	.word	0x00000082


	//----- nvinfo : EIATTR_KPARAM_INFO
	.align		4
.L_618:
        /*0008*/ 	.byte	0x04, 0x17
        /*000a*/ 	.short	(.L_620 - .L_619)
.L_619:
        /*000c*/ 	.word	0x00000000
        /*0010*/ 	.short	0x0000
        /*0012*/ 	.short	0x0000
        /*0014*/ 	.byte	0x00, 0xf0, 0x01, 0x2a


	//----- nvinfo : EIATTR_SPARSE_MMA_MASK
	.align		4
.L_620:
        /*0018*/ 	.byte	0x03, 0x50
        /*001a*/ 	.short	0x0000


	//----- nvinfo : EIATTR_MAXREG_COUNT
	.align		4
        /*001c*/ 	.byte	0x03, 0x1b
        /*001e*/ 	.short	0x0080


	//----- nvinfo : EIATTR_MERCURY_ISA_VERSION
	.align		4
        /*0020*/ 	.byte	0x03, 0x5f
        /*0022*/ 	.short	0x0101


	//----- nvinfo : EIATTR_VRC_CTA_INIT_COUNT
	.align		4
        /*0024*/ 	.byte	0x02, 0x4a
	.zero		1
	.zero		1


	//----- nvinfo : EIATTR_EXIT_INSTR_OFFSETS
	.align		4
        /*0028*/ 	.byte	0x04, 0x1c
        /*002a*/ 	.short	(.L_622 - .L_621)


	//   ....[0]....
.L_621:
        /*002c*/ 	.word	0x00000010


	//----- nvinfo : EIATTR_MAX_THREADS
	.align		4
.L_622:
        /*0030*/ 	.byte	0x04, 0x05
        /*0032*/ 	.short	(.L_624 - .L_623)
.L_623:
        /*0034*/ 	.word	0x00000200
        /*0038*/ 	.word	0x00000001
        /*003c*/ 	.word	0x00000001


	//----- nvinfo : EIATTR_CBANK_PARAM_SIZE
	.align		4
.L_624:
        /*0040*/ 	.byte	0x03, 0x19
        /*0042*/ 	.short	0x0a80


	//----- nvinfo : EIATTR_PARAM_CBANK
	.align		4
        /*0044*/ 	.byte	0x04, 0x0a
        /*0046*/ 	.short	(.L_626 - .L_625)
	.align		4
.L_625:
        /*0048*/ 	.word	index@(.nv.constant0._ZN7cutlass13device_kernelIN5flash11enable_sm90INS1_16FlashAttnFwdSm90INS1_25CollectiveMainloopFwdSm90ILi2EN4cute5tupleIJNS5_1CILi1EEES8_S8_EEENS6_IJNS7_ILi192EEENS7_ILi144EEENS7_ILi96EEEEEELi96ENS_6half_tEfNS_4arch4Sm90ELb0ELb0ELb0ELb1ELb0ELb0ELb0ELb0ELb1ELb1ELb1ELb0EEENS1_21CollectiveEpilogueFwdINS6_IJSA_SC_SB_EEES9_SE_SG_Li384ELb1ELb1ELb1ELb0EEENS1_36VarlenDynamicPersistentTileSchedulerILi192ELi144ELi384ELi128ELb1ELb1ELb1ELb0ELb1ELb1EEEEEEEEEvNT_6ParamsE)
        /*004c*/ 	.short	0x0380
        /*004e*/ 	.short	0x0a80


	//----- nvinfo : EIATTR_SW_WAR
	.align		4
.L_626:
        /*0050*/ 	.byte	0x04, 0x36
        /*0052*/ 	.short	(.L_628 - .L_627)
.L_627:
        /*0054*/ 	.word	0x00000008
.L_628:


//--------------------- .nv.info._ZN7cutlass13device_kernelIN5flash11enable_sm90INS1_16FlashAttnFwdSm90INS1_25CollectiveMainloopFwdSm90ILi2EN4cute5tupleIJNS5_1CILi1EEES8_S8_EEENS6_IJNS7_ILi192EEENS7_ILi144EEENS7_ILi96EEEEEELi96ENS_6half_tEfNS_4arch4Sm90ELb0ELb0ELb0ELb1ELb0ELb1ELb0ELb0ELb1ELb1ELb1ELb0EEENS1_21CollectiveEpilogueFwdINS6_IJSA_SC_SB_EEES9_SE_SG_Li384ELb1ELb1ELb1ELb0EEENS1_36VarlenDynamicPersistentTileSchedulerILi192ELi144ELi384ELi128ELb1ELb1ELb1ELb0ELb1ELb1EEEEEEEEEvNT_6ParamsE --------------------------
	.section	.nv.info._ZN7cutlass13device_kernelIN5flash11enable_sm90INS1_16FlashAttnFwdSm90INS1_25CollectiveMainloopFwdSm90ILi2EN4cute5tupleIJNS5_1CILi1EEES8_S8_EEENS6_IJNS7_ILi192EEENS7_ILi144EEENS7_ILi96EEEEEELi96ENS_6half_tEfNS_4arch4Sm90ELb0ELb0ELb0ELb1ELb0ELb1ELb0ELb0ELb1ELb1ELb1ELb0EEENS1_21CollectiveEpilogueFwdINS6_IJSA_SC_SB_EEES9_SE_SG_Li384ELb1ELb1ELb1ELb0EEENS1_36VarlenDynamicPersistentTileSchedulerILi192ELi144ELi384ELi128ELb1ELb1ELb1ELb0ELb1ELb1EEEEEEEEEvNT_6ParamsE,"",@"SHT_CUDA_INFO"
	.sectionflags	@""
	.align	4


	//----- nvinfo : EIATTR_CUDA_API_VERSION
	.align		4
        /*0000*/ 	.byte	0x04, 0x37
        /*0002*/ 	.short	(.L_630 - .L_629)
.L_629:
        /*0004*/ 	.word	0x00000082


	//----- nvinfo : EIATTR_KPARAM_INFO
	.align		4
.L_630:
        /*0008*/ 	.byte	0x04, 0x17
        /*000a*/ 	.short	(.L_632 - .L_631)
.L_631:
        /*000c*/ 	.word	0x00000000
        /*0010*/ 	.short	0x0000
        /*0012*/ 	.short	0x0000
        /*0014*/ 	.byte	0x00, 0xf0, 0x01, 0x2a


	//----- nvinfo : EIATTR_SPARSE_MMA_MASK
	.align		4
.L_632:
        /*0018*/ 	.byte	0x03, 0x50
        /*001a*/ 	.short	0x0000


	//----- nvinfo : EIATTR_MAXREG_COUNT
	.align		4
        /*001c*/ 	.byte	0x03, 0x1b
        /*001e*/ 	.short	0x0080


	//----- nvinfo : EIATTR_MERCURY_ISA_VERSION
	.align		4
        /*0020*/ 	.byte	0x03, 0x5f
        /*0022*/ 	.short	0x0101


	//----- nvinfo : EIATTR_VRC_CTA_INIT_COUNT
	.align		4
        /*0024*/ 	.byte	0x02, 0x4a
	.zero		1
	.zero		1


	//----- nvinfo : EIATTR_EXIT_INSTR_OFFSETS
	.align		4
        /*0028*/ 	.byte	0x04, 0x1c
        /*002a*/ 	.short	(.L_634 - .L_633)


	//   ....[0]....
.L_633:
        /*002c*/ 	.word	0x00000010


	//----- nvinfo : EIATTR_MAX_THREADS
	.align		4
.L_634:
        /*0030*/ 	.byte	0x04, 0x05
        /*0032*/ 	.short	(.L_636 - .L_635)
.L_635:
        /*0034*/ 	.word	0x00000200
        /*0038*/ 	.word	0x00000001
        /*003c*/ 	.word	0x00000001


	//----- nvinfo : EIATTR_CBANK_PARAM_SIZE
	.align		4
.L_636:
        /*0040*/ 	.byte	0x03, 0x19
        /*0042*/ 	.short	0x0a80


	//----- nvinfo : EIATTR_PARAM_CBANK
	.align		4
        /*0044*/ 	.byte	0x04, 0x0a
        /*0046*/ 	.short	(.L_638 - .L_637)
	.align		4
.L_637:
        /*0048*/ 	.word	index@(.nv.constant0._ZN7cutlass13device_kernelIN5flash11enable_sm90INS1_16FlashAttnFwdSm90INS1_25CollectiveMainloopFwdSm90ILi2EN4cute5tupleIJNS5_1CILi1EEES8_S8_EEENS6_IJNS7_ILi192EEENS7_ILi144EEENS7_ILi96EEEEEELi96ENS_6half_tEfNS_4arch4Sm90ELb0ELb0ELb0ELb1ELb0ELb1ELb0ELb0ELb1ELb1ELb1ELb0EEENS1_21CollectiveEpilogueFwdINS6_IJSA_SC_SB_EEES9_SE_SG_Li384ELb1ELb1ELb1ELb0EEENS1_36VarlenDynamicPersistentTileSchedulerILi192ELi144ELi384ELi128ELb1ELb1ELb1ELb0ELb1ELb1EEEEEEEEEvNT_6ParamsE)
        /*004c*/ 	.short	0x0380
        /*004e*/ 	.short	0x0a80


	//----- nvinfo : EIATTR_SW_WAR
	.align		4
.L_638:
        /*0050*/ 	.byte	0x04, 0x36
        /*0052*/ 	.short	(.L_640 - .L_639)
.L_639:
        /*0054*/ 	.word	0x00000008
.L_640:


//--------------------- .nv.info._ZN7cutlass13device_kernelIN5flash11enable_sm90INS1_16FlashAttnFwdSm90INS1_25CollectiveMainloopFwdSm90ILi2EN4cute5tupleIJNS5_1CILi1EEES8_S8_EEENS6_IJNS7_ILi192EEENS7_ILi128EEENS7_ILi96EEEEEELi96ENS_6half_tEfNS_4arch4Sm90ELb0ELb1ELb0ELb0ELb0ELb0ELb0ELb0ELb1ELb1ELb1ELb0EEENS1_21CollectiveEpilogueFwdINS6_IJSA_SC_SB_EEES9_SE_SG_Li384ELb0ELb1ELb1ELb0EEENS1_19SingleTileSchedulerILb0ELb1ELb1ELi192EEEEEEEEEvNT_6ParamsE --------------------------
	.section	.nv.info._ZN7cutlass13device_kernelIN5flash11enable_sm90INS1_16FlashAttnFwdSm90INS1_25CollectiveMainloopFwdSm90ILi2EN4cute5tupleIJNS5_1CILi1EEES8_S8_EEENS6_IJNS7_ILi192EEENS7_ILi128EEENS7_ILi96EEEEEELi96ENS_6half_tEfNS_4arch4Sm90ELb0ELb1ELb0ELb0ELb0ELb0ELb0ELb0ELb1ELb1ELb1ELb0EEENS1_21CollectiveEpilogueFwdINS6_IJSA_SC_SB_EEES9_SE_SG_Li384ELb0ELb1ELb1ELb0EEENS1_19SingleTileSchedulerILb0ELb1ELb1ELi192EEEEEEEEEvNT_6ParamsE,"",@"SHT_CUDA_INFO"
	.sectionflags	@""
	.align	4


	//----- nvinfo : EIATTR_CUDA_API_VERSION
	.align		4
        /*0000*/ 	.byte	0x04, 0x37
        /*0002*/ 	.short	(.L_642 - .L_641)
.L_641:
        /*0004*/ 	.word	0x00000082


	//----- nvinfo : EIATTR_KPARAM_INFO
	.align		4
.L_642:
        /*0008*/ 	.byte	0x04, 0x17
        /*000a*/ 	.short	(.L_644 - .L_643)
.L_643:
        /*000c*/ 	.word	0x00000000
        /*0010*/ 	.short	0x0000
        /*0012*/ 	.short	0x0000
        /*0014*/ 	.byte	0x00, 0xf0, 0x01, 0x28


	//----- nvinfo : EIATTR_SPARSE_MMA_MASK
	.align		4
.L_644:
        /*0018*/ 	.byte	0x03, 0x50
        /*001a*/ 	.short	0x0000


	//----- nvinfo : EIATTR_MAXREG_COUNT
	.align		4
        /*001c*/ 	.byte	0x03, 0x1b
        /*001e*/ 	.short	0x0080


	//----- nvinfo : EIATTR_MERCURY_ISA_VERSION
	.align		4
        /*0020*/ 	.byte	0x03, 0x5f
        /*0022*/ 	.short	0x0101


	//----- nvinfo : EIATTR_VRC_CTA_INIT_COUNT
	.align		4
        /*0024*/ 	.byte	0x02, 0x4a
	.zero		1
	.zero		1


	//----- nvinfo : EIATTR_EXIT_INSTR_OFFSETS
	.align		4
        /*0028*/ 	.byte	0x04, 0x1c
        /*002a*/ 	.short	(.L_646 - .L_645)


	//   ....[0]....
.L_645:
        /*002c*/ 	.word	0x00000010


	//----- nvinfo : EIATTR_MAX_THREADS
	.align		4
.L_646:
        /*0030*/ 	.byte	0x04, 0x05
        /*0032*/ 	.short	(.L_648 - .L_647)
.L_647:
        /*0034*/ 	.word	0x00000200
        /*0038*/ 	.word	0x00000001
        /*003c*/ 	.word	0x00000001


	//----- nvinfo : EIATTR_CBANK_PARAM_SIZE
	.align		4
.L_648:
        /*0040*/ 	.byte	0x03, 0x19
        /*0042*/ 	.short	0x0a00


	//----- nvinfo : EIATTR_PARAM_CBANK
	.align		4
        /*0044*/ 	.byte	0x04, 0x0a
        /*0046*/ 	.short	(.L_650 - .L_649)
	.align		4
.L_649:
        /*0048*/ 	.word	index@(.nv.constant0._ZN7cutlass13device_kernelIN5flash11enable_sm90INS1_16FlashAttnFwdSm90INS1_25CollectiveMainloopFwdSm90ILi2EN4cute5tupleIJNS5_1CILi1EEES8_S8_EEENS6_IJNS7_ILi192EEENS7_ILi128EEENS7_ILi96EEEEEELi96ENS_6half_tEfNS_4arch4Sm90ELb0ELb1ELb0ELb0ELb0ELb0ELb0ELb0ELb1ELb1ELb1ELb0EEENS1_21CollectiveEpilogueFwdINS6_IJSA_SC_SB_EEES9_SE_SG_Li384ELb0ELb1ELb1ELb0EEENS1_19SingleTileSchedulerILb0ELb1ELb1ELi192EEEEEEEEEvNT_6ParamsE)
        /*004c*/ 	.short	0x0380
        /*004e*/ 	.short	0x0a00


	//----- nvinfo : EIATTR_SW_WAR
	.align		4
.L_650:
        /*0050*/ 	.byte	0x04, 0x36
        /*0052*/ 	.short	(.L_652 - .L_651)
.L_651:
        /*0054*/ 	.word	0x00000008
.L_652:


//--------------------- .nv.info._ZN7cutlass13device_kernelIN5flash11enable_sm90INS1_16FlashAttnFwdSm90INS1_25CollectiveMainloopFwdSm90ILi2EN4cute5tupleIJNS5_1CILi1EEES8_S8_EEENS6_IJNS7_ILi192EEENS7_ILi128EEENS7_ILi96EEEEEELi96ENS_6half_tEfNS_4arch4Sm90ELb0ELb1ELb0ELb1ELb0ELb0ELb0ELb0ELb1ELb1ELb1ELb0EEENS1_21CollectiveEpilogueFwdINS6_IJSA_SC_SB_EEES9_SE_SG_Li384ELb1ELb1ELb1ELb0EEENS1_36VarlenDynamicPersistentTileSchedulerILi192ELi128ELi384ELi128ELb1ELb1ELb1ELb1ELb0ELb1EEEEEEEEEvNT_6ParamsE --------------------------
	.section	.nv.info._ZN7cutlass13device_kernelIN5flash11enable_sm90INS1_16FlashAttnFwdSm90INS1_25CollectiveMainloopFwdSm90ILi2EN4cute5tupleIJNS5_1CILi1EEES8_S8_EEENS6_IJNS7_ILi192EEENS7_ILi128EEENS7_ILi96EEEEEELi96ENS_6half_tEfNS_4arch4Sm90ELb0ELb1ELb0ELb1ELb0ELb0ELb0ELb0ELb1ELb1ELb1ELb0EEENS1_21CollectiveEpilogueFwdINS6_IJSA_SC_SB_EEES9_SE_SG_Li384ELb1ELb1ELb1ELb0EEENS1_36VarlenDynamicPersistentTileSchedulerILi192ELi128ELi384ELi128ELb1ELb1ELb1ELb1ELb0ELb1EEEEEEEEEvNT_6ParamsE,"",@"SHT_CUDA_INFO"
	.sectionflags	@""
	.align	4


	//----- nvinfo : EIATTR_CUDA_API_VERSION
	.align		4
        /*0000*/ 	.byte	0x04, 0x37
        /*0002*/ 	.short	(.L_654 - .L_653)
.L_653:
        /*0004*/ 	.word	0x00000082


	//----- nvinfo : EIATTR_KPARAM_INFO
	.align		4
.L_654:
        /*0008*/ 	.byte	0x04, 0x17
        /*000a*/ 	.short	(.L_656 - .L_655)
.L_655:
        /*000c*/ 	.word	0x00000000
        /*0010*/ 	.short	0x0000
        /*0012*/ 	.short	0x0000
        /*0014*/ 	.byte	0x00, 0xf0, 0x01, 0x2a


	//----- nvinfo : EIATTR_SPARSE_MMA_MASK
	.align		4
.L_656:
        /*0018*/ 	.byte	0x03, 0x50
        /*001a*/ 	.short	0x0000


	//----- nvinfo : EIATTR_MAXREG_COUNT
	.align		4
        /*001c*/ 	.byte	0x03, 0x1b
        /*001e*/ 	.short	0x0080


	//----- nvinfo : EIATTR_MERCURY_ISA_VERSION
	.align		4
        /*0020*/ 	.byte	0x03, 0x5f
        /*0022*/ 	.short	0x0101


	//----- nvinfo : EIATTR_VRC_CTA_INIT_COUNT
	.align		4
        /*0024*/ 	.byte	0x02, 0x4a
	.zero		1
	.zero		1


	//----- nvinfo : EIATTR_EXIT_INSTR_OFFSETS
	.align		4
        /*0028*/ 	.byte	0x04, 0x1c
        /*002a*/ 	.short	(.L_658 - .L_657)


	//   ....[0]....
.L_657:
        /*002c*/ 	.word	0x00000010


	//----- nvinfo : EIATTR_MAX_THREADS
	.align		4
.L_658:
        /*0030*/ 	.byte	0x04, 0x05
        /*0032*/ 	.short	(.L_660 - .L_659)
.L_659:
        /*0034*/ 	.word	0x00000200
        /*0038*/ 	.word	0x00000001
        /*003c*/ 	.word	0x00000001


	//----- nvinfo : EIATTR_CBANK_PARAM_SIZE
	.align		4
.L_660:
        /*0040*/ 	.byte	0x03, 0x19
        /*0042*/ 	.short	0x0a80


	//----- nvinfo : EIATTR_PARAM_CBANK
	.align		4
        /*0044*/ 	.byte	0x04, 0x0a
        /*0046*/ 	.short	(.L_662 - .L_661)
	.align		4
.L_661:
        /*0048*/ 	.word	index@(.nv.constant0._ZN7cutlass13device_kernelIN5flash11enable_sm90INS1_16FlashAttnFwdSm90INS1_25CollectiveMainloopFwdSm90ILi2EN4cute5tupleIJNS5_1CILi1EEES8_S8_EEENS6_IJNS7_ILi192EEENS7_ILi128EEENS7_ILi96EEEEEELi96ENS_6half_tEfNS_4arch4Sm90ELb0ELb1ELb0ELb1ELb0ELb0ELb0ELb0ELb1ELb1ELb1ELb0EEENS1_21CollectiveEpilogueFwdINS6_IJSA_SC_SB_EEES9_SE_SG_Li384ELb1ELb1ELb1ELb0EEENS1_36VarlenDynamicPersistentTileSchedulerILi192ELi128ELi384ELi128ELb1ELb1ELb1ELb1ELb0ELb1EEEEEEEEEvNT_6ParamsE)
        /*004c*/ 	.short	0x0380
        /*004e*/ 	.short	0x0a80


	//----- nvinfo : EIATTR_SW_WAR
	.align		4
.L_662:
        /*0050*/ 	.byte	0x04, 0x36
        /*0052*/ 	.short	(.L_664 - .L_663)
.L_663:
        /*0054*/ 	.word	0x00000008
.L_664:


//--------------------- .nv.info._ZN7cutlass13device_kernelIN5flash11enable_sm90INS1_16FlashAttnFwdSm90INS1_25CollectiveMainloopFwdSm90ILi2EN4cute5tupleIJNS5_1CILi1EEES8_S8_EEENS6_IJNS7_ILi192EEENS7_ILi128EEENS7_ILi96EEEEEELi96ENS_6half_tEfNS_4arch4Sm90ELb0ELb1ELb0ELb1ELb0ELb1ELb0ELb0ELb1ELb1ELb1ELb0EEENS1_21CollectiveEpilogueFwdINS6_IJSA_SC_SB_EEES9_SE_SG_Li384ELb1ELb1ELb1ELb0EEENS1_36VarlenDynamicPersistentTileSchedulerILi192ELi128ELi384ELi128ELb1ELb1ELb1ELb1ELb0ELb1EEEEEEEEEvNT_6ParamsE --------------------------
	.section	.nv.info._ZN7cutlass13device_kernelIN5flash11enable_sm90INS1_16FlashAttnFwdSm90INS1_25CollectiveMainloopFwdSm90ILi2EN4cute5tupleIJNS5_1CILi1EEES8_S8_EEENS6_IJNS7_ILi192EEENS7_ILi128EEENS7_ILi96EEEEEELi96ENS_6half_tEfNS_4arch4Sm90ELb0ELb1ELb0ELb1ELb0ELb1ELb0ELb0ELb1ELb1ELb1ELb0EEENS1_21CollectiveEpilogueFwdINS6_IJSA_SC_SB_EEES9_SE_SG_Li384ELb1ELb1ELb1ELb0EEENS1_36VarlenDynamicPersistentTileSchedulerILi192ELi128ELi384ELi128ELb1ELb1ELb1ELb1ELb0ELb1EEEEEEEEEvNT_6ParamsE,"",@"SHT_CUDA_INFO"
	.sectionflags	@""
	.align	4


	//----- nvinfo : EIATTR_CUDA_API_VERSION
	.align		4
        /*0000*/ 	.byte	0x04, 0x37
        /*0002*/ 	.short	(.L_666 - .L_665)
.L_665:
        /*0004*/ 	.word	0x00000082


	//----- nvinfo : EIATTR_KPARAM_INFO
	.align		4
.L_666:
        /*0008*/ 	.byte	0x04, 0x17
        /*000a*/ 	.short	(.L_668 - .L_667)
.L_667:
        /*000c*/ 	.word	0x00000000
        /*0010*/ 	.short	0x0000
        /*0012*/ 	.short	0x0000
        /*0014*/ 	.byte	0x00, 0xf0, 0x01, 0x2a


	//----- nvinfo : EIATTR_SPARSE_MMA_MASK
	.align		4
.L_668:
        /*0018*/ 	.byte	0x03, 0x50
        /*001a*/ 	.short	0x0000


	//----- nvinfo : EIATTR_MAXREG_COUNT
	.align		4
        /*001c*/ 	.byte	0x03, 0x1b
        /*001e*/ 	.short	0x0080


	//----- nvinfo : EIATTR_MERCURY_ISA_VERSION
	.align		4
        /*0020*/ 	.byte	0x03, 0x5f
        /*0022*/ 	.short	0x0101


	//----- nvinfo : EIATTR_VRC_CTA_INIT_COUNT
	.align		4
        /*0024*/ 	.byte	0x02, 0x4a
	.zero		1
	.zero		1


	//----- nvinfo : EIATTR_EXIT_INSTR_OFFSETS
	.align		4
        /*0028*/ 	.byte	0x04, 0x1c
        /*002a*/ 	.short	(.L_670 - .L_669)


	//   ....[0]....
.L_669:
        /*002c*/ 	.word	0x00000010


	//----- nvinfo : EIATTR_MAX_THREADS
	.align		4
.L_670:
        /*0030*/ 	.byte	0x04, 0x05
        /*0032*/ 	.short	(.L_672 - .L_671)
.L_671:
        /*0034*/ 	.word	0x00000200
        /*0038*/ 	.word	0x00000001
        /*003c*/ 	.word	0x00000001


	//----- nvinfo : EIATTR_CBANK_PARAM_SIZE
	.align		4
.L_672:
        /*0040*/ 	.byte	0x03, 0x19
        /*0042*/ 	.short	0x0a80


	//----- nvinfo : EIATTR_PARAM_CBANK
	.align		4
        /*0044*/ 	.byte	0x04, 0x0a
        /*0046*/ 	.short	(.L_674 - .L_673)
	.align		4
.L_673:
        /*0048*/ 	.word	index@(.nv.constant0._ZN7cutlass13device_kernelIN5flash11enable_sm90INS1_16FlashAttnFwdSm90INS1_25CollectiveMainloopFwdSm90ILi2EN4cute5tupleIJNS5_1CILi1EEES8_S8_EEENS6_IJNS7_ILi192EEENS7_ILi128EEENS7_ILi96EEEEEELi96ENS_6half_tEfNS_4arch4Sm90ELb0ELb1ELb0ELb1ELb0ELb1ELb0ELb0ELb1ELb1ELb1ELb0EEENS1_21CollectiveEpilogueFwdINS6_IJSA_SC_SB_EEES9_SE_SG_Li384ELb1ELb1ELb1ELb0EEENS1_36VarlenDynamicPersistentTileSchedulerILi192ELi128ELi384ELi128ELb1ELb1ELb1ELb1ELb0ELb1EEEEEEEEEvNT_6ParamsE)
        /*004c*/ 	.short	0x0380
        /*004e*/ 	.short	0x0a80


	//----- nvinfo : EIATTR_SW_WAR
	.align		4
.L_674:
        /*0050*/ 	.byte	0x04, 0x36
        /*0052*/ 	.short	(.L_676 - .L_675)
.L_675:
        /*0054*/ 	.word	0x00000008
.L_676:


//--------------------- .nv.info._ZN7cutlass13device_kernelIN5flash11enable_sm90INS1_16FlashAttnFwdSm90INS1_25CollectiveMainloopFwdSm90ILi2EN4cute5tupleIJNS5_1CILi1EEES8_S8_EEENS6_IJNS7_ILi192EEENS7_ILi144EEENS7_ILi96EEEEEELi96ENS_6half_tEfNS_4arch4Sm90ELb1ELb0ELb0ELb0ELb0ELb0ELb0ELb0ELb1ELb1ELb1ELb0EEENS1_21CollectiveEpilogueFwdINS6_IJSA_SC_SB_EEES9_SE_SG_Li384ELb0ELb1ELb1ELb0EEENS1_19SingleTileSchedulerILb0ELb1ELb1ELi192EEEEEEEEEvNT_6ParamsE --------------------------
	.section	.nv.info._ZN7cutlass13device_kernelIN5flash11enable_sm90INS1_16FlashAttnFwdSm90INS1_25CollectiveMainloopFwdSm90ILi2EN4cute5tupleIJNS5_1CILi1EEES8_S8_EEENS6_IJNS7_ILi192EEENS7_ILi144EEENS7_ILi96EEEEEELi96ENS_6half_tEfNS_4arch4Sm90ELb1ELb0ELb0ELb0ELb0ELb0ELb0ELb0ELb1ELb1ELb1ELb0EEENS1_21CollectiveEpilogueFwdINS6_IJSA_SC_SB_EEES9_SE_SG_Li384ELb0ELb1ELb1ELb0EEENS1_19SingleTileSchedulerILb0ELb1ELb1ELi192EEEEEEEEEvNT_6ParamsE,"",@"SHT_CUDA_INFO"
	.sectionflags	@""
	.align	4


	//----- nvinfo : EIATTR_CUDA_API_VERSION
	.align		4
        /*0000*/ 	.byte	0x04, 0x37
        /*0002*/ 	.short	(.L_678 - .L_677)
.L_677:
        /*0004*/ 	.word	0x00000082


	//----- nvinfo : EIATTR_KPARAM_INFO
	.align		4
.L_678:
        /*0008*/ 	.byte	0x04, 0x17
        /*000a*/ 	.short	(.L_680 - .L_679)
.L_679:
        /*000c*/ 	.word	0x00000000
        /*0010*/ 	.short	0x0000
        /*0012*/ 	.short	0x0000
        /*0014*/ 	.byte	0x00, 0xf0, 0x01, 0x28


	//----- nvinfo : EIATTR_SPARSE_MMA_MASK
	.align		4
.L_680:
        /*0018*/ 	.byte	0x03, 0x50
        /*001a*/ 	.short	0x0000


	//----- nvinfo : EIATTR_MAXREG_COUNT
	.align		4
        /*001c*/ 	.byte	0x03, 0x1b
        /*001e*/ 	.short	0x0080


	//----- nvinfo : EIATTR_MERCURY_ISA_VERSION
	.align		4
        /*0020*/ 	.byte	0x03, 0x5f
        /*0022*/ 	.short	0x0101


	//----- nvinfo : EIATTR_VRC_CTA_INIT_COUNT
	.align		4
        /*0024*/ 	.byte	0x02, 0x4a
	.zero		1
	.zero		1


	//----- nvinfo : EIATTR_EXIT_INSTR_OFFSETS
	.align		4
        /*0028*/ 	.byte	0x04, 0x1c
        /*002a*/ 	.short	(.L_682 - .L_681)


	//   ....[0]....
.L_681:
        /*002c*/ 	.word	0x00000010


	//----- nvinfo : EIATTR_MAX_THREADS
	.align		4
.L_682:
        /*0030*/ 	.byte	0x04, 0x05
        /*0032*/ 	.short	(.L_684 - .L_683)
.L_683:
        /*0034*/ 	.word	0x00000200
        /*0038*/ 	.word	0x00000001
        /*003c*/ 	.word	0x00000001


	//----- nvinfo : EIATTR_CBANK_PARAM_SIZE
	.align		4
.L_684:
        /*0040*/ 	.byte	0x03, 0x19
        /*0042*/ 	.short	0x0a00


	//----- nvinfo : EIATTR_PARAM_CBANK
	.align		4
        /*0044*/ 	.byte	0x04, 0x0a
        /*0046*/ 	.short	(.L_686 - .L_685)
	.align		4
.L_685:
        /*0048*/ 	.word	index@(.nv.constant0._ZN7cutlass13device_kernelIN5flash11enable_sm90INS1_16FlashAttnFwdSm90INS1_25CollectiveMainloopFwdSm90ILi2EN4cute5tupleIJNS5_1CILi1EEES8_S8_EEENS6_IJNS7_ILi192EEENS7_ILi144EEENS7_ILi96EEEEEELi96ENS_6half_tEfNS_4arch4Sm90ELb1ELb0ELb0ELb0ELb0ELb0ELb0ELb0ELb1ELb1ELb1ELb0EEENS1_21CollectiveEpilogueFwdINS6_IJSA_SC_SB_EEES9_SE_SG_Li384ELb0ELb1ELb1ELb0EEENS1_19SingleTileSchedulerILb0ELb1ELb1ELi192EEEEEEEEEvNT_6ParamsE)
        /*004c*/ 	.short	0x0380
        /*004e*/ 	.short	0x0a00


	//----- nvinfo : EIATTR_SW_WAR
	.align		4
.L_686:
        /*0050*/ 	.byte	0x04, 0x36
        /*0052*/ 	.short	(.L_688 - .L_687)
.L_687:
        /*0054*/ 	.word	0x00000008
.L_688:


//--------------------- .nv.info._ZN7cutlass13device_kernelIN5flash11enable_sm90INS1_16FlashAttnFwdSm90INS1_25CollectiveMainloopFwdSm90ILi2EN4cute5tupleIJNS5_1CILi1EEES8_S8_EEENS6_IJNS7_ILi192EEENS7_ILi144EEENS7_ILi96EEEEEELi96ENS_6half_tEfNS_4arch4Sm90ELb1ELb0ELb0ELb1ELb0ELb0ELb0ELb0ELb1ELb1ELb1ELb0EEENS1_21CollectiveEpilogueFwdINS6_IJSA_SC_SB_EEES9_SE_SG_Li384ELb1ELb1ELb1ELb0EEENS1_36VarlenDynamicPersistentTileSchedulerILi192ELi144ELi384ELi128ELb1ELb1ELb1ELb1ELb1ELb1EEEEEEEEEvNT_6ParamsE --------------------------
	.section	.nv.info._ZN7cutlass13device_kernelIN5flash11enable_sm90INS1_16FlashAttnFwdSm90INS1_25CollectiveMainloopFwdSm90ILi2EN4cute5tupleIJNS5_1CILi1EEES8_S8_EEENS6_IJNS7_ILi192EEENS7_ILi144EEENS7_ILi96EEEEEELi96ENS_6half_tEfNS_4arch4Sm90ELb1ELb0ELb0ELb1ELb0ELb0ELb0ELb0ELb1ELb1ELb1ELb0EEENS1_21CollectiveEpilogueFwdINS6_IJSA_SC_SB_EEES9_SE_SG_Li384ELb1ELb1ELb1ELb0EEENS1_36VarlenDynamicPersistentTileSchedulerILi192ELi144ELi384ELi128ELb1ELb1ELb1ELb1ELb1ELb1EEEEEEEEEvNT_6ParamsE,"",@"SHT_CUDA_INFO"
	.sectionflags	@""
	.align	4


	//----- nvinfo : EIATTR_CUDA_API_VERSION
	.align		4
        /*0000*/ 	.byte	0x04, 0x37
        /*0002*/ 	.short	(.L_690 - .L_689)
.L_689:
        /*0004*/ 	.word	0x00000082


	//----- nvinfo : EIATTR_KPARAM_INFO
	.align		4
.L_690:
        /*0008*/ 	.byte	0x04, 0x17
        /*000a*/ 	.short	(.L_692 - .L_691)
.L_691:
        /*000c*/ 	.word	0x00000000
        /*0010*/ 	.short	0x0000
        /*0012*/ 	.short	0x0000
        /*0014*/ 	.byte	0x00, 0xf0, 0x01, 0x2a


	//----- nvinfo : EIATTR_SPARSE_MMA_MASK
	.align		4
.L_692:
        /*0018*/ 	.byte	0x03, 0x50
        /*001a*/ 	.short	0x0000


	//----- nvinfo : EIATTR_MAXREG_COUNT
	.align		4
        /*001c*/ 	.byte	0x03, 0x1b
        /*001e*/ 	.short	0x0080


	//----- nvinfo : EIATTR_MERCURY_ISA_VERSION
	.align		4
        /*0020*/ 	.byte	0x03, 0x5f
        /*0022*/ 	.short	0x0101


	//----- nvinfo : EIATTR_VRC_CTA_INIT_COUNT
	.align		4
        /*0024*/ 	.byte	0x02, 0x4a
	.zero		1
	.zero		1


	//----- nvinfo : EIATTR_EXIT_INSTR_OFFSETS
	.align		4
        /*0028*/ 	.byte	0x04, 0x1c
        /*002a*/ 	.short	(.L_694 - .L_693)


	//   ....[0]....
.L_693:
        /*002c*/ 	.word	0x00000010


	//----- nvinfo : EIATTR_MAX_THREADS
	.align		4
.L_694:
        /*0030*/ 	.byte	0x04, 0x05
        /*0032*/ 	.short	(.L_696 - .L_695)
.L_695:
        /*0034*/ 	.word	0x00000200
        /*0038*/ 	.word	0x00000001
        /*003c*/ 	.word	0x00000001


	//----- nvinfo : EIATTR_CBANK_PARAM_SIZE
	.align		4
.L_696:
        /*0040*/ 	.byte	0x03, 0x19
        /*0042*/ 	.short	0x0a80


	//----- nvinfo : EIATTR_PARAM_CBANK
	.align		4
        /*0044*/ 	.byte	0x04, 0x0a
        /*0046*/ 	.short	(.L_698 - .L_697)
	.align		4
.L_697:
        /*0048*/ 	.word	index@(.nv.constant0._ZN7cutlass13device_kernelIN5flash11enable_sm90INS1_16FlashAttnFwdSm90INS1_25CollectiveMainloopFwdSm90ILi2EN4cute5tupleIJNS5_1CILi1EEES8_S8_EEENS6_IJNS7_ILi192EEENS7_ILi144EEENS7_ILi96EEEEEELi96ENS_6half_tEfNS_4arch4Sm90ELb1ELb0ELb0ELb1ELb0ELb0ELb0ELb0ELb1ELb1ELb1ELb0EEENS1_21CollectiveEpilogueFwdINS6_IJSA_SC_SB_EEES9_SE_SG_Li384ELb1ELb1ELb1ELb0EEENS1_36VarlenDynamicPersistentTileSchedulerILi192ELi144ELi384ELi128ELb1ELb1ELb1ELb1ELb1ELb1EEEEEEEEEvNT_6ParamsE)
        /*004c*/ 	.short	0x0380
        /*004e*/ 	.short	0x0a80


	//----- nvinfo : EIATTR_SW_WAR
	.align		4
.L_698:
        /*0050*/ 	.byte	0x04, 0x36
        /*0052*/ 	.short	(.L_700 - .L_699)
.L_699:
        /*0054*/ 	.word	0x00000008
.L_700:


//--------------------- .nv.info._ZN7cutlass13device_kernelIN5flash11enable_sm90INS1_16FlashAttnFwdSm90INS1_25CollectiveMainloopFwdSm90ILi2EN4cute5tupleIJNS5_1CILi1EEES8_S8_EEENS6_IJNS7_ILi192EEENS7_ILi144EEENS7_ILi96EEEEEELi96ENS_6half_tEfNS_4arch4Sm90ELb1ELb0ELb0ELb1ELb0ELb1ELb0ELb0ELb1ELb1ELb1ELb0EEENS1_21CollectiveEpilogueFwdINS6_IJSA_SC_SB_EEES9_SE_SG_Li384ELb1ELb1ELb1ELb0EEENS1_36VarlenDynamicPersistentTileSchedulerILi192ELi144ELi384ELi128ELb1ELb1ELb1ELb1ELb1ELb1EEEEEEEEEvNT_6ParamsE --------------------------
	.section	.nv.info._ZN7cutlass13device_kernelIN5flash11enable_sm90INS1_16FlashAttnFwdSm90INS1_25CollectiveMainloopFwdSm90ILi2EN4cute5tupleIJNS5_1CILi1EEES8_S8_EEENS6_IJNS7_ILi192EEENS7_ILi144EEENS7_ILi96EEEEEELi96ENS_6half_tEfNS_4arch4Sm90ELb1ELb0ELb0ELb1ELb0ELb1ELb0ELb0ELb1ELb1ELb1ELb0EEENS1_21CollectiveEpilogueFwdINS6_IJSA_SC_SB_EEES9_SE_SG_Li384ELb1ELb1ELb1ELb0EEENS1_36VarlenDynamicPersistentTileSchedulerILi192ELi144ELi384ELi128ELb1ELb1ELb1ELb1ELb1ELb1EEEEEEEEEvNT_6ParamsE,"",@"SHT_CUDA_INFO"
	.sectionflags	@""
	.align	4


	//----- nvinfo : EIATTR_CUDA_API_VERSION
	.align		4
        /*0000*/ 	.byte	0x04, 0x37
        /*0002*/ 	.short	(.L_702 - .L_701)
.L_701:
        /*0004*/ 	.word	0x00000082


	//----- nvinfo : EIATTR_KPARAM_INFO
	.align		4
.L_702:
        /*0008*/ 	.byte	0x04, 0x17
        /*000a*/ 	.short	(.L_704 - .L_703)
.L_703:
        /*000c*/ 	.word	0x00000000
        /*0010*/ 	.short	0x0000
        /*0012*/ 	.short	0x0000
        /*0014*/ 	.byte	0x00, 0xf0, 0x01, 0x2a


	//----- nvinfo : EIATTR_SPARSE_MMA_MASK
	.align		4
.L_704:
        /*0018*/ 	.byte	0x03, 0x50
        /*001a*/ 	.short	0x0000


	//----- nvinfo : EIATTR_MAXREG_COUNT
	.align		4
        /*001c*/ 	.byte	0x03, 0x1b
        /*001e*/ 	.short	0x0080


	//----- nvinfo : EIATTR_MERCURY_ISA_VERSION
	.align		4
        /*0020*/ 	.byte	0x03, 0x5f
        /*0022*/ 	.short	0x0101


	//----- nvinfo : EIATTR_VRC_CTA_INIT_COUNT
	.align		4
        /*0024*/ 	.byte	0x02, 0x4a
	.zero		1
	.zero		1


	//----- nvinfo : EIATTR_EXIT_INSTR_OFFSETS
	.align		4
        /*0028*/ 	.byte	0x04, 0x1c
        /*002a*/ 	.short	(.L_706 - .L_705)


	//   ....[0]....
.L_705:
        /*002c*/ 	.word	0x00000010


	//----- nvinfo : EIATTR_MAX_THREADS
	.align		4
.L_706:
        /*0030*/ 	.byte	0x04, 0x05
        /*0032*/ 	.short	(.L_708 - .L_707)
.L_707:
        /*0034*/ 	.word	0x00000200
        /*0038*/ 	.word	0x00000001
        /*003c*/ 	.word	0x00000001


	//----- nvinfo : EIATTR_CBANK_PARAM_SIZE
	.align		4
.L_708:
        /*0040*/ 	.byte	0x03, 0x19
        /*0042*/ 	.short	0x0a80


	//----- nvinfo : EIATTR_PARAM_CBANK
	.align		4
        /*0044*/ 	.byte	0x04, 0x0a
        /*0046*/ 	.short	(.L_710 - .L_709)
	.align		4
.L_709:
        /*0048*/ 	.word	index@(.nv.constant0._ZN7cutlass13device_kernelIN5flash11enable_sm90INS1_16FlashAttnFwdSm90INS1_25CollectiveMainloopFwdSm90ILi2EN4cute5tupleIJNS5_1CILi1EEES8_S8_EEENS6_IJNS7_ILi192EEENS7_ILi144EEENS7_ILi96EEEEEELi96ENS_6half_tEfNS_4arch4Sm90ELb1ELb0ELb0ELb1ELb0ELb1ELb0ELb0ELb1ELb1ELb1ELb0EEENS1_21CollectiveEpilogueFwdINS6_IJSA_SC_SB_EEES9_SE_SG_Li384ELb1ELb1ELb1ELb0EEENS1_36VarlenDynamicPersistentTileSchedulerILi192ELi144ELi384ELi128ELb1ELb1ELb1ELb1ELb1ELb1EEEEEEEEEvNT_6ParamsE)
        /*004c*/ 	.short	0x0380
        /*004e*/ 	.short	0x0a80


	//----- nvinfo : EIATTR_SW_WAR
	.align		4
.L_710:
        /*0050*/ 	.byte	0x04, 0x36
        /*0052*/ 	.short	(.L_712 - .L_711)
.L_711:
        /*0054*/ 	.word	0x00000008
.L_712:


//--------------------- .nv.info._ZN7cutlass13device_kernelIN5flash11enable_sm90INS1_16FlashAttnFwdSm90INS1_25CollectiveMainloopFwdSm90ILi2EN4cute5tupleIJNS5_1CILi1EEES8_S8_EEENS6_IJNS7_ILi192EEESA_NS7_ILi64EEEEEELi64ENS_6half_tEfNS_4arch4Sm90ELb0ELb0ELb0ELb0ELb0ELb0ELb0ELb0ELb1ELb1ELb1ELb0EEENS1_21CollectiveEpilogueFwdINS6_IJSA_SB_SA_EEES9_SD_SF_Li384ELb0ELb1ELb1ELb0EEENS1_19SingleTileSchedulerILb0ELb1ELb1ELi192EEEEEEEEEvNT_6ParamsE --------------------------
	.section	.nv.info._ZN7cutlass13device_kernelIN5flash11enable_sm90INS1_16FlashAttnFwdSm90INS1_25CollectiveMainloopFwdSm90ILi2EN4cute5tupleIJNS5_1CILi1EEES8_S8_EEENS6_IJNS7_ILi192EEESA_NS7_ILi64EEEEEELi64ENS_6half_tEfNS_4arch4Sm90ELb0ELb0ELb0ELb0ELb0ELb0ELb0ELb0ELb1ELb1ELb1ELb0EEENS1_21CollectiveEpilogueFwdINS6_IJSA_SB_SA_EEES9_SD_SF_Li384ELb0ELb1ELb1ELb0EEENS1_19SingleTileSchedulerILb0ELb1ELb1ELi192EEEEEEEEEvNT_6ParamsE,"",@"SHT_CUDA_INFO"
	.sectionflags	@""
	.align	4


	//----- nvinfo : EIATTR_CUDA_API_VERSION
	.align		4
        /*0000*/ 	.byte	0x04, 0x37
        /*0002*/ 	.short	(.L_714 - .L_713)
.L_713:
        /*0004*/ 	.word	0x00000082


	//----- nvinfo : EIATTR_KPARAM_INFO
	.align		4
.L_714:
        /*0008*/ 	.byte	0x04, 0x17
        /*000a*/ 	.short	(.L_716 - .L_715)
.L_715:
        /*000c*/ 	.word	0x00000000
        /*0010*/ 	.short	0x0000
        /*0012*/ 	.short	0x0000
        /*0014*/ 	.byte	0x00, 0xf0, 0x01, 0x28


	//----- nvinfo : EIATTR_SPARSE_MMA_MASK
	.align		4
.L_716:
        /*0018*/ 	.byte	0x03, 0x50
        /*001a*/ 	.short	0x0000


	//----- nvinfo : EIATTR_MAXREG_COUNT
	.align		4
        /*001c*/ 	.byte	0x03, 0x1b
        /*001e*/ 	.short	0x0080


	//----- nvinfo : EIATTR_MERCURY_ISA_VERSION
	.align		4
        /*0020*/ 	.byte	0x03, 0x5f
        /*0022*/ 	.short	0x0101


	//----- nvinfo : EIATTR_VRC_CTA_INIT_COUNT
	.align		4
        /*0024*/ 	.byte	0x02, 0x4a
	.zero		1
	.zero		1


	//----- nvinfo : EIATTR_EXIT_INSTR_OFFSETS
	.align		4
        /*0028*/ 	.byte	0x04, 0x1c
        /*002a*/ 	.short	(.L_718 - .L_717)


	//   ....[0]....
.L_717:
        /*002c*/ 	.word	0x00000010


	//----- nvinfo : EIATTR_MAX_THREADS
	.align		4
.L_718:
        /*0030*/ 	.byte	0x04, 0x05
        /*0032*/ 	.short	(.L_720 - .L_719)
.L_719:
        /*0034*/ 	.word	0x00000200
        /*0038*/ 	.word	0x00000001
        /*003c*/ 	.word	0x00000001


	//----- nvinfo : EIATTR_CBANK_PARAM_SIZE
	.align		4
.L_720:
        /*0040*/ 	.byte	0x03, 0x19
        /*0042*/ 	.short	0x0a00


	//----- nvinfo : EIATTR_PARAM_CBANK
	.align		4
        /*0044*/ 	.byte	0x04, 0x0a
        /*0046*/ 	.short	(.L_722 - .L_721)
	.align		4
.L_721:
        /*0048*/ 	.word	index@(.nv.constant0._ZN7cutlass13device_kernelIN5flash11enable_sm90INS1_16FlashAttnFwdSm90INS1_25CollectiveMainloopFwdSm90ILi2EN4cute5tupleIJNS5_1CILi1EEES8_S8_EEENS6_IJNS7_ILi192EEESA_NS7_ILi64EEEEEELi64ENS_6half_tEfNS_4arch4Sm90ELb0ELb0ELb0ELb0ELb0ELb0ELb0ELb0ELb1ELb1ELb1ELb0EEENS1_21CollectiveEpilogueFwdINS6_IJSA_SB_SA_EEES9_SD_SF_Li384ELb0ELb1ELb1ELb0EEENS1_19SingleTileSchedulerILb0ELb1ELb1ELi192EEEEEEEEEvNT_6ParamsE)
        /*004c*/ 	.short	0x0380
        /*004e*/ 	.short	0x0a00


	//----- nvinfo : EIATTR_SW_WAR
	.align		4
.L_722:
        /*0050*/ 	.byte	0x04, 0x36
        /*0052*/ 	.short	(.L_724 - .L_723)
.L_723:
        /*0054*/ 	.word	0x00000008
.L_724:


//--------------------- .nv.info._ZN7cutlass13device_kernelIN5flash11enable_sm90INS1_16FlashAttnFwdSm90INS1_25CollectiveMainloopFwdSm90ILi2EN4cute5tupleIJNS5_1CILi1EEES8_S8_EEENS6_IJNS7_ILi192EEESA_NS7_ILi64EEEEEELi64ENS_6half_tEfNS_4arch4Sm90ELb0ELb0ELb0ELb1ELb0ELb0ELb0ELb0ELb1ELb1ELb1ELb0EEENS1_21CollectiveEpilogueFwdINS6_IJSA_SB_SA_EEES9_SD_SF_Li384ELb1ELb1ELb1ELb0EEENS1_36VarlenDynamicPersistentTileSchedulerILi192ELi192ELi384ELi128ELb1ELb1ELb1ELb0ELb1ELb1EEEEEEEEEvNT_6ParamsE --------------------------
	.section	.nv.info._ZN7cutlass13device_kernelIN5flash11enable_sm90INS1_16FlashAttnFwdSm90INS1_25CollectiveMainloopFwdSm90ILi2EN4cute5tupleIJNS5_1CILi1EEES8_S8_EEENS6_IJNS7_ILi192EEESA_NS7_ILi64EEEEEELi64ENS_6half_tEfNS_4arch4Sm90ELb0ELb0ELb0ELb1ELb0ELb0ELb0ELb0ELb1ELb1ELb1ELb0EEENS1_21CollectiveEpilogueFwdINS6_IJSA_SB_SA_EEES9_SD_SF_Li384ELb1ELb1ELb1ELb0EEENS1_36VarlenDynamicPersistentTileSchedulerILi192ELi192ELi384ELi128ELb1ELb1ELb1ELb0ELb1ELb1EEEEEEEEEvNT_6ParamsE,"",@"SHT_CUDA_INFO"
	.sectionflags	@""
	.align	4


	//----- nvinfo : EIATTR_CUDA_API_VERSION
	.align		4
        /*0000*/ 	.byte	0x04, 0x37
        /*0002*/ 	.short	(.L_726 - .L_725)
.L_725:
        /*0004*/ 	.word	0x00000082


	//----- nvinfo : EIATTR_KPARAM_INFO
	.align		4
.L_726:
        /*0008*/ 	.byte	0x04, 0x17
        /*000a*/ 	.short	(.L_728 - .L_727)
.L_727:
        /*000c*/ 	.word	0x00000000
        /*0010*/ 	.short	0x0000
        /*0012*/ 	.short	0x0000
        /*0014*/ 	.byte	0x00, 0xf0, 0x01, 0x2a


	//----- nvinfo : EIATTR_SPARSE_MMA_MASK
	.align		4
.L_728:
        /*0018*/ 	.byte	0x03, 0x50
        /*001a*/ 	.short	0x0000


	//----- nvinfo : EIATTR_MAXREG_COUNT
	.align		4
        /*001c*/ 	.byte	0x03, 0x1b
        /*001e*/ 	.short	0x0080


	//----- nvinfo : EIATTR_MERCURY_ISA_VERSION
	.align		4
        /*0020*/ 	.byte	0x03, 0x5f
        /*0022*/ 	.short	0x0101


	//----- nvinfo : EIATTR_VRC_CTA_INIT_COUNT
	.align		4
        /*0024*/ 	.byte	0x02, 0x4a
	.zero		1
	.zero		1


	//----- nvinfo : EIATTR_EXIT_INSTR_OFFSETS
	.align		4
        /*0028*/ 	.byte	0x04, 0x1c
        /*002a*/ 	.short	(.L_730 - .L_729)


	//   ....[0]....
.L_729:
        /*002c*/ 	.word	0x00000010


	//----- nvinfo : EIATTR_MAX_THREADS
	.align		4
.L_730:
        /*0030*/ 	.byte	0x04, 0x05
        /*0032*/ 	.short	(.L_732 - .L_731)
.L_731:
        /*0034*/ 	.word	0x00000200
        /*0038*/ 	.word	0x00000001
        /*003c*/ 	.word	0x00000001


	//----- nvinfo : EIATTR_CBANK_PARAM_SIZE
	.align		4
.L_732:
        /*0040*/ 	.byte	0x03, 0x19
        /*0042*/ 	.short	0x0a80


	//----- nvinfo : EIATTR_PARAM_CBANK
	.align		4
        /*0044*/ 	.byte	0x04, 0x0a
        /*0046*/ 	.short	(.L_734 - .L_733)
	.align		4
.L_733:
        /*0048*/ 	.word	index@(.nv.constant0._ZN7cutlass13device_kernelIN5flash11enable_sm90INS1_16FlashAttnFwdSm90INS1_25CollectiveMainloopFwdSm90ILi2EN4cute5tupleIJNS5_1CILi1EEES8_S8_EEENS6_IJNS7_ILi192EEESA_NS7_ILi64EEEEEELi64ENS_6half_tEfNS_4arch4Sm90ELb0ELb0ELb0ELb1ELb0ELb0ELb0ELb0ELb1ELb1ELb1ELb0EEENS1_21CollectiveEpilogueFwdINS6_IJSA_SB_SA_EEES9_SD_SF_Li384ELb1ELb1ELb1ELb0EEENS1_36VarlenDynamicPersistentTileSchedulerILi192ELi192ELi384ELi128ELb1ELb1ELb1ELb0ELb1ELb1EEEEEEEEEvNT_6ParamsE)
        /*004c*/ 	.short	0x0380
        /*004e*/ 	.short	0x0a80


	//----- nvinfo : EIATTR_SW_WAR
	.align		4
.L_734:
        /*0050*/ 	.byte	0x04, 0x36
        /*0052*/ 	.short	(.L_736 - .L_735)
.L_735:
        /*0054*/ 	.word	0x00000008
.L_736:


//--------------------- .nv.info._ZN7cutlass13device_kernelIN5flash11enable_sm90INS1_16FlashAttnFwdSm90INS1_25CollectiveMainloopFwdSm90ILi2EN4cute5tupleIJNS5_1CILi1EEES8_S8_EEENS6_IJNS7_ILi192EEESA_NS7_ILi64EEEEEELi64ENS_6half_tEfNS_4arch4Sm90ELb0ELb0ELb0ELb1ELb0ELb1ELb0ELb0ELb1ELb1ELb1ELb0EEENS1_21CollectiveEpilogueFwdINS6_IJSA_SB_SA_EEES9_SD_SF_Li384ELb1ELb1ELb1ELb0EEENS1_36VarlenDynamicPersistentTileSchedulerILi192ELi192ELi384ELi128ELb1ELb1ELb1ELb0ELb1ELb1EEEEEEEEEvNT_6ParamsE --------------------------
	.section	.nv.info._ZN7cutlass13device_kernelIN5flash11enable_sm90INS1_16FlashAttnFwdSm90INS1_25CollectiveMainloopFwdSm90ILi2EN4cute5tupleIJNS5_1CILi1EEES8_S8_EEENS6_IJNS7_ILi192EEESA_NS7_ILi64EEEEEELi64ENS_6half_tEfNS_4arch4Sm90ELb0ELb0ELb0ELb1ELb0ELb1ELb0ELb0ELb1ELb1ELb1ELb0EEENS1_21CollectiveEpilogueFwdINS6_IJSA_SB_SA_EEES9_SD_SF_Li384ELb1ELb1ELb1ELb0EEENS1_36VarlenDynamicPersistentTileSchedulerILi192ELi192ELi384ELi128ELb1ELb1ELb1ELb0ELb1ELb1EEEEEEEEEvNT_6ParamsE,"",@"SHT_CUDA_INFO"
	.sectionflags	@""
	.align	4


	//----- nvinfo : EIATTR_CUDA_API_VERSION
	.align		4
        /*0000*/ 	.byte	0x04, 0x37
        /*0002*/ 	.short	(.L_738 - .L_737)
.L_737:
        /*0004*/ 	.word	0x00000082


	//----- nvinfo : EIATTR_KPARAM_INFO
	.align		4
.L_738:
        /*0008*/ 	.byte	0x04, 0x17
        /*000a*/ 	.short	(.L_740 - .L_739)
.L_739:
        /*000c*/ 	.word	0x00000000
        /*0010*/ 	.short	0x0000
        /*0012*/ 	.short	0x0000
        /*0014*/ 	.byte	0x00, 0xf0, 0x01, 0x2a


	//----- nvinfo : EIATTR_SPARSE_MMA_MASK
	.align		4
.L_740:
        /*0018*/ 	.byte	0x03, 0x50
        /*001a*/ 	.short	0x0000


	//----- nvinfo : EIATTR_MAXREG_COUNT
	.align		4
        /*001c*/ 	.byte	0x03, 0x1b
        /*001e*/ 	.short	0x0080


	//----- nvinfo : EIATTR_MERCURY_ISA_VERSION
	.align		4
        /*0020*/ 	.byte	0x03, 0x5f
        /*0022*/ 	.short	0x0101


	//----- nvinfo : EIATTR_VRC_CTA_INIT_COUNT
	.align		4
        /*0024*/ 	.byte	0x02, 0x4a
	.zero		1
	.zero		1


	//----- nvinfo : EIATTR_EXIT_INSTR_OFFSETS
	.align		4
        /*0028*/ 	.byte	0x04, 0x1c
        /*002a*/ 	.short	(.L_742 - .L_741)


	//   ....[0]....
.L_741:
        /*002c*/ 	.word	0x00000010


	//----- nvinfo : EIATTR_MAX_THREADS
	.align		4
.L_742:
        /*0030*/ 	.byte	0x04, 0x05
        /*0032*/ 	.short	(.L_744 - .L_743)
.L_743:
        /*0034*/ 	.word	0x00000200
        /*0038*/ 	.word	0x00000001
        /*003c*/ 	.word	0x00000001


	//----- nvinfo : EIATTR_CBANK_PARAM_SIZE
	.align		4
.L_744:
        /*0040*/ 	.byte	0x03, 0x19
        /*0042*/ 	.short	0x0a80


	//----- nvinfo : EIATTR_PARAM_CBANK
	.align		4
        /*0044*/ 	.byte	0x04, 0x0a
        /*0046*/ 	.short	(.L_746 - .L_745)
	.align		4
.L_745:
        /*0048*/ 	.word	index@(.nv.constant0._ZN7cutlass13device_kernelIN5flash11enable_sm90INS1_16FlashAttnFwdSm90INS1_25CollectiveMainloopFwdSm90ILi2EN4cute5tupleIJNS5_1CILi1EEES8_S8_EEENS6_IJNS7_ILi192EEESA_NS7_ILi64EEEEEELi64ENS_6half_tEfNS_4arch4Sm90ELb0ELb0ELb0ELb1ELb0ELb1ELb0ELb0ELb1ELb1ELb1ELb0EEENS1_21CollectiveEpilogueFwdINS6_IJSA_SB_SA_EEES9_SD_SF_Li384ELb1ELb1ELb1ELb0EEENS1_36VarlenDynamicPersistentTileSchedulerILi192ELi192ELi384ELi128ELb1ELb1ELb1ELb0ELb1ELb1EEEEEEEEEvNT_6ParamsE)
        /*004c*/ 	.short	0x0380
        /*004e*/ 	.short	0x0a80


	//----- nvinfo : EIATTR_SW_WAR
	.align		4
.L_746:
        /*0050*/ 	.byte	0x04, 0x36
        /*0052*/ 	.short	(.L_748 - .L_747)
.L_747:
        /*0054*/ 	.word	0x00000008
.L_748:


//--------------------- .nv.info._ZN7cutlass13device_kernelIN5flash11enable_sm90INS1_16FlashAttnFwdSm90INS1_25CollectiveMainloopFwdSm90ILi2EN4cute5tupleIJNS5_1CILi1EEES8_S8_EEENS6_IJNS7_ILi192EEENS7_ILi128EEENS7_ILi64EEEEEELi64ENS_6half_tEfNS_4arch4Sm90ELb0ELb1ELb0ELb0ELb0ELb0ELb0ELb1ELb1ELb1ELb1ELb0EEENS1_21CollectiveEpilogueFwdINS6_IJSA_SC_SB_EEES9_SE_SG_Li384ELb0ELb1ELb1ELb0EEENS1_19SingleTileSchedulerILb0ELb1ELb1ELi192EEEEEEEEEvNT_6ParamsE --------------------------
	.section	.nv.info._ZN7cutlass13device_kernelIN5flash11enable_sm90INS1_16FlashAttnFwdSm90INS1_25CollectiveMainloopFwdSm90ILi2EN4cute5tupleIJNS5_1CILi1EEES8_S8_EEENS6_IJNS7_ILi192EEENS7_ILi128EEENS7_ILi64EEEEEELi64ENS_6half_tEfNS_4arch4Sm90ELb0ELb1ELb0ELb0ELb0ELb0ELb0ELb1ELb1ELb1ELb1ELb0EEENS1_21CollectiveEpilogueFwdINS6_IJSA_SC_SB_EEES9_SE_SG_Li384ELb0ELb1ELb1ELb0EEENS1_19SingleTileSchedulerILb0ELb1ELb1ELi192EEEEEEEEEvNT_6ParamsE,"",@"SHT_CUDA_INFO"
	.sectionflags	@""
	.align	4


	//----- nvinfo : EIATTR_CUDA_API_VERSION
	.align		4
        /*0000*/ 	.byte	0x04, 0x37
        /*0002*/ 	.short	(.L_750 - .L_749)
.L_749:
        /*0004*/ 	.word	0x00000082


	//----- nvinfo : EIATTR_KPARAM_INFO
	.align		4
.L_750:
        /*0008*/ 	.byte	0x04, 0x17
        /*000a*/ 	.short	(.L_752 - .L_751)
.L_751:
        /*000c*/ 	.word	0x00000000
        /*0010*/ 	.short	0x0000
        /*0012*/ 	.short	0x0000
        /*0014*/ 	.byte	0x00, 0xf0, 0x01, 0x28


	//----- nvinfo : EIATTR_SPARSE_MMA_MASK
	.align		4
.L_752:
        /*0018*/ 	.byte	0x03, 0x50
        /*001a*/ 	.short	0x0000


	//----- nvinfo : EIATTR_MAXREG_COUNT
	.align		4
        /*001c*/ 	.byte	0x03, 0x1b
        /*001e*/ 	.short	0x0080


	//----- nvinfo : EIATTR_MERCURY_ISA_VERSION
	.align		4
        /*0020*/ 	.byte	0x03, 0x5f
        /*0022*/ 	.short	0x0101


	//----- nvinfo : EIATTR_VRC_CTA_INIT_COUNT
	.align		4
        /*0024*/ 	.byte	0x02, 0x4a
	.zero		1
	.zero		1


	//----- nvinfo : EIATTR_EXIT_INSTR_OFFSETS
	.align		4
        /*0028*/ 	.byte	0x04, 0x1c
        /*002a*/ 	.short	(.L_754 - .L_753)


	//   ....[0]....
.L_753:
        /*002c*/ 	.word	0x00000010


	//----- nvinfo : EIATTR_MAX_THREADS
	.align		4
.L_754:
        /*0030*/ 	.byte	0x04, 0x05
        /*0032*/ 	.short	(.L_756 - .L_755)
.L_755:
        /*0034*/ 	.word	0x00000200
        /*0038*/ 	.word	0x00000001
        /*003c*/ 	.word	0x00000001


	//----- nvinfo : EIATTR_CBANK_PARAM_SIZE
	.align		4
.L_756:
        /*0040*/ 	.byte	0x03, 0x19
        /*0042*/ 	.short	0x0a00


	//----- nvinfo : EIATTR_PARAM_CBANK
	.align		4
        /*0044*/ 	.byte	0x04, 0x0a
        /*0046*/ 	.short	(.L_758 - .L_757)
	.align		4
.L_757:
        /*0048*/ 	.word	index@(.nv.constant0._ZN7cutlass13device_kernelIN5flash11enable_sm90INS1_16FlashAttnFwdSm90INS1_25CollectiveMainloopFwdSm90ILi2EN4cute5tupleIJNS5_1CILi1EEES8_S8_EEENS6_IJNS7_ILi192EEENS7_ILi128EEENS7_ILi64EEEEEELi64ENS_6half_tEfNS_4arch4Sm90ELb0ELb1ELb0ELb0ELb0ELb0ELb0ELb1ELb1ELb1ELb1ELb0EEENS1_21CollectiveEpilogueFwdINS6_IJSA_SC_SB_EEES9_SE_SG_Li384ELb0ELb1ELb1ELb0EEENS1_19SingleTileSchedulerILb0ELb1ELb1ELi192EEEEEEEEEvNT_6ParamsE)
        /*004c*/ 	.short	0x0380
        /*004e*/ 	.short	0x0a00


	//----- nvinfo : EIATTR_SW_WAR
	.align		4
.L_758:
        /*0050*/ 	.byte	0x04, 0x36
        /*0052*/ 	.short	(.L_760 - .L_759)
.L_759:
        /*0054*/ 	.word	0x00000008
.L_760:


//--------------------- .nv.info._ZN7cutlass13device_kernelIN5flash11enable_sm90INS1_16FlashAttnFwdSm90INS1_25CollectiveMainloopFwdSm90ILi2EN4cute5tupleIJNS5_1CILi1EEES8_S8_EEENS6_IJNS7_ILi192EEENS7_ILi128EEENS7_ILi64EEEEEELi64ENS_6half_tEfNS_4arch4Sm90ELb0ELb1ELb0ELb1ELb0ELb0ELb0ELb1ELb1ELb1ELb1ELb0EEENS1_21CollectiveEpilogueFwdINS6_IJSA_SC_SB_EEES9_SE_SG_Li384ELb1ELb1ELb1ELb0EEENS1_36VarlenDynamicPersistentTileSchedulerILi192ELi128ELi384ELi128ELb1ELb1ELb1ELb1ELb0ELb1EEEEEEEEEvNT_6ParamsE --------------------------
	.section	.nv.info._ZN7cutlass13device_kernelIN5flash11enable_sm90INS1_16FlashAttnFwdSm90INS1_25CollectiveMainloopFwdSm90ILi2EN4cute5tupleIJNS5_1CILi1EEES8_S8_EEENS6_IJNS7_ILi192EEENS7_ILi128EEENS7_ILi64EEEEEELi64ENS_6half_tEfNS_4arch4Sm90ELb0ELb1ELb0ELb1ELb0ELb0ELb0ELb1ELb1ELb1ELb1ELb0EEENS1_21CollectiveEpilogueFwdINS6_IJSA_SC_SB_EEES9_SE_SG_Li384ELb1ELb1ELb1ELb0EEENS1_36VarlenDynamicPersistentTileSchedulerILi192ELi128ELi384ELi128ELb1ELb1ELb1ELb1ELb0ELb1EEEEEEEEEvNT_6ParamsE,"",@"SHT_CUDA_INFO"
	.sectionflags	@""
	.align	4


	//----- nvinfo : EIATTR_CUDA_API_VERSION
	.align		4
        /*0000*/ 	.byte	0x04, 0x37
        /*0002*/ 	.short	(.L_762 - .L_761)
.L_761:
        /*0004*/ 	.word	0x00000082


	//----- nvinfo : EIATTR_KPARAM_INFO
	.align		4
.L_762:
        /*0008*/ 	.byte	0x04, 0x17
        /*000a*/ 	.short	(.L_764 - .L_763)
.L_763:
        /*000c*/ 	.word	0x00000000
        /*0010*/ 	.short	0x0000
        /*0012*/ 	.short	0x0000
        /*0014*/ 	.byte	0x00, 0xf0, 0x01, 0x2a


	//----- nvinfo : EIATTR_SPARSE_MMA_MASK
	.align		4
.L_764:
        /*0018*/ 	.byte	0x03, 0x50
        /*001a*/ 	.short	0x0000


	//----- nvinfo : EIATTR_MAXREG_COUNT
	.align		4
        /*001c*/ 	.byte	0x03, 0x1b
        /*001e*/ 	.short	0x0080


	//----- nvinfo : EIATTR_MERCURY_ISA_VERSION
	.align		4
        /*0020*/ 	.byte	0x03, 0x5f
        /*0022*/ 	.short	0x0101


	//----- nvinfo : EIATTR_VRC_CTA_INIT_COUNT
	.align		4
        /*0024*/ 	.byte	0x02, 0x4a
	.zero		1
	.zero		1


	//----- nvinfo : EIATTR_EXIT_INSTR_OFFSETS
	.align		4
        /*0028*/ 	.byte	0x04, 0x1c
        /*002a*/ 	.short	(.L_766 - .L_765)


	//   ....[0]....
.L_765:
        /*002c*/ 	.word	0x00000010


	//----- nvinfo : EIATTR_MAX_THREADS
	.align		4
.L_766:
        /*0030*/ 	.byte	0x04, 0x05
        /*0032*/ 	.short	(.L_768 - .L_767)
.L_767:
        /*0034*/ 	.word	0x00000200
        /*0038*/ 	.word	0x00000001
        /*003c*/ 	.word	0x00000001


	//----- nvinfo : EIATTR_CBANK_PARAM_SIZE
	.align		4
.L_768:
        /*0040*/ 	.byte	0x03, 0x19
        /*0042*/ 	.short	0x0a80


	//----- nvinfo : EIATTR_PARAM_CBANK
	.align		4
        /*0044*/ 	.byte	0x04, 0x0a
        /*0046*/ 	.short	(.L_770 - .L_769)
	.align		4
.L_769:
        /*0048*/ 	.word	index@(.nv.constant0._ZN7cutlass13device_kernelIN5flash11enable_sm90INS1_16FlashAttnFwdSm90INS1_25CollectiveMainloopFwdSm90ILi2EN4cute5tupleIJNS5_1CILi1EEES8_S8_EEENS6_IJNS7_ILi192EEENS7_ILi128EEENS7_ILi64EEEEEELi64ENS_6half_tEfNS_4arch4Sm90ELb0ELb1ELb0ELb1ELb0ELb0ELb0ELb1ELb1ELb1ELb1ELb0EEENS1_21CollectiveEpilogueFwdINS6_IJSA_SC_SB_EEES9_SE_SG_Li384ELb1ELb1ELb1ELb0EEENS1_36VarlenDynamicPersistentTileSchedulerILi192ELi128ELi384ELi128ELb1ELb1ELb1ELb1ELb0ELb1EEEEEEEEEvNT_6ParamsE)
        /*004c*/ 	.short	0x0380
        /*004e*/ 	.short	0x0a80


	//----- nvinfo : EIATTR_SW_WAR
	.align		4
.L_770:
        /*0050*/ 	.byte	0x04, 0x36
        /*0052*/ 	.short	(.L_772 - .L_771)
.L_771:
        /*0054*/ 	.word	0x00000008
.L_772:


//--------------------- .nv.info._ZN7cutlass13device_kernelIN5flash11enable_sm90INS1_16FlashAttnFwdSm90INS1_25CollectiveMainloopFwdSm90ILi2EN4cute5tupleIJNS5_1CILi1EEES8_S8_EEENS6_IJNS7_ILi192EEENS7_ILi128EEENS7_ILi64EEEEEELi64ENS_6half_tEfNS_4arch4Sm90ELb0ELb1ELb0ELb1ELb0ELb1ELb0ELb1ELb1ELb1ELb1ELb0EEENS1_21CollectiveEpilogueFwdINS6_IJSA_SC_SB_EEES9_SE_SG_Li384ELb1ELb1ELb1ELb0EEENS1_36VarlenDynamicPersistentTileSchedulerILi192ELi128ELi384ELi128ELb1ELb1ELb1ELb1ELb0ELb1EEEEEEEEEvNT_6ParamsE --------------------------
	.section	.nv.info._ZN7cutlass13device_kernelIN5flash11enable_sm90INS1_16FlashAttnFwdSm90INS1_25CollectiveMainloopFwdSm90ILi2EN4cute5tupleIJNS5_1CILi1EEES8_S8_EEENS6_IJNS7_ILi192EEENS7_ILi128EEENS7_ILi64EEEEEELi64ENS_6half_tEfNS_4arch4Sm90ELb0ELb1ELb0ELb1ELb0ELb1ELb0ELb1ELb1ELb1ELb1ELb0EEENS1_21CollectiveEpilogueFwdINS6_IJSA_SC_SB_EEES9_SE_SG_Li384ELb1ELb1ELb1ELb0EEENS1_36VarlenDynamicPersistentTileSchedulerILi192ELi128ELi384ELi128ELb1ELb1ELb1ELb1ELb0ELb1EEEEEEEEEvNT_6ParamsE,"",@"SHT_CUDA_INFO"
	.sectionflags	@""
	.align	4


	//----- nvinfo : EIATTR_CUDA_API_VERSION
	.align		4
        /*0000*/ 	.byte	0x04, 0x37
        /*0002*/ 	.short	(.L_774 - .L_773)
.L_773:
        /*0004*/ 	.word	0x00000082


	//----- nvinfo : EIATTR_KPARAM_INFO
	.align		4
.L_774:
        /*0008*/ 	.byte	0x04, 0x17
        /*000a*/ 	.short	(.L_776 - .L_775)
.L_775:
        /*000c*/ 	.word	0x00000000
        /*0010*/ 	.short	0x0000
        /*0012*/ 	.short	0x0000
        /*0014*/ 	.byte	0x00, 0xf0, 0x01, 0x2a


	//----- nvinfo : EIATTR_SPARSE_MMA_MASK
	.align		4
.L_776:
        /*0018*/ 	.byte	0x03, 0x50
        /*001a*/ 	.short	0x0000


	//----- nvinfo : EIATTR_MAXREG_COUNT
	.align		4
        /*001c*/ 	.byte	0x03, 0x1b
        /*001e*/ 	.short	0x0080


	//----- nvinfo : EIATTR_MERCURY_ISA_VERSION
	.align		4
        /*0020*/ 	.byte	0x03, 0x5f
        /*0022*/ 	.short	0x0101


	//----- nvinfo : EIATTR_VRC_CTA_INIT_COUNT
	.align		4
        /*0024*/ 	.byte	0x02, 0x4a
	.zero		1
	.zero		1


	//----- nvinfo : EIATTR_EXIT_INSTR_OFFSETS
	.align		4
        /*0028*/ 	.byte	0x04, 0x1c
        /*002a*/ 	.short	(.L_778 - .L_777)


	//   ....[0]....
.L_777:
        /*002c*/ 	.word	0x00000010


	//----- nvinfo : EIATTR_MAX_THREADS
	.align		4
.L_778:
        /*0030*/ 	.byte	0x04, 0x05
        /*0032*/ 	.short	(.L_780 - .L_779)
.L_779:
        /*0034*/ 	.word	0x00000200
        /*0038*/ 	.word	0x00000001
        /*003c*/ 	.word	0x00000001


	//----- nvinfo : EIATTR_CBANK_PARAM_SIZE
	.align		4
.L_780:
        /*0040*/ 	.byte	0x03, 0x19
        /*0042*/ 	.short	0x0a80


	//----- nvinfo : EIATTR_PARAM_CBANK
	.align		4
        /*0044*/ 	.byte	0x04, 0x0a
        /*0046*/ 	.short	(.L_782 - .L_781)
	.align		4
.L_781:
        /*0048*/ 	.word	index@(.nv.constant0._ZN7cutlass13device_kernelIN5flash11enable_sm90INS1_16FlashAttnFwdSm90INS1_25CollectiveMainloopFwdSm90ILi2EN4cute5tupleIJNS5_1CILi1EEES8_S8_EEENS6_IJNS7_ILi192EEENS7_ILi128EEENS7_ILi64EEEEEELi64ENS_6half_tEfNS_4arch4Sm90ELb0ELb1ELb0ELb1ELb0ELb1ELb0ELb1ELb1ELb1ELb1ELb0EEENS1_21CollectiveEpilogueFwdINS6_IJSA_SC_SB_EEES9_SE_SG_Li384ELb1ELb1ELb1ELb0EEENS1_36VarlenDynamicPersistentTileSchedulerILi192ELi128ELi384ELi128ELb1ELb1ELb1ELb1ELb0ELb1EEEEEEEEEvNT_6ParamsE)
        /*004c*/ 	.short	0x0380
        /*004e*/ 	.short	0x0a80


	//----- nvinfo : EIATTR_SW_WAR
	.align		4
.L_782:
        /*0050*/ 	.byte	0x04, 0x36
        /*0052*/ 	.short	(.L_784 - .L_783)
.L_783:
        /*0054*/ 	.word	0x00000008
.L_784:


//--------------------- .nv.info._ZN7cutlass13device_kernelIN5flash11enable_sm90INS1_16FlashAttnFwdSm90INS1_25CollectiveMainloopFwdSm90ILi2EN4cute5tupleIJNS5_1CILi1EEES8_S8_EEENS6_IJNS7_ILi192EEENS7_ILi128EEENS7_ILi64EEEEEELi64ENS_6half_tEfNS_4arch4Sm90ELb1ELb0ELb0ELb0ELb0ELb0ELb0ELb1ELb1ELb1ELb1ELb0EEENS1_21CollectiveEpilogueFwdINS6_IJSA_SC_SB_EEES9_SE_SG_Li384ELb0ELb1ELb1ELb0EEENS1_19SingleTileSchedulerILb0ELb1ELb1ELi192EEEEEEEEEvNT_6ParamsE --------------------------
	.section	.nv.info._ZN7cutlass13device_kernelIN5flash11enable_sm90INS1_16FlashAttnFwdSm90INS1_25CollectiveMainloopFwdSm90ILi2EN4cute5tupleIJNS5_1CILi1EEES8_S8_EEENS6_IJNS7_ILi192EEENS7_ILi128EEENS7_ILi64EEEEEELi64ENS_6half_tEfNS_4arch4Sm90ELb1ELb0ELb0ELb0ELb0ELb0ELb0ELb1ELb1ELb1ELb1ELb0EEENS1_21CollectiveEpilogueFwdINS6_IJSA_SC_SB_EEES9_SE_SG_Li384ELb0ELb1ELb1ELb0EEENS1_19SingleTileSchedulerILb0ELb1ELb1ELi192EEEEEEEEEvNT_6ParamsE,"",@"SHT_CUDA_INFO"
	.sectionflags	@""
	.align	4


	//----- nvinfo : EIATTR_CUDA_API_VERSION
	.align		4
        /*0000*/ 	.byte	0x04, 0x37
        /*0002*/ 	.short	(.L_786 - .L_785)
.L_785:
        /*0004*/ 	.word	0x00000082


	//----- nvinfo : EIATTR_KPARAM_INFO
	.align		4
.L_786:
        /*0008*/ 	.byte	0x04, 0x17
        /*000a*/ 	.short	(.L_788 - .L_787)
.L_787:
        /*000c*/ 	.word	0x00000000
        /*0010*/ 	.short	0x0000
        /*0012*/ 	.short	0x0000
        /*0014*/ 	.byte	0x00, 0xf0, 0x01, 0x28


	//----- nvinfo : EIATTR_SPARSE_MMA_MASK
	.align		4
.L_788:
        /*0018*/ 	.byte	0x03, 0x50
        /*001a*/ 	.short	0x0000


	//----- nvinfo : EIATTR_MAXREG_COUNT
	.align		4
        /*001c*/ 	.byte	0x03, 0x1b
        /*001e*/ 	.short	0x0080


	//----- nvinfo : EIATTR_MERCURY_ISA_VERSION
	.align		4
        /*0020*/ 	.byte	0x03, 0x5f
        /*0022*/ 	.short	0x0101


	//----- nvinfo : EIATTR_VRC_CTA_INIT_COUNT
	.align		4
        /*0024*/ 	.byte	0x02, 0x4a
	.zero		1
	.zero		1


	//----- nvinfo : EIATTR_EXIT_INSTR_OFFSETS
	.align		4
        /*0028*/ 	.byte	0x04, 0x1c
        /*002a*/ 	.short	(.L_790 - .L_789)


	//   ....[0]....
.L_789:
        /*002c*/ 	.word	0x00000010


	//----- nvinfo : EIATTR_MAX_THREADS
	.align		4
.L_790:
        /*0030*/ 	.byte	0x04, 0x05
        /*0032*/ 	.short	(.L_792 - .L_791)
.L_791:
        /*0034*/ 	.word	0x00000200
        /*0038*/ 	.word	0x00000001
        /*003c*/ 	.word	0x00000001


	//----- nvinfo : EIATTR_CBANK_PARAM_SIZE
	.align		4
.L_792:
        /*0040*/ 	.byte	0x03, 0x19
        /*0042*/ 	.short	0x0a00


	//----- nvinfo : EIATTR_PARAM_CBANK
	.align		4
        /*0044*/ 	.byte	0x04, 0x0a
        /*0046*/ 	.short	(.L_794 - .L_793)
	.align		4
.L_793:
        /*0048*/ 	.word	index@(.nv.constant0._ZN7cutlass13device_kernelIN5flash11enable_sm90INS1_16FlashAttnFwdSm90INS1_25CollectiveMainloopFwdSm90ILi2EN4cute5tupleIJNS5_1CILi1EEES8_S8_EEENS6_IJNS7_ILi192EEENS7_ILi128EEENS7_ILi64EEEEEELi64ENS_6half_tEfNS_4arch4Sm90ELb1ELb0ELb0ELb0ELb0ELb0ELb0ELb1ELb1ELb1ELb1ELb0EEENS1_21CollectiveEpilogueFwdINS6_IJSA_SC_SB_EEES9_SE_SG_Li384ELb0ELb1ELb1ELb0EEENS1_19SingleTileSchedulerILb0ELb1ELb1ELi192EEEEEEEEEvNT_6ParamsE)
        /*004c*/ 	.short	0x0380
        /*004e*/ 	.short	0x0a00


	//----- nvinfo : EIATTR_SW_WAR
	.align		4
.L_794:
        /*0050*/ 	.byte	0x04, 0x36
        /*0052*/ 	.short	(.L_796 - .L_795)
.L_795:
        /*0054*/ 	.word	0x00000008
.L_796:


//--------------------- .nv.info._ZN7cutlass13device_kernelIN5flash11enable_sm90INS1_16FlashAttnFwdSm90INS1_25CollectiveMainloopFwdSm90ILi2EN4cute5tupleIJNS5_1CILi1EEES8_S8_EEENS6_IJNS7_ILi192EEENS7_ILi128EEENS7_ILi64EEEEEELi64ENS_6half_tEfNS_4arch4Sm90ELb1ELb0ELb0ELb1ELb0ELb0ELb0ELb1ELb1ELb1ELb1ELb0EEENS1_21CollectiveEpilogueFwdINS6_IJSA_SC_SB_EEES9_SE_SG_Li384ELb1ELb1ELb1ELb0EEENS1_36VarlenDynamicPersistentTileSchedulerILi192ELi128ELi384ELi128ELb1ELb1ELb1ELb1ELb1ELb1EEEEEEEEEvNT_6ParamsE --------------------------
	.section	.nv.info._ZN7cutlass13device_kernelIN5flash11enable_sm90INS1_16FlashAttnFwdSm90INS1_25CollectiveMainloopFwdSm90ILi2EN4cute5tupleIJNS5_1CILi1EEES8_S8_EEENS6_IJNS7_ILi192EEENS7_ILi128EEENS7_ILi64EEEEEELi64ENS_6half_tEfNS_4arch4Sm90ELb1ELb0ELb0ELb1ELb0ELb0ELb0ELb1ELb1ELb1ELb1ELb0EEENS1_21CollectiveEpilogueFwdINS6_IJSA_SC_SB_EEES9_SE_SG_Li384ELb1ELb1ELb1ELb0EEENS1_36VarlenDynamicPersistentTileSchedulerILi192ELi128ELi384ELi128ELb1ELb1ELb1ELb1ELb1ELb1EEEEEEEEEvNT_6ParamsE,"",@"SHT_CUDA_INFO"
	.sectionflags	@""
	.align	4


	//----- nvinfo : EIATTR_CUDA_API_VERSION
	.align		4
        /*0000*/ 	.byte	0x04, 0x37
        /*0002*/ 	.short	(.L_798 - .L_797)
.L_797:
        /*0004*/ 	.word	0x00000082


	//----- nvinfo : EIATTR_KPARAM_INFO
	.align		4
.L_798:
        /*0008*/ 	.byte	0x04, 0x17
        /*000a*/ 	.short	(.L_800 - .L_799)
.L_799:
        /*000c*/ 	.word	0x00000000
        /*0010*/ 	.short	0x0000
        /*0012*/ 	.short	0x0000
        /*0014*/ 	.byte	0x00, 0xf0, 0x01, 0x2a


	//----- nvinfo : EIATTR_SPARSE_MMA_MASK
	.align		4
.L_800:
        /*0018*/ 	.byte	0x03, 0x50
        /*001a*/ 	.short	0x0000


	//----- nvinfo : EIATTR_MAXREG_COUNT
	.align		4
        /*001c*/ 	.byte	0x03, 0x1b
        /*001e*/ 	.short	0x0080


	//----- nvinfo : EIATTR_MERCURY_ISA_VERSION
	.align		4
        /*0020*/ 	.byte	0x03, 0x5f
        /*0022*/ 	.short	0x0101


	//----- nvinfo : EIATTR_VRC_CTA_INIT_COUNT
	.align		4
        /*0024*/ 	.byte	0x02, 0x4a
	.zero		1
	.zero		1


	//----- nvinfo : EIATTR_EXIT_INSTR_OFFSETS
	.align		4
        /*0028*/ 	.byte	0x04, 0x1c
        /*002a*/ 	.short	(.L_802 - .L_801)


	//   ....[0]....
.L_801:
        /*002c*/ 	.word	0x00000010


	//----- nvinfo : EIATTR_MAX_THREADS
	.align		4
.L_802:
        /*0030*/ 	.byte	0x04, 0x05
        /*0032*/ 	.short	(.L_804 - .L_803)
.L_803:
        /*0034*/ 	.word	0x00000200
        /*0038*/ 	.word	0x00000001
        /*003c*/ 	.word	0x00000001


	//----- nvinfo : EIATTR_CBANK_PARAM_SIZE
	.align		4
.L_804:
        /*0040*/ 	.byte	0x03, 0x19
        /*0042*/ 	.short	0x0a80


	//----- nvinfo : EIATTR_PARAM_CBANK
	.align		4
        /*0044*/ 	.byte	0x04, 0x0a
        /*0046*/ 	.short	(.L_806 - .L_805)
	.align		4
.L_805:
        /*0048*/ 	.word	index@(.nv.constant0._ZN7cutlass13device_kernelIN5flash11enable_sm90INS1_16FlashAttnFwdSm90INS1_25CollectiveMainloopFwdSm90ILi2EN4cute5tupleIJNS5_1CILi1EEES8_S8_EEENS6_IJNS7_ILi192EEENS7_ILi128EEENS7_ILi64EEEEEELi64ENS_6half_tEfNS_4arch4Sm90ELb1ELb0ELb0ELb1ELb0ELb0ELb0ELb1ELb1ELb1ELb1ELb0EEENS1_21CollectiveEpilogueFwdINS6_IJSA_SC_SB_EEES9_SE_SG_Li384ELb1ELb1ELb1ELb0EEENS1_36VarlenDynamicPersistentTileSchedulerILi192ELi128ELi384ELi128ELb1ELb1ELb1ELb1ELb1ELb1EEEEEEEEEvNT_6ParamsE)
        /*004c*/ 	.short	0x0380
        /*004e*/ 	.short	0x0a80


	//----- nvinfo : EIATTR_SW_WAR
	.align		4
.L_806:
        /*0050*/ 	.byte	0x04, 0x36
        /*0052*/ 	.short	(.L_808 - .L_807)
.L_807:
        /*0054*/ 	.word	0x00000008
.L_808:


//--------------------- .nv.info._ZN7cutlass13device_kernelIN5flash11enable_sm90INS1_16FlashAttnFwdSm90INS1_25CollectiveMainloopFwdSm90ILi2EN4cute5tupleIJNS5_1CILi1EEES8_S8_EEENS6_IJNS7_ILi192EEENS7_ILi128EEENS7_ILi64EEEEEELi64ENS_6half_tEfNS_4arch4Sm90ELb1ELb0ELb0ELb1ELb0ELb1ELb0ELb1ELb1ELb1ELb1ELb0EEENS1_21CollectiveEpilogueFwdINS6_IJSA_SC_SB_EEES9_SE_SG_Li384ELb1ELb1ELb1ELb0EEENS1_36VarlenDynamicPersistentTileSchedulerILi192ELi128ELi384ELi128ELb1ELb1ELb1ELb1ELb1ELb1EEEEEEEEEvNT_6ParamsE --------------------------
	.section	.nv.info._ZN7cutlass13device_kernelIN5flash11enable_sm90INS1_16FlashAttnFwdSm90INS1_25CollectiveMainloopFwdSm90ILi2EN4cute5tupleIJNS5_1CILi1EEES8_S8_EEENS6_IJNS7_ILi192EEENS7_ILi128EEENS7_ILi64EEEEEELi64ENS_6half_tEfNS_4arch4Sm90ELb1ELb0ELb0ELb1ELb0ELb1ELb0ELb1ELb1ELb1ELb1ELb0EEENS1_21CollectiveEpilogueFwdINS6_IJSA_SC_SB_EEES9_SE_SG_Li384ELb1ELb1ELb1ELb0EEENS1_36VarlenDynamicPersistentTileSchedulerILi192ELi128ELi384ELi128ELb1ELb1ELb1ELb1ELb1ELb1EEEEEEEEEvNT_6ParamsE,"",@"SHT_CUDA_INFO"
	.sectionflags	@""
	.align	4


	//----- nvinfo : EIATTR_CUDA_API_VERSION
	.align		4
        /*0000*/ 	.byte	0x04, 0x37
        /*0002*/ 	.short	(.L_810 - .L_809)
.L_809:
        /*0004*/ 	.word	0x00000082


	//----- nvinfo : EIATTR_KPARAM_INFO
	.align		4
.L_810:
        /*0008*/ 	.byte	0x04, 0x17
        /*000a*/ 	.short	(.L_812 - .L_811)
.L_811:
        /*000c*/ 	.word	0x00000000
        /*0010*/ 	.short	0x0000
        /*0012*/ 	.short	0x0000
        /*0014*/ 	.byte	0x00, 0xf0, 0x01, 0x2a


	//----- nvinfo : EIATTR_SPARSE_MMA_MASK
	.align		4
.L_812:
        /*0018*/ 	.byte	0x03, 0x50
        /*001a*/ 	.short	0x0000


	//----- nvinfo : EIATTR_MAXREG_COUNT
	.align		4
        /*001c*/ 	.byte	0x03, 0x1b
        /*001e*/ 	.short	0x0080


	//----- nvinfo : EIATTR_MERCURY_ISA_VERSION
	.align		4
        /*0020*/ 	.byte	0x03, 0x5f
        /*0022*/ 	.short	0x0101


	//----- nvinfo : EIATTR_VRC_CTA_INIT_COUNT
	.align		4
        /*0024*/ 	.byte	0x02, 0x4a
	.zero		1
	.zero		1


	//----- nvinfo : EIATTR_EXIT_INSTR_OFFSETS
	.align		4
        /*0028*/ 	.byte	0x04, 0x1c
        /*002a*/ 	.short	(.L_814 - .L_813)


	//   ....[0]....
.L_813:
        /*002c*/ 	.word	0x00000010


	//----- nvinfo : EIATTR_MAX_THREADS
	.align		4
.L_814:
        /*0030*/ 	.byte	0x04, 0x05
        /*0032*/ 	.short	(.L_816 - .L_815)
.L_815:
        /*0034*/ 	.word	0x00000200
        /*0038*/ 	.word	0x00000001
        /*003c*/ 	.word	0x00000001


	//----- nvinfo : EIATTR_CBANK_PARAM_SIZE
	.align		4
.L_816:
        /*0040*/ 	.byte	0x03, 0x19
        /*0042*/ 	.short	0x0a80


	//----- nvinfo : EIATTR_PARAM_CBANK
	.align		4
        /*0044*/ 	.byte	0x04, 0x0a
        /*0046*/ 	.short	(.L_818 - .L_817)
	.align		4
.L_817:
        /*0048*/ 	.word	index@(.nv.constant0._ZN7cutlass13device_kernelIN5flash11enable_sm90INS1_16FlashAttnFwdSm90INS1_25CollectiveMainloopFwdSm90ILi2EN4cute5tupleIJNS5_1CILi1EEES8_S8_EEENS6_IJNS7_ILi192EEENS7_ILi128EEENS7_ILi64EEEEEELi64ENS_6half_tEfNS_4arch4Sm90ELb1ELb0ELb0ELb1ELb0ELb1ELb0ELb1ELb1ELb1ELb1ELb0EEENS1_21CollectiveEpilogueFwdINS6_IJSA_SC_SB_EEES9_SE_SG_Li384ELb1ELb1ELb1ELb0EEENS1_36VarlenDynamicPersistentTileSchedulerILi192ELi128ELi384ELi128ELb1ELb1ELb1ELb1ELb1ELb1EEEEEEEEEvNT_6ParamsE)
        /*004c*/ 	.short	0x0380
        /*004e*/ 	.short	0x0a80


	//----- nvinfo : EIATTR_SW_WAR
	.align		4
.L_818:
        /*0050*/ 	.byte	0x04, 0x36
        /*0052*/ 	.short	(.L_820 - .L_819)
.L_819:
        /*0054*/ 	.word	0x00000008
.L_820:


//--------------------- .nv.callgraph             --------------------------
	.section	.nv.callgraph,"",@"SHT_CUDA_CALLGRAPH"
	.align	4
	.sectionentsize	8
	.align		4
        /*0000*/ 	.word	0x00000000
	.align		4
        /*0004*/ 	.word	0xffffffff
	.align		4
        /*0008*/ 	.word	0x00000000
	.align		4
        /*000c*/ 	.word	0xfffffffe
	.align		4
        /*0010*/ 	.word	0x00000000
	.align		4
        /*0014*/ 	.word	0xfffffffd
	.align		4
        /*0018*/ 	.word	0x00000000
	.align		4
        /*001c*/ 	.word	0xfffffffc


//--------------------- .nv.constant4             --------------------------
	.section	.nv.constant4,"a",@progbits
	.align	8
	.align		8
.nv.constant4:
        /*0000*/ 	.dword	_ZN72_INTERNAL_1e203569_36_flash_fwd_hdimall_fp16_split_sm90_cu_ceb34e2a_38844cuda3std3__45__cpo5beginE
	.align		8
        /*0008*/ 	.dword	_ZN72_INTERNAL_1e203569_36_flash_fwd_hdimall_fp16_split_sm90_cu_ceb34e2a_38844cuda3std3__45__cpo3endE
	.align		8
        /*0010*/ 	.dword	_ZN72_INTERNAL_1e203569_36_flash_fwd_hdimall_fp16_split_sm90_cu_ceb34e2a_38844cuda3std3__45__cpo6cbeginE
	.align		8
        /*0018*/ 	.dword	_ZN72_INTERNAL_1e203569_36_flash_fwd_hdimall_fp16_split_sm90_cu_ceb34e2a_38844cuda3std3__45__cpo4cendE
	.align		8
        /*0020*/ 	.dword	_ZN72_INTERNAL_1e203569_36_flash_fwd_hdimall_fp16_split_sm90_cu_ceb34e2a_38844cuda3std3__474_GLOBAL__N__1e203569_36_flash_fwd_hdimall_fp16_split_sm90_cu_ceb34e2a_38846ignoreE
	.align		8
        /*0028*/ 	.dword	_ZN72_INTERNAL_1e203569_36_flash_fwd_hdimall_fp16_split_sm90_cu_ceb34e2a_38844cuda3std3__419piecewise_constructE
	.align		8
        /*0030*/ 	.dword	_ZN72_INTERNAL_1e203569_36_flash_fwd_hdimall_fp16_split_sm90_cu_ceb34e2a_38844cuda3std3__48in_placeE
	.align		8
        /*0038*/ 	.dword	_ZN72_INTERNAL_1e203569_36_flash_fwd_hdimall_fp16_split_sm90_cu_ceb34e2a_38844cuda3std6ranges3__45__cpo4swapE
	.align		8
        /*0040*/ 	.dword	_ZN72_INTERNAL_1e203569_36_flash_fwd_hdimall_fp16_split_sm90_cu_ceb34e2a_38844cuda3std6ranges3__45__cpo9iter_moveE
	.align		8
        /*0048*/ 	.dword	_ZN72_INTERNAL_1e203569_36_flash_fwd_hdimall_fp16_split_sm90_cu_ceb34e2a_38844cute7productE
	.align		8
        /*0050*/ 	.dword	_ZN72_INTERNAL_1e203569_36_flash_fwd_hdimall_fp16_split_sm90_cu_ceb34e2a_38844cute1_E


//--------------------- .text._ZN7cutlass13device_kernelIN5flash11enable_sm90INS1_16FlashAttnFwdSm90INS1_25CollectiveMainloopFwdSm90ILi2EN4cute5tupleIJNS5_1CILi1EEES8_S8_EEENS6_IJNS7_ILi128EEENS7_ILi80EEENS7_ILi256EEEEEELi256ENS_6half_tEfNS_4arch4Sm90ELb0ELb0ELb0ELb0ELb0ELb0ELb0ELb1ELb1ELb1ELb1ELb0EEENS1_21CollectiveEpilogueFwdINS6_IJSA_SC_SB_EEES9_SE_SG_Li256ELb0ELb1ELb1ELb0EEENS1_19SingleTileSchedulerILb0ELb1ELb1ELi128EEEEEEEEEvNT_6ParamsE --------------------------
	.section	.text._ZN7cutlass13device_kernelIN5flash11enable_sm90INS1_16FlashAttnFwdSm90INS1_25CollectiveMainloopFwdSm90ILi2EN4cute5tupleIJNS5_1CILi1EEES8_S8_EEENS6_IJNS7_ILi128EEENS7_ILi80EEENS7_ILi256EEEEEELi256ENS_6half_tEfNS_4arch4Sm90ELb0ELb0ELb0ELb0ELb0ELb0ELb0ELb1ELb1ELb1ELb1ELb0EEENS1_21CollectiveEpilogueFwdINS6_IJSA_SC_SB_EEES9_SE_SG_Li256ELb0ELb1ELb1ELb0EEENS1_19SingleTileSchedulerILb0ELb1ELb1ELi128EEEEEEEEEvNT_6ParamsE,"ax",@progbits
	.align	128
.text._ZN7cutlass13device_kernelIN5flash11enable_sm90INS1_16FlashAttnFwdSm90INS1_25CollectiveMainloopFwdSm90ILi2EN4cute5tupleIJNS5_1CILi1EEES8_S8_EEENS6_IJNS7_ILi128EEENS7_ILi80EEENS7_ILi256EEEEEELi256ENS_6half_tEfNS_4arch4Sm90ELb0ELb0ELb0ELb0ELb0ELb0ELb0ELb1ELb1ELb1ELb1ELb0EEENS1_21CollectiveEpilogueFwdINS6_IJSA_SC_SB_EEES9_SE_SG_Li256ELb0ELb1ELb1ELb0EEENS1_19SingleTileSchedulerILb0ELb1ELb1ELi128EEEEEEEEEvNT_6ParamsE:
        .type           _ZN7cutlass13device_kernelIN5flash11enable_sm90INS1_16FlashAttnFwdSm90INS1_25CollectiveMainloopFwdSm90ILi2EN4cute5tupleIJNS5_1CILi1EEES8_S8_EEENS6_IJNS7_ILi128EEENS7_ILi80EEENS7_ILi256EEEEEELi256ENS_6half_tEfNS_4arch4Sm90ELb0ELb0ELb0ELb0ELb0ELb0ELb0ELb1ELb1ELb1ELb1ELb0EEENS1_21CollectiveEpilogueFwdINS6_IJSA_SC_SB_EEES9_SE_SG_Li256ELb0ELb1ELb1ELb0EEENS1_19SingleTileSchedulerILb0ELb1ELb1ELi128EEEEEEEEEvNT_6ParamsE,@function
        .size           _ZN7cutlass13device_kernelIN5flash11enable_sm90INS1_16FlashAttnFwdSm90INS1_25CollectiveMainloopFwdSm90ILi2EN4cute5tupleIJNS5_1CILi1EEES8_S8_EEENS6_IJNS7_ILi128EEENS7_ILi80EEENS7_ILi256EEEEEELi256ENS_6half_tEfNS_4arch4Sm90ELb0ELb0ELb0ELb0ELb0ELb0ELb0ELb1ELb1ELb1ELb1ELb0EEENS1_21CollectiveEpilogueFwdINS6_IJSA_SC_SB_EEES9_SE_SG_Li256ELb0ELb1ELb1ELb0EEENS1_19SingleTileSchedulerILb0ELb1ELb1ELi128EEEEEEEEEvNT_6ParamsE,(.L_x_45 - _ZN7cutlass13device_kernelIN5flash11enable_sm90INS1_16FlashAttnFwdSm90INS1_25CollectiveMainloopFwdSm90ILi2EN4cute5tupleIJNS5_1CILi1EEES8_S8_EEENS6_IJNS7_ILi128EEENS7_ILi80EEENS7_ILi256EEEEEELi256ENS_6half_tEfNS_4arch4Sm90ELb0ELb0ELb0ELb0ELb0ELb0ELb0ELb1ELb1ELb1ELb1ELb0EEENS1_21CollectiveEpilogueFwdINS6_IJSA_SC_SB_EEES9_SE_SG_Li256ELb0ELb1ELb1ELb0EEENS1_19SingleTileSchedulerILb0ELb1ELb1ELi128EEEEEEEEEvNT_6ParamsE)
        .other          _ZN7cutlass13device_kernelIN5flash11enable_sm90INS1_16FlashAttnFwdSm90INS1_25CollectiveMainloopFwdSm90ILi2EN4cute5tupleIJNS5_1CILi1EEES8_S8_EEENS6_IJNS7_ILi128EEENS7_ILi80EEENS7_ILi256EEEEEELi256ENS_6half_tEfNS_4arch4Sm90ELb0ELb0ELb0ELb0ELb0ELb0ELb0ELb1ELb1ELb1ELb1ELb0EEENS1_21CollectiveEpilogueFwdINS6_IJSA_SC_SB_EEES9_SE_SG_Li256ELb0ELb1ELb1ELb0EEENS1_19SingleTileSchedulerILb0ELb1ELb1ELi128EEEEEEEEEvNT_6ParamsE,@"STO_CUDA_ENTRY STV_DEFAULT"
_ZN7cutlass13device_kernelIN5flash11enable_sm90INS1_16FlashAttnFwdSm90INS1_25CollectiveMainloopFwdSm90ILi2EN4cute5tupleIJNS5_1CILi1EEES8_S8_EEENS6_IJNS7_ILi128EEENS7_ILi80EEENS7_ILi256EEEEEELi256ENS_6half_tEfNS_4arch4Sm90ELb0ELb0ELb0ELb0ELb0ELb0ELb0ELb1ELb1ELb1ELb1ELb0EEENS1_21CollectiveEpilogueFwdINS6_IJSA_SC_SB_EEES9_SE_SG_Li256ELb0ELb1ELb1ELb0EEENS1_19SingleTileSchedulerILb0ELb1ELb1ELi128EEEEEEEEEvNT_6ParamsE:
[----:B------:R-:W-:Y:S01]  /*0000*/  LDC R1, c[0x0][0x37c] ;  /* 0x0000df00ff017b82 */ /* 0x000fe20000000800 */
[----:B------:R-:W-:Y:S05]  /*0010*/  EXIT ;  /* 0x000000000000794d */ /* 0x000fea0003800000 */
.L_x_0:
[----:B------:R-:W-:-:S00]  /*0020*/  BRA `(.L_x_0) ;  /* 0xfffffffc00fc7947 */ /* 0x000fc0000383ffff */
[----:B------:R-:W-:-:S00]  /*0030*/  NOP ;  /* 0x0000000000007918 */ /* 0x000fc00000000000 */
        /* <DEDUP_REMOVED lines=12> */
.L_x_45:


//--------------------- .text._ZN7cutlass13device_kernelIN5flash11enable_sm90INS1_16FlashAttnFwdSm90INS1_25CollectiveMainloopFwdSm90ILi2EN4cute5tupleIJNS5_1CILi1EEES8_S8_EEENS6_IJNS7_ILi128EEENS7_ILi80EEENS7_ILi256EEEEEELi256ENS_6half_tEfNS_4arch4Sm90ELb0ELb0ELb0ELb1ELb0ELb0ELb0ELb1ELb1ELb1ELb1ELb0EEENS1_21CollectiveEpilogueFwdINS6_IJSA_SC_SB_EEES9_SE_SG_Li256ELb1ELb1ELb1ELb0EEENS1_36VarlenDynamicPersistentTileSchedulerILi128ELi80ELi256ELi128ELb1ELb1ELb1ELb0ELb1ELb1EEEEEEEEEvNT_6ParamsE --------------------------
	.section	.text._ZN7cutlass13device_kernelIN5flash11enable_sm90INS1_16FlashAttnFwdSm90INS1_25CollectiveMainloopFwdSm90ILi2EN4cute5tupleIJNS5_1CILi1EEES8_S8_EEENS6_IJNS7_ILi128EEENS7_ILi80EEENS7_ILi256EEEEEELi256ENS_6half_tEfNS_4arch4Sm90ELb0ELb0ELb0ELb1ELb0ELb0ELb0ELb1ELb1ELb1ELb1ELb0EEENS1_21CollectiveEpilogueFwdINS6_IJSA_SC_SB_EEES9_SE_SG_Li256ELb1ELb1ELb1ELb0EEENS1_36VarlenDynamicPersistentTileSchedulerILi128ELi80ELi256ELi128ELb1ELb1ELb1ELb0ELb1ELb1EEEEEEEEEvNT_6ParamsE,"ax",@progbits
	.align	128
.text._ZN7cutlass13device_kernelIN5flash11enable_sm90INS1_16FlashAttnFwdSm90INS1_25CollectiveMainloopFwdSm90ILi2EN4cute5tupleIJNS5_1CILi1EEES8_S8_EEENS6_IJNS7_ILi128EEENS7_ILi80EEENS7_ILi256EEEEEELi256ENS_6half_tEfNS_4arch4Sm90ELb0ELb0ELb0ELb1ELb0ELb0ELb0ELb1ELb1ELb1ELb1ELb0EEENS1_21CollectiveEpilogueFwdINS6_IJSA_SC_SB_EEES9_SE_SG_Li256ELb1ELb1ELb1ELb0EEENS1_36VarlenDynamicPersistentTileSchedulerILi128ELi80ELi256ELi128ELb1ELb1ELb1ELb0ELb1ELb1EEEEEEEEEvNT_6ParamsE:
        .type           _ZN7cutlass13device_kernelIN5flash11enable_sm90INS1_16FlashAttnFwdSm90INS1_25CollectiveMainloopFwdSm90ILi2EN4cute5tupleIJNS5_1CILi1EEES8_S8_EEENS6_IJNS7_ILi128EEENS7_ILi80EEENS7_ILi256EEEEEELi256ENS_6half_tEfNS_4arch4Sm90ELb0ELb0ELb0ELb1ELb0ELb0ELb0ELb1ELb1ELb1ELb1ELb0EEENS1_21CollectiveEpilogueFwdINS6_IJSA_SC_SB_EEES9_SE_SG_Li256ELb1ELb1ELb1ELb0EEENS1_36VarlenDynamicPersistentTileSchedulerILi128ELi80ELi256ELi128ELb1ELb1ELb1ELb0ELb1ELb1EEEEEEEEEvNT_6ParamsE,@function
        .size           _ZN7cutlass13device_kernelIN5flash11enable_sm90INS1_16FlashAttnFwdSm90INS1_25CollectiveMainloopFwdSm90ILi2EN4cute5tupleIJNS5_1CILi1EEES8_S8_EEENS6_IJNS7_ILi128EEENS7_ILi80EEENS7_ILi256EEEEEELi256ENS_6half_tEfNS_4arch4Sm90ELb0ELb0ELb0ELb1ELb0ELb0ELb0ELb1ELb1ELb1ELb1ELb0EEENS1_21CollectiveEpilogueFwdINS6_IJSA_SC_SB_EEES9_SE_SG_Li256ELb1ELb1ELb1ELb0EEENS1_36VarlenDynamicPersistentTileSchedulerILi128ELi80ELi256ELi128ELb1ELb1ELb1ELb0ELb1ELb1EEEEEEEEEvNT_6ParamsE,(.L_x_46 - _ZN7cutlass13device_kernelIN5flash11enable_sm90INS1_16FlashAttnFwdSm90INS1_25CollectiveMainloopFwdSm90ILi2EN4cute5tupleIJNS5_1CILi1EEES8_S8_EEENS6_IJNS7_ILi128EEENS7_ILi80EEENS7_ILi256EEEEEELi256ENS_6half_tEfNS_4arch4Sm90ELb0ELb0ELb0ELb1ELb0ELb0ELb0ELb1ELb1ELb1ELb1ELb0EEENS1_21CollectiveEpilogueFwdINS6_IJSA_SC_SB_EEES9_SE_SG_Li256ELb1ELb1ELb1ELb0EEENS1_36VarlenDynamicPersistentTileSchedulerILi128ELi80ELi256ELi128ELb1ELb1ELb1ELb0ELb1ELb1EEEEEEEEEvNT_6ParamsE)
        .other          _ZN7cutlass13device_kernelIN5flash11enable_sm90INS1_16FlashAttnFwdSm90INS1_25CollectiveMainloopFwdSm90ILi2EN4cute5tupleIJNS5_1CILi1EEES8_S8_EEENS6_IJNS7_ILi128EEENS7_ILi80EEENS7_ILi256EEEEEELi256ENS_6half_tEfNS_4arch4Sm90ELb0ELb0ELb0ELb1ELb0ELb0ELb0ELb1ELb1ELb1ELb1ELb0EEENS1_21CollectiveEpilogueFwdINS6_IJSA_SC_SB_EEES9_SE_SG_Li256ELb1ELb1ELb1ELb0EEENS1_36VarlenDynamicPersistentTileSchedulerILi128ELi80ELi256ELi128ELb1ELb1ELb1ELb0ELb1ELb1EEEEEEEEEvNT_6ParamsE,@"STO_CUDA_ENTRY STV_DEFAULT"
_ZN7cutlass13device_kernelIN5flash11enable_sm90INS1_16FlashAttnFwdSm90INS1_25CollectiveMainloopFwdSm90ILi2EN4cute5tupleIJNS5_1CILi1EEES8_S8_EEENS6_IJNS7_ILi128EEENS7_ILi80EEENS7_ILi256EEEEEELi256ENS_6half_tEfNS_4arch4Sm90ELb0ELb0ELb0ELb1ELb0ELb0ELb0ELb1ELb1ELb1ELb1ELb0EEENS1_21CollectiveEpilogueFwdINS6_IJSA_SC_SB_EEES9_SE_SG_Li256ELb1ELb1ELb1ELb0EEENS1_36VarlenDynamicPersistentTileSchedulerILi128ELi80ELi256ELi128ELb1ELb1ELb1ELb0ELb1ELb1EEEEEEEEEvNT_6ParamsE:
[----:B------:R-:W-:Y:S01]  /*0000*/  LDC R1, c[0x0][0x37c] ;  /* 0x0000df00ff017b82 */ /* 0x000fe20000000800 */
[----:B------:R-:W-:Y:S05]  /*0010*/  EXIT ;  /* 0x000000000000794d */ /* 0x000fea0003800000 */
.L_x_1:
        /* <DEDUP_REMOVED lines=14> */
.L_x_46:


//--------------------- .text._ZN7cutlass13device_kernelIN5flash11enable_sm90INS1_16FlashAttnFwdSm90INS1_25CollectiveMainloopFwdSm90ILi2EN4cute5tupleIJNS5_1CILi1EEES8_S8_EEENS6_IJNS7_ILi128EEENS7_ILi80EEENS7_ILi256EEEEEELi256ENS_6half_tEfNS_4arch4Sm90ELb0ELb0ELb0ELb1ELb0ELb1ELb0ELb1ELb1ELb1ELb1ELb0EEENS1_21CollectiveEpilogueFwdINS6_IJSA_SC_SB_EEES9_SE_SG_Li256ELb1ELb1ELb1ELb0EEENS1_36VarlenDynamicPersistentTileSchedulerILi128ELi80ELi256ELi128ELb1ELb1ELb1ELb0ELb1ELb1EEEEEEEEEvNT_6ParamsE --------------------------
	.section	.text._ZN7cutlass13device_kernelIN5flash11enable_sm90INS1_16FlashAttnFwdSm90INS1_25CollectiveMainloopFwdSm90ILi2EN4cute5tupleIJNS5_1CILi1EEES8_S8_EEENS6_IJNS7_ILi128EEENS7_ILi80EEENS7_ILi256EEEEEELi256ENS_6half_tEfNS_4arch4Sm90ELb0ELb0ELb0ELb1ELb0ELb1ELb0ELb1ELb1ELb1ELb1ELb0EEENS1_21CollectiveEpilogueFwdINS6_IJSA_SC_SB_EEES9_SE_SG_Li256ELb1ELb1ELb1ELb0EEENS1_36VarlenDynamicPersistentTileSchedulerILi128ELi80ELi256ELi128ELb1ELb1ELb1ELb0ELb1ELb1EEEEEEEEEvNT_6ParamsE,"ax",@progbits
	.align	128
.text._ZN7cutlass13device_kernelIN5flash11enable_sm90INS1_16FlashAttnFwdSm90INS1_25CollectiveMainloopFwdSm90ILi2EN4cute5tupleIJNS5_1CILi1EEES8_S8_EEENS6_IJNS7_ILi128EEENS7_ILi80EEENS7_ILi256EEEEEELi256ENS_6half_tEfNS_4arch4Sm90ELb0ELb0ELb0ELb1ELb0ELb1ELb0ELb1ELb1ELb1ELb1ELb0EEENS1_21CollectiveEpilogueFwdINS6_IJSA_SC_SB_EEES9_SE_SG_Li256ELb1ELb1ELb1ELb0EEENS1_36VarlenDynamicPersistentTileSchedulerILi128ELi80ELi256ELi128ELb1ELb1ELb1ELb0ELb1ELb1EEEEEEEEEvNT_6ParamsE:
        .type           _ZN7cutlass13device_kernelIN5flash11enable_sm90INS1_16FlashAttnFwdSm90INS1_25CollectiveMainloopFwdSm90ILi2EN4cute5tupleIJNS5_1CILi1EEES8_S8_EEENS6_IJNS7_ILi128EEENS7_ILi80EEENS7_ILi256EEEEEELi256ENS_6half_tEfNS_4arch4Sm90ELb0ELb0ELb0ELb1ELb0ELb1ELb0ELb1ELb1ELb1ELb1ELb0EEENS1_21CollectiveEpilogueFwdINS6_IJSA_SC_SB_EEES9_SE_SG_Li256ELb1ELb1ELb1ELb0EEENS1_36VarlenDynamicPersistentTileSchedulerILi128ELi80ELi256ELi128ELb1ELb1ELb1ELb0ELb1ELb1EEEEEEEEEvNT_6ParamsE,@function
        .size           _ZN7cutlass13device_kernelIN5flash11enable_sm90INS1_16FlashAttnFwdSm90INS1_25CollectiveMainloopFwdSm90ILi2EN4cute5tupleIJNS5_1CILi1EEES8_S8_EEENS6_IJNS7_ILi128EEENS7_ILi80EEENS7_ILi256EEEEEELi256ENS_6half_tEfNS_4arch4Sm90ELb0ELb0ELb0ELb1ELb0ELb1ELb0ELb1ELb1ELb1ELb1ELb0EEENS1_21CollectiveEpilogueFwdINS6_IJSA_SC_SB_EEES9_SE_SG_Li256ELb1ELb1ELb1ELb0EEENS1_36VarlenDynamicPersistentTileSchedulerILi128ELi80ELi256ELi128ELb1ELb1ELb1ELb0ELb1ELb1EEEEEEEEEvNT_6ParamsE,(.L_x_47 - _ZN7cutlass13device_kernelIN5flash11enable_sm90INS1_16FlashAttnFwdSm90INS1_25CollectiveMainloopFwdSm90ILi2EN4cute5tupleIJNS5_1CILi1EEES8_S8_EEENS6_IJNS7_ILi128EEENS7_ILi80EEENS7_ILi256EEEEEELi256ENS_6half_tEfNS_4arch4Sm90ELb0ELb0ELb0ELb1ELb0ELb1ELb0ELb1ELb1ELb1ELb1ELb0EEENS1_21CollectiveEpilogueFwdINS6_IJSA_SC_SB_EEES9_SE_SG_Li256ELb1ELb1ELb1ELb0EEENS1_36VarlenDynamicPersistentTileSchedulerILi128ELi80ELi256ELi128ELb1ELb1ELb1ELb0ELb1ELb1EEEEEEEEEvNT_6ParamsE)
        .other          _ZN7cutlass13device_kernelIN5flash11enable_sm90INS1_16FlashAttnFwdSm90INS1_25CollectiveMainloopFwdSm90ILi2EN4cute5tupleIJNS5_1CILi1EEES8_S8_EEENS6_IJNS7_ILi128EEENS7_ILi80EEENS7_ILi256EEEEEELi256ENS_6half_tEfNS_4arch4Sm90ELb0ELb0ELb0ELb1ELb0ELb1ELb0ELb1ELb1ELb1ELb1ELb0EEENS1_21CollectiveEpilogueFwdINS6_IJSA_SC_SB_EEES9_SE_SG_Li256ELb1ELb1ELb1ELb0EEENS1_36VarlenDynamicPersistentTileSchedulerILi128ELi80ELi256ELi128ELb1ELb1ELb1ELb0ELb1ELb1EEEEEEEEEvNT_6ParamsE,@"STO_CUDA_ENTRY STV_DEFAULT"
_ZN7cutlass13device_kernelIN5flash11enable_sm90INS1_16FlashAttnFwdSm90INS1_25CollectiveMainloopFwdSm90ILi2EN4cute5tupleIJNS5_1CILi1EEES8_S8_EEENS6_IJNS7_ILi128EEENS7_ILi80EEENS7_ILi256EEEEEELi256ENS_6half_tEfNS_4arch4Sm90ELb0ELb0ELb0ELb1ELb0ELb1ELb0ELb1ELb1ELb1ELb1ELb0EEENS1_21CollectiveEpilogueFwdINS6_IJSA_SC_SB_EEES9_SE_SG_Li256ELb1ELb1ELb1ELb0EEENS1_36VarlenDynamicPersistentTileSchedulerILi128ELi80ELi256ELi128ELb1ELb1ELb1ELb0ELb1ELb1EEEEEEEEEvNT_6ParamsE:
[----:B------:R-:W-:Y:S01]  /*0000*/  LDC R1, c[0x0][0x37c] ;  /* 0x0000df00ff017b82 */ /* 0x000fe20000000800 */
[----:B------:R-:W-:Y:S05]  /*0010*/  EXIT ;  /* 0x000000000000794d */ /* 0x000fea0003800000 */
.L_x_2:
        /* <DEDUP_REMOVED lines=14> */
.L_x_47:


//--------------------- .text._ZN7cutlass13device_kernelIN5flash11enable_sm90INS1_16FlashAttnFwdSm90INS1_25CollectiveMainloopFwdSm90ILi2EN4cute5tupleIJNS5_1CILi1EEES8_S8_EEENS6_IJNS7_ILi128EEENS7_ILi64EEENS7_ILi256EEEEEELi256ENS_6half_tEfNS_4arch4Sm90ELb0ELb1ELb0ELb0ELb0ELb0ELb0ELb1ELb1ELb1ELb1ELb0EEENS1_21CollectiveEpilogueFwdINS6_IJSA_SC_SB_EEES9_SE_SG_Li256ELb0ELb1ELb1ELb0EEENS1_19SingleTileSchedulerILb0ELb1ELb1ELi128EEEEEEEEEvNT_6ParamsE --------------------------
	.section	.text._ZN7cutlass13device_kernelIN5flash11enable_sm90INS1_16FlashAttnFwdSm90INS1_25CollectiveMainloopFwdSm90ILi2EN4cute5tupleIJNS5_1CILi1EEES8_S8_EEENS6_IJNS7_ILi128EEENS7_ILi64EEENS7_ILi256EEEEEELi256ENS_6half_tEfNS_4arch4Sm90ELb0ELb1ELb0ELb0ELb0ELb0ELb0ELb1ELb1ELb1ELb1ELb0EEENS1_21CollectiveEpilogueFwdINS6_IJSA_SC_SB_EEES9_SE_SG_Li256ELb0ELb1ELb1ELb0EEENS1_19SingleTileSchedulerILb0ELb1ELb1ELi128EEEEEEEEEvNT_6ParamsE,"ax",@progbits
	.align	128
.text._ZN7cutlass13device_kernelIN5flash11enable_sm90INS1_16FlashAttnFwdSm90INS1_25CollectiveMainloopFwdSm90ILi2EN4cute5tupleIJNS5_1CILi1EEES8_S8_EEENS6_IJNS7_ILi128EEENS7_ILi64EEENS7_ILi256EEEEEELi256ENS_6half_tEfNS_4arch4Sm90ELb0ELb1ELb0ELb0ELb0ELb0ELb0ELb1ELb1ELb1ELb1ELb0EEENS1_21CollectiveEpilogueFwdINS6_IJSA_SC_SB_EEES9_SE_SG_Li256ELb0ELb1ELb1ELb0EEENS1_19SingleTileSchedulerILb0ELb1ELb1ELi128EEEEEEEEEvNT_6ParamsE:
        .type           _ZN7cutlass13device_kernelIN5flash11enable_sm90INS1_16FlashAttnFwdSm90INS1_25CollectiveMainloopFwdSm90ILi2EN4cute5tupleIJNS5_1CILi1EEES8_S8_EEENS6_IJNS7_ILi128EEENS7_ILi64EEENS7_ILi256EEEEEELi256ENS_6half_tEfNS_4arch4Sm90ELb0ELb1ELb0ELb0ELb0ELb0ELb0ELb1ELb1ELb1ELb1ELb0EEENS1_21CollectiveEpilogueFwdINS6_IJSA_SC_SB_EEES9_SE_SG_Li256ELb0ELb1ELb1ELb0EEENS1_19SingleTileSchedulerILb0ELb1ELb1ELi128EEEEEEEEEvNT_6ParamsE,@function
        .size           _ZN7cutlass13device_kernelIN5flash11enable_sm90INS1_16FlashAttnFwdSm90INS1_25CollectiveMainloopFwdSm90ILi2EN4cute5tupleIJNS5_1CILi1EEES8_S8_EEENS6_IJNS7_ILi128EEENS7_ILi64EEENS7_ILi256EEEEEELi256ENS_6half_tEfNS_4arch4Sm90ELb0ELb1ELb0ELb0ELb0ELb0ELb0ELb1ELb1ELb1ELb1ELb0EEENS1_21CollectiveEpilogueFwdINS6_IJSA_SC_SB_EEES9_SE_SG_Li256ELb0ELb1ELb1ELb0EEENS1_19SingleTileSchedulerILb0ELb1ELb1ELi128EEEEEEEEEvNT_6ParamsE,(.L_x_48 - _ZN7cutlass13device_kernelIN5flash11enable_sm90INS1_16FlashAttnFwdSm90INS1_25CollectiveMainloopFwdSm90ILi2EN4cute5tupleIJNS5_1CILi1EEES8_S8_EEENS6_IJNS7_ILi128EEENS7_ILi64EEENS7_ILi256EEEEEELi256ENS_6half_tEfNS_4arch4Sm90ELb0ELb1ELb0ELb0ELb0ELb0ELb0ELb1ELb1ELb1ELb1ELb0EEENS1_21CollectiveEpilogueFwdINS6_IJSA_SC_SB_EEES9_SE_SG_Li256ELb0ELb1ELb1ELb0EEENS1_19SingleTileSchedulerILb0ELb1ELb1ELi128EEEEEEEEEvNT_6ParamsE)
        .other          _ZN7cutlass13device_kernelIN5flash11enable_sm90INS1_16FlashAttnFwdSm90INS1_25CollectiveMainloopFwdSm90ILi2EN4cute5tupleIJNS5_1CILi1EEES8_S8_EEENS6_IJNS7_ILi128EEENS7_ILi64EEENS7_ILi256EEEEEELi256ENS_6half_tEfNS_4arch4Sm90ELb0ELb1ELb0ELb0ELb0ELb0ELb0ELb1ELb1ELb1ELb1ELb0EEENS1_21CollectiveEpilogueFwdINS6_IJSA_SC_SB_EEES9_SE_SG_Li256ELb0ELb1ELb1ELb0EEENS1_19SingleTileSchedulerILb0ELb1ELb1ELi128EEEEEEEEEvNT_6ParamsE,@"STO_CUDA_ENTRY STV_DEFAULT"
_ZN7cutlass13device_kernelIN5flash11enable_sm90INS1_16FlashAttnFwdSm90INS1_25CollectiveMainloopFwdSm90ILi2EN4cute5tupleIJNS5_1CILi1EEES8_S8_EEENS6_IJNS7_ILi128EEENS7_ILi64EEENS7_ILi256EEEEEELi256ENS_6half_tEfNS_4arch4Sm90ELb0ELb1ELb0ELb0ELb0ELb0ELb0ELb1ELb1ELb1ELb1ELb0EEENS1_21CollectiveEpilogueFwdINS6_IJSA_SC_SB_EEES9_SE_SG_Li256ELb0ELb1ELb1ELb0EEENS1_19SingleTileSchedulerILb0ELb1ELb1ELi128EEEEEEEEEvNT_6ParamsE:
[----:B------:R-:W-:Y:S01]  /*0000*/  LDC R1, c[0x0][0x37c] ;  /* 0x0000df00ff017b82 */ /* 0x000fe20000000800 */
[----:B------:R-:W-:Y:S05]  /*0010*/  EXIT ;  /* 0x000000000000794d */ /* 0x000fea0003800000 */
.L_x_3:
        /* <DEDUP_REMOVED lines=14> */
.L_x_48:


//--------------------- .text._ZN7cutlass13device_kernelIN5flash11enable_sm90INS1_16FlashAttnFwdSm90INS1_25CollectiveMainloopFwdSm90ILi2EN4cute5tupleIJNS5_1CILi1EEES8_S8_EEENS6_IJNS7_ILi128EEENS7_ILi64EEENS7_ILi256EEEEEELi256ENS_6half_tEfNS_4arch4Sm90ELb0ELb1ELb0ELb1ELb0ELb0ELb0ELb1ELb1ELb1ELb1ELb0EEENS1_21CollectiveEpilogueFwdINS6_IJSA_SC_SB_EEES9_SE_SG_Li256ELb1ELb1ELb1ELb0EEENS1_36VarlenDynamicPersistentTileSchedulerILi128ELi64ELi256ELi128ELb1ELb1ELb1ELb1ELb0ELb1EEEEEEEEEvNT_6ParamsE --------------------------
	.section	.text._ZN7cutlass13device_kernelIN5flash11enable_sm90INS1_16FlashAttnFwdSm90INS1_25CollectiveMainloopFwdSm90ILi2EN4cute5tupleIJNS5_1CILi1EEES8_S8_EEENS6_IJNS7_ILi128EEENS7_ILi64EEENS7_ILi256EEEEEELi256ENS_6half_tEfNS_4arch4Sm90ELb0ELb1ELb0ELb1ELb0ELb0ELb0ELb1ELb1ELb1ELb1ELb0EEENS1_21CollectiveEpilogueFwdINS6_IJSA_SC_SB_EEES9_SE_SG_Li256ELb1ELb1ELb1ELb0EEENS1_36VarlenDynamicPersistentTileSchedulerILi128ELi64ELi256ELi128ELb1ELb1ELb1ELb1ELb0ELb1EEEEEEEEEvNT_6ParamsE,"ax",@progbits
	.align	128
.text._ZN7cutlass13device_kernelIN5flash11enable_sm90INS1_16FlashAttnFwdSm90INS1_25CollectiveMainloopFwdSm90ILi2EN4cute5tupleIJNS5_1CILi1EEES8_S8_EEENS6_IJNS7_ILi128EEENS7_ILi64EEENS7_ILi256EEEEEELi256ENS_6half_tEfNS_4arch4Sm90ELb0ELb1ELb0ELb1ELb0ELb0ELb0ELb1ELb1ELb1ELb1ELb0EEENS1_21CollectiveEpilogueFwdINS6_IJSA_SC_SB_EEES9_SE_SG_Li256ELb1ELb1ELb1ELb0EEENS1_36VarlenDynamicPersistentTileSchedulerILi128ELi64ELi256ELi128ELb1ELb1ELb1ELb1ELb0ELb1EEEEEEEEEvNT_6ParamsE:
        .type           _ZN7cutlass13device_kernelIN5flash11enable_sm90INS1_16FlashAttnFwdSm90INS1_25CollectiveMainloopFwdSm90ILi2EN4cute5tupleIJNS5_1CILi1EEES8_S8_EEENS6_IJNS7_ILi128EEENS7_ILi64EEENS7_ILi256EEEEEELi256ENS_6half_tEfNS_4arch4Sm90ELb0ELb1ELb0ELb1ELb0ELb0ELb0ELb1ELb1ELb1ELb1ELb0EEENS1_21CollectiveEpilogueFwdINS6_IJSA_SC_SB_EEES9_SE_SG_Li256ELb1ELb1ELb1ELb0EEENS1_36VarlenDynamicPersistentTileSchedulerILi128ELi64ELi256ELi128ELb1ELb1ELb1ELb1ELb0ELb1EEEEEEEEEvNT_6ParamsE,@function
        .size           _ZN7cutlass13device_kernelIN5flash11enable_sm90INS1_16FlashAttnFwdSm90INS1_25CollectiveMainloopFwdSm90ILi2EN4cute5tupleIJNS5_1CILi1EEES8_S8_EEENS6_IJNS7_ILi128EEENS7_ILi64EEENS7_ILi256EEEEEELi256ENS_6half_tEfNS_4arch4Sm90ELb0ELb1ELb0ELb1ELb0ELb0ELb0ELb1ELb1ELb1ELb1ELb0EEENS1_21CollectiveEpilogueFwdINS6_IJSA_SC_SB_EEES9_SE_SG_Li256ELb1ELb1ELb1ELb0EEENS1_36VarlenDynamicPersistentTileSchedulerILi128ELi64ELi256ELi128ELb1ELb1ELb1ELb1ELb0ELb1EEEEEEEEEvNT_6ParamsE,(.L_x_49 - _ZN7cutlass13device_kernelIN5flash11enable_sm90INS1_16FlashAttnFwdSm90INS1_25CollectiveMainloopFwdSm90ILi2EN4cute5tupleIJNS5_1CILi1EEES8_S8_EEENS6_IJNS7_ILi128EEENS7_ILi64EEENS7_ILi256EEEEEELi256ENS_6half_tEfNS_4arch4Sm90ELb0ELb1ELb0ELb1ELb0ELb0ELb0ELb1ELb1ELb1ELb1ELb0EEENS1_21CollectiveEpilogueFwdINS6_IJSA_SC_SB_EEES9_SE_SG_Li256ELb1ELb1ELb1ELb0EEENS1_36VarlenDynamicPersistentTileSchedulerILi128ELi64ELi256ELi128ELb1ELb1ELb1ELb1ELb0ELb1EEEEEEEEEvNT_6ParamsE)
        .other          _ZN7cutlass13device_kernelIN5flash11enable_sm90INS1_16FlashAttnFwdSm90INS1_25CollectiveMainloopFwdSm90ILi2EN4cute5tupleIJNS5_1CILi1EEES8_S8_EEENS6_IJNS7_ILi128EEENS7_ILi64EEENS7_ILi256EEEEEELi256ENS_6half_tEfNS_4arch4Sm90ELb0ELb1ELb0ELb1ELb0ELb0ELb0ELb1ELb1ELb1ELb1ELb0EEENS1_21CollectiveEpilogueFwdINS6_IJSA_SC_SB_EEES9_SE_SG_Li256ELb1ELb1ELb1ELb0EEENS1_36VarlenDynamicPersistentTileSchedulerILi128ELi64ELi256ELi128ELb1ELb1ELb1ELb1ELb0ELb1EEEEEEEEEvNT_6ParamsE,@"STO_CUDA_ENTRY STV_DEFAULT"
_ZN7cutlass13device_kernelIN5flash11enable_sm90INS1_16FlashAttnFwdSm90INS1_25CollectiveMainloopFwdSm90ILi2EN4cute5tupleIJNS5_1CILi1EEES8_S8_EEENS6_IJNS7_ILi128EEENS7_ILi64EEENS7_ILi256EEEEEELi256ENS_6half_tEfNS_4arch4Sm90ELb0ELb1ELb0ELb1ELb0ELb0ELb0ELb1ELb1ELb1ELb1ELb0EEENS1_21CollectiveEpilogueFwdINS6_IJSA_SC_SB_EEES9_SE_SG_Li256ELb1ELb1ELb1ELb0EEENS1_36VarlenDynamicPersistentTileSchedulerILi128ELi64ELi256ELi128ELb1ELb1ELb1ELb1ELb0ELb1EEEEEEEEEvNT_6ParamsE:
[----:B------:R-:W-:Y:S01]  /*0000*/  LDC R1, c[0x0][0x37c] ;  /* 0x0000df00ff017b82 */ /* 0x000fe20000000800 */
[----:B------:R-:W-:Y:S05]  /*0010*/  EXIT ;  /* 0x000000000000794d */ /* 0x000fea0003800000 */
.L_x_4:
        /* <DEDUP_REMOVED lines=14> */
.L_x_49:


//--------------------- .text._ZN7cutlass13device_kernelIN5flash11enable_sm90INS1_16FlashAttnFwdSm90INS1_25CollectiveMainloopFwdSm90ILi2EN4cute5tupleIJNS5_1CILi1EEES8_S8_EEENS6_IJNS7_ILi128EEENS7_ILi64EEENS7_ILi256EEEEEELi256ENS_6half_tEfNS_4arch4Sm90ELb0ELb1ELb0ELb1ELb0ELb1ELb0ELb1ELb1ELb1ELb1ELb0EEENS1_21CollectiveEpilogueFwdINS6_IJSA_SC_SB_EEES9_SE_SG_Li256ELb1ELb1ELb1ELb0EEENS1_36VarlenDynamicPersistentTileSchedulerILi128ELi64ELi256ELi128ELb1ELb1ELb1ELb1ELb0ELb1EEEEEEEEEvNT_6ParamsE --------------------------
	.section	.text._ZN7cutlass13device_kernelIN5flash11enable_sm90INS1_16FlashAttnFwdSm90INS1_25CollectiveMainloopFwdSm90ILi2EN4cute5tupleIJNS5_1CILi1EEES8_S8_EEENS6_IJNS7_ILi128EEENS7_ILi64EEENS7_ILi256EEEEEELi256ENS_6half_tEfNS_4arch4Sm90ELb0ELb1ELb0ELb1ELb0ELb1ELb0ELb1ELb1ELb1ELb1ELb0EEENS1_21CollectiveEpilogueFwdINS6_IJSA_SC_SB_EEES9_SE_SG_Li256ELb1ELb1ELb1ELb0EEENS1_36VarlenDynamicPersistentTileSchedulerILi128ELi64ELi256ELi128ELb1ELb1ELb1ELb1ELb0ELb1EEEEEEEEEvNT_6ParamsE,"ax",@progbits
	.align	128
.text._ZN7cutlass13device_kernelIN5flash11enable_sm90INS1_16FlashAttnFwdSm90INS1_25CollectiveMainloopFwdSm90ILi2EN4cute5tupleIJNS5_1CILi1EEES8_S8_EEENS6_IJNS7_ILi128EEENS7_ILi64EEENS7_ILi256EEEEEELi256ENS_6half_tEfNS_4arch4Sm90ELb0ELb1ELb0ELb1ELb0ELb1ELb0ELb1ELb1ELb1ELb1ELb0EEENS1_21CollectiveEpilogueFwdINS6_IJSA_SC_SB_EEES9_SE_SG_Li256ELb1ELb1ELb1ELb0EEENS1_36VarlenDynamicPersistentTileSchedulerILi128ELi64ELi256ELi128ELb1ELb1ELb1ELb1ELb0ELb1EEEEEEEEEvNT_6ParamsE:
        .type           _ZN7cutlass13device_kernelIN5flash11enable_sm90INS1_16FlashAttnFwdSm90INS1_25CollectiveMainloopFwdSm90ILi2EN4cute5tupleIJNS5_1CILi1EEES8_S8_EEENS6_IJNS7_ILi128EEENS7_ILi64EEENS7_ILi256EEEEEELi256ENS_6half_tEfNS_4arch4Sm90ELb0ELb1ELb0ELb1ELb0ELb1ELb0ELb1ELb1ELb1ELb1ELb0EEENS1_21CollectiveEpilogueFwdINS6_IJSA_SC_SB_EEES9_SE_SG_Li256ELb1ELb1ELb1ELb0EEENS1_36VarlenDynamicPersistentTileSchedulerILi128ELi64ELi256ELi128ELb1ELb1ELb1ELb1ELb0ELb1EEEEEEEEEvNT_6ParamsE,@function
        .size           _ZN7cutlass13device_kernelIN5flash11enable_sm90INS1_16FlashAttnFwdSm90INS1_25CollectiveMainloopFwdSm90ILi2EN4cute5tupleIJNS5_1CILi1EEES8_S8_EEENS6_IJNS7_ILi128EEENS7_ILi64EEENS7_ILi256EEEEEELi256ENS_6half_tEfNS_4arch4Sm90ELb0ELb1ELb0ELb1ELb0ELb1ELb0ELb1ELb1ELb1ELb1ELb0EEENS1_21CollectiveEpilogueFwdINS6_IJSA_SC_SB_EEES9_SE_SG_Li256ELb1ELb1ELb1ELb0EEENS1_36VarlenDynamicPersistentTileSchedulerILi128ELi64ELi256ELi128ELb1ELb1ELb1ELb1ELb0ELb1EEEEEEEEEvNT_6ParamsE,(.L_x_50 - _ZN7cutlass13device_kernelIN5flash11enable_sm90INS1_16FlashAttnFwdSm90INS1_25CollectiveMainloopFwdSm90ILi2EN4cute5tupleIJNS5_1CILi1EEES8_S8_EEENS6_IJNS7_ILi128EEENS7_ILi64EEENS7_ILi256EEEEEELi256ENS_6half_tEfNS_4arch4Sm90ELb0ELb1ELb0ELb1ELb0ELb1ELb0ELb1ELb1ELb1ELb1ELb0EEENS1_21CollectiveEpilogueFwdINS6_IJSA_SC_SB_EEES9_SE_SG_Li256ELb1ELb1ELb1ELb0EEENS1_36VarlenDynamicPersistentTileSchedulerILi128ELi64ELi256ELi128ELb1ELb1ELb1ELb1ELb0ELb1EEEEEEEEEvNT_6ParamsE)
        .other          _ZN7cutlass13device_kernelIN5flash11enable_sm90INS1_16FlashAttnFwdSm90INS1_25CollectiveMainloopFwdSm90ILi2EN4cute5tupleIJNS5_1CILi1EEES8_S8_EEENS6_IJNS7_ILi128EEENS7_ILi64EEENS7_ILi256EEEEEELi256ENS_6half_tEfNS_4arch4Sm90ELb0ELb1ELb0ELb1ELb0ELb1ELb0ELb1ELb1ELb1ELb1ELb0EEENS1_21CollectiveEpilogueFwdINS6_IJSA_SC_SB_EEES9_SE_SG_Li256ELb1ELb1ELb1ELb0EEENS1_36VarlenDynamicPersistentTileSchedulerILi128ELi64ELi256ELi128ELb1ELb1ELb1ELb1ELb0ELb1EEEEEEEEEvNT_6ParamsE,@"STO_CUDA_ENTRY STV_DEFAULT"
_ZN7cutlass13device_kernelIN5flash11enable_sm90INS1_16FlashAttnFwdSm90INS1_25CollectiveMainloopFwdSm90ILi2EN4cute5tupleIJNS5_1CILi1EEES8_S8_EEENS6_IJNS7_ILi128EEENS7_ILi64EEENS7_ILi256EEEEEELi256ENS_6half_tEfNS_4arch4Sm90ELb0ELb1ELb0ELb1ELb0ELb1ELb0ELb1ELb1ELb1ELb1ELb0EEENS1_21CollectiveEpilogueFwdINS6_IJSA_SC_SB_EEES9_SE_SG_Li256ELb1ELb1ELb1ELb0EEENS1_36VarlenDynamicPersistentTileSchedulerILi128ELi64ELi256ELi128ELb1ELb1ELb1ELb1ELb0ELb1EEEEEEEEEvNT_6ParamsE:
[----:B------:R-:W-:Y:S01]  /*0000*/  LDC R1, c[0x0][0x37c] ;  /* 0x0000df00ff017b82 */ /* 0x000fe20000000800 */
[----:B------:R-:W-:Y:S05]  /*0010*/  EXIT ;  /* 0x000000000000794d */ /* 0x000fea0003800000 */
.L_x_5:
        /* <DEDUP_REMOVED lines=14> */
.L_x_50:


//--------------------- .text._ZN7cutlass13device_kernelIN5flash11enable_sm90INS1_16FlashAttnFwdSm90INS1_25CollectiveMainloopFwdSm90ILi2EN4cute5tupleIJNS5_1CILi1EEES8_S8_EEENS6_IJNS7_ILi128EEENS7_ILi80EEENS7_ILi256EEEEEELi256ENS_6half_tEfNS_4arch4Sm90ELb1ELb0ELb0ELb0ELb0ELb0ELb0ELb1ELb1ELb1ELb1ELb0EEENS1_21CollectiveEpilogueFwdINS6_IJSA_SC_SB_EEES9_SE_SG_Li256ELb0ELb1ELb1ELb0EEENS1_19SingleTileSchedulerILb0ELb1ELb1ELi128EEEEEEEEEvNT_6ParamsE --------------------------
	.section	.text._ZN7cutlass13device_kernelIN5flash11enable_sm90INS1_16FlashAttnFwdSm90INS1_25CollectiveMainloopFwdSm90ILi2EN4cute5tupleIJNS5_1CILi1EEES8_S8_EEENS6_IJNS7_ILi128EEENS7_ILi80EEENS7_ILi256EEEEEELi256ENS_6half_tEfNS_4arch4Sm90ELb1ELb0ELb0ELb0ELb0ELb0ELb0ELb1ELb1ELb1ELb1ELb0EEENS1_21CollectiveEpilogueFwdINS6_IJSA_SC_SB_EEES9_SE_SG_Li256ELb0ELb1ELb1ELb0EEENS1_19SingleTileSchedulerILb0ELb1ELb1ELi128EEEEEEEEEvNT_6ParamsE,"ax",@progbits
	.align	128
.text._ZN7cutlass13device_kernelIN5flash11enable_sm90INS1_16FlashAttnFwdSm90INS1_25CollectiveMainloopFwdSm90ILi2EN4cute5tupleIJNS5_1CILi1EEES8_S8_EEENS6_IJNS7_ILi128EEENS7_ILi80EEENS7_ILi256EEEEEELi256ENS_6half_tEfNS_4arch4Sm90ELb1ELb0ELb0ELb0ELb0ELb0ELb0ELb1ELb1ELb1ELb1ELb0EEENS1_21CollectiveEpilogueFwdINS6_IJSA_SC_SB_EEES9_SE_SG_Li256ELb0ELb1ELb1ELb0EEENS1_19SingleTileSchedulerILb0ELb1ELb1ELi128EEEEEEEEEvNT_6ParamsE:
        .type           _ZN7cutlass13device_kernelIN5flash11enable_sm90INS1_16FlashAttnFwdSm90INS1_25CollectiveMainloopFwdSm90ILi2EN4cute5tupleIJNS5_1CILi1EEES8_S8_EEENS6_IJNS7_ILi128EEENS7_ILi80EEENS7_ILi256EEEEEELi256ENS_6half_tEfNS_4arch4Sm90ELb1ELb0ELb0ELb0ELb0ELb0ELb0ELb1ELb1ELb1ELb1ELb0EEENS1_21CollectiveEpilogueFwdINS6_IJSA_SC_SB_EEES9_SE_SG_Li256ELb0ELb1ELb1ELb0EEENS1_19SingleTileSchedulerILb0ELb1ELb1ELi128EEEEEEEEEvNT_6ParamsE,@function
        .size           _ZN7cutlass13device_kernelIN5flash11enable_sm90INS1_16FlashAttnFwdSm90INS1_25CollectiveMainloopFwdSm90ILi2EN4cute5tupleIJNS5_1CILi1EEES8_S8_EEENS6_IJNS7_ILi128EEENS7_ILi80EEENS7_ILi256EEEEEELi256ENS_6half_tEfNS_4arch4Sm90ELb1ELb0ELb0ELb0ELb0ELb0ELb0ELb1ELb1ELb1ELb1ELb0EEENS1_21CollectiveEpilogueFwdINS6_IJSA_SC_SB_EEES9_SE_SG_Li256ELb0ELb1ELb1ELb0EEENS1_19SingleTileSchedulerILb0ELb1ELb1ELi128EEEEEEEEEvNT_6ParamsE,(.L_x_51 - _ZN7cutlass13device_kernelIN5flash11enable_sm90INS1_16FlashAttnFwdSm90INS1_25CollectiveMainloopFwdSm90ILi2EN4cute5tupleIJNS5_1CILi1EEES8_S8_EEENS6_IJNS7_ILi128EEENS7_ILi80EEENS7_ILi256EEEEEELi256ENS_6half_tEfNS_4arch4Sm90ELb1ELb0ELb0ELb0ELb0ELb0ELb0ELb1ELb1ELb1ELb1ELb0EEENS1_21CollectiveEpilogueFwdINS6_IJSA_SC_SB_EEES9_SE_SG_Li256ELb0ELb1ELb1ELb0EEENS1_19SingleTileSchedulerILb0ELb1ELb1ELi128EEEEEEEEEvNT_6ParamsE)
        .other          _ZN7cutlass13device_kernelIN5flash11enable_sm90INS1_16FlashAttnFwdSm90INS1_25CollectiveMainloopFwdSm90ILi2EN4cute5tupleIJNS5_1CILi1EEES8_S8_EEENS6_IJNS7_ILi128EEENS7_ILi80EEENS7_ILi256EEEEEELi256ENS_6half_tEfNS_4arch4Sm90ELb1ELb0ELb0ELb0ELb0ELb0ELb0ELb1ELb1ELb1ELb1ELb0EEENS1_21CollectiveEpilogueFwdINS6_IJSA_SC_SB_EEES9_SE_SG_Li256ELb0ELb1ELb1ELb0EEENS1_19SingleTileSchedulerILb0ELb1ELb1ELi128EEEEEEEEEvNT_6ParamsE,@"STO_CUDA_ENTRY STV_DEFAULT"
_ZN7cutlass13device_kernelIN5flash11enable_sm90INS1_16FlashAttnFwdSm90INS1_25CollectiveMainloopFwdSm90ILi2EN4cute5tupleIJNS5_1CILi1EEES8_S8_EEENS6_IJNS7_ILi128EEENS7_ILi80EEENS7_ILi256EEEEEELi256ENS_6half_tEfNS_4arch4Sm90ELb1ELb0ELb0ELb0ELb0ELb0ELb0ELb1ELb1ELb1ELb1ELb0EEENS1_21CollectiveEpilogueFwdINS6_IJSA_SC_SB_EEES9_SE_SG_Li256ELb0ELb1ELb1ELb0EEENS1_19SingleTileSchedulerILb0ELb1ELb1ELi128EEEEEEEEEvNT_6ParamsE:
[----:B------:R-:W-:Y:S01]  /*0000*/  LDC R1, c[0x0][0x37c] ;  /* 0x0000df00ff017b82 */ /* 0x000fe20000000800 */
[----:B------:R-:W-:Y:S05]  /*0010*/  EXIT ;  /* 0x000000000000794d */ /* 0x000fea0003800000 */
.L_x_6:
        /* <DEDUP_REMOVED lines=14> */
.L_x_51:


//--------------------- .text._ZN7cutlass13device_kernelIN5flash11enable_sm90INS1_16FlashAttnFwdSm90INS1_25CollectiveMainloopFwdSm90ILi2EN4cute5tupleIJNS5_1CILi1EEES8_S8_EEENS6_IJNS7_ILi128EEENS7_ILi80EEENS7_ILi256EEEEEELi256ENS_6half_tEfNS_4arch4Sm90ELb1ELb0ELb0ELb1ELb0ELb0ELb0ELb1ELb1ELb1ELb1ELb0EEENS1_21CollectiveEpilogueFwdINS6_IJSA_SC_SB_EEES9_SE_SG_Li256ELb1ELb1ELb1ELb0EEENS1_36VarlenDynamicPersistentTileSchedulerILi128ELi80ELi256ELi128ELb1ELb1ELb1ELb1ELb1ELb1EEEEEEEEEvNT_6ParamsE --------------------------
	.section	.text._ZN7cutlass13device_kernelIN5flash11enable_sm90INS1_16FlashAttnFwdSm90INS1_25CollectiveMainloopFwdSm90ILi2EN4cute5tupleIJNS5_1CILi1EEES8_S8_EEENS6_IJNS7_ILi128EEENS7_ILi80EEENS7_ILi256EEEEEELi256ENS_6half_tEfNS_4arch4Sm90ELb1ELb0ELb0ELb1ELb0ELb0ELb0ELb1ELb1ELb1ELb1ELb0EEENS1_21CollectiveEpilogueFwdINS6_IJSA_SC_SB_EEES9_SE_SG_Li256ELb1ELb1ELb1ELb0EEENS1_36VarlenDynamicPersistentTileSchedulerILi128ELi80ELi256ELi128ELb1ELb1ELb1ELb1ELb1ELb1EEEEEEEEEvNT_6ParamsE,"ax",@progbits
	.align	128
.text._ZN7cutlass13device_kernelIN5flash11enable_sm90INS1_16FlashAttnFwdSm90INS1_25CollectiveMainloopFwdSm90ILi2EN4cute5tupleIJNS5_1CILi1EEES8_S8_EEENS6_IJNS7_ILi128EEENS7_ILi80EEENS7_ILi256EEEEEELi256ENS_6half_tEfNS_4arch4Sm90ELb1ELb0ELb0ELb1ELb0ELb0ELb0ELb1ELb1ELb1ELb1ELb0EEENS1_21CollectiveEpilogueFwdINS6_IJSA_SC_SB_EEES9_SE_SG_Li256ELb1ELb1ELb1ELb0EEENS1_36VarlenDynamicPersistentTileSchedulerILi128ELi80ELi256ELi128ELb1ELb1ELb1ELb1ELb1ELb1EEEEEEEEEvNT_6ParamsE:
        .type           _ZN7cutlass13device_kernelIN5flash11enable_sm90INS1_16FlashAttnFwdSm90INS1_25CollectiveMainloopFwdSm90ILi2EN4cute5tupleIJNS5_1CILi1EEES8_S8_EEENS6_IJNS7_ILi128EEENS7_ILi80EEENS7_ILi256EEEEEELi256ENS_6half_tEfNS_4arch4Sm90ELb1ELb0ELb0ELb1ELb0ELb0ELb0ELb1ELb1ELb1ELb1ELb0EEENS1_21CollectiveEpilogueFwdINS6_IJSA_SC_SB_EEES9_SE_SG_Li256ELb1ELb1ELb1ELb0EEENS1_36VarlenDynamicPersistentTileSchedulerILi128ELi80ELi256ELi128ELb1ELb1ELb1ELb1ELb1ELb1EEEEEEEEEvNT_6ParamsE,@function
        .size           _ZN7cutlass13device_kernelIN5flash11enable_sm90INS1_16FlashAttnFwdSm90INS1_25CollectiveMainloopFwdSm90ILi2EN4cute5tupleIJNS5_1CILi1EEES8_S8_EEENS6_IJNS7_ILi128EEENS7_ILi80EEENS7_ILi256EEEEEELi256ENS_6half_tEfNS_4arch4Sm90ELb1ELb0ELb0ELb1ELb0ELb0ELb0ELb1ELb1ELb1ELb1ELb0EEENS1_21CollectiveEpilogueFwdINS6_IJSA_SC_SB_EEES9_SE_SG_Li256ELb1ELb1ELb1ELb0EEENS1_36VarlenDynamicPersistentTileSchedulerILi128ELi80ELi256ELi128ELb1ELb1ELb1ELb1ELb1ELb1EEEEEEEEEvNT_6ParamsE,(.L_x_52 - _ZN7cutlass13device_kernelIN5flash11enable_sm90INS1_16FlashAttnFwdSm90INS1_25CollectiveMainloopFwdSm90ILi2EN4cute5tupleIJNS5_1CILi1EEES8_S8_EEENS6_IJNS7_ILi128EEENS7_ILi80EEENS7_ILi256EEEEEELi256ENS_6half_tEfNS_4arch4Sm90ELb1ELb0ELb0ELb1ELb0ELb0ELb0ELb1ELb1ELb1ELb1ELb0EEENS1_21CollectiveEpilogueFwdINS6_IJSA_SC_SB_EEES9_SE_SG_Li256ELb1ELb1ELb1ELb0EEENS1_36VarlenDynamicPersistentTileSchedulerILi128ELi80ELi256ELi128ELb1ELb1ELb1ELb1ELb1ELb1EEEEEEEEEvNT_6ParamsE)
        .other          _ZN7cutlass13device_kernelIN5flash11enable_sm90INS1_16FlashAttnFwdSm90INS1_25CollectiveMainloopFwdSm90ILi2EN4cute5tupleIJNS5_1CILi1EEES8_S8_EEENS6_IJNS7_ILi128EEENS7_ILi80EEENS7_ILi256EEEEEELi256ENS_6half_tEfNS_4arch4Sm90ELb1ELb0ELb0ELb1ELb0ELb0ELb0ELb1ELb1ELb1ELb1ELb0EEENS1_21CollectiveEpilogueFwdINS6_IJSA_SC_SB_EEES9_SE_SG_Li256ELb1ELb1ELb1ELb0EEENS1_36VarlenDynamicPersistentTileSchedulerILi128ELi80ELi256ELi128ELb1ELb1ELb1ELb1ELb1ELb1EEEEEEEEEvNT_6ParamsE,@"STO_CUDA_ENTRY STV_DEFAULT"
_ZN7cutlass13device_kernelIN5flash11enable_sm90INS1_16FlashAttnFwdSm90INS1_25CollectiveMainloopFwdSm90ILi2EN4cute5tupleIJNS5_1CILi1EEES8_S8_EEENS6_IJNS7_ILi128EEENS7_ILi80EEENS7_ILi256EEEEEELi256ENS_6half_tEfNS_4arch4Sm90ELb1ELb0ELb0ELb1ELb0ELb0ELb0ELb1ELb1ELb1ELb1ELb0EEENS1_21CollectiveEpilogueFwdINS6_IJSA_SC_SB_EEES9_SE_SG_Li256ELb1ELb1ELb1ELb0EEENS1_36VarlenDynamicPersistentTileSchedulerILi128ELi80ELi256ELi128ELb1ELb1ELb1ELb1ELb1ELb1EEEEEEEEEvNT_6ParamsE:
[----:B------:R-:W-:Y:S01]  /*0000*/  LDC R1, c[0x0][0x37c] ;  /* 0x0000df00ff017b82 */ /* 0x000fe20000000800 */
[----:B------:R-:W-:Y:S05]  /*0010*/  EXIT ;  /* 0x000000000000794d */ /* 0x000fea0003800000 */
.L_x_7:
        /* <DEDUP_REMOVED lines=14> */
.L_x_52:


//--------------------- .text._ZN7cutlass13device_kernelIN5flash11enable_sm90INS1_16FlashAttnFwdSm90INS1_25CollectiveMainloopFwdSm90ILi2EN4cute5tupleIJNS5_1CILi1EEES8_S8_EEENS6_IJNS7_ILi128EEENS7_ILi80EEENS7_ILi256EEEEEELi256ENS_6half_tEfNS_4arch4Sm90ELb1ELb0ELb0ELb1ELb0ELb1ELb0ELb1ELb1ELb1ELb1ELb0EEENS1_21CollectiveEpilogueFwdINS6_IJSA_SC_SB_EEES9_SE_SG_Li256ELb1ELb1ELb1ELb0EEENS1_36VarlenDynamicPersistentTileSchedulerILi128ELi80ELi256ELi128ELb1ELb1ELb1ELb1ELb1ELb1EEEEEEEEEvNT_6ParamsE --------------------------
	.section	.text._ZN7cutlass13device_kernelIN5flash11enable_sm90INS1_16FlashAttnFwdSm90INS1_25CollectiveMainloopFwdSm90ILi2EN4cute5tupleIJNS5_1CILi1EEES8_S8_EEENS6_IJNS7_ILi128EEENS7_ILi80EEENS7_ILi256EEEEEELi256ENS_6half_tEfNS_4arch4Sm90ELb1ELb0ELb0ELb1ELb0ELb1ELb0ELb1ELb1ELb1ELb1ELb0EEENS1_21CollectiveEpilogueFwdINS6_IJSA_SC_SB_EEES9_SE_SG_Li256ELb1ELb1ELb1ELb0EEENS1_36VarlenDynamicPersistentTileSchedulerILi128ELi80ELi256ELi128ELb1ELb1ELb1ELb1ELb1ELb1EEEEEEEEEvNT_6ParamsE,"ax",@progbits
	.align	128
.text._ZN7cutlass13device_kernelIN5flash11enable_sm90INS1_16FlashAttnFwdSm90INS1_25CollectiveMainloopFwdSm90ILi2EN4cute5tupleIJNS5_1CILi1EEES8_S8_EEENS6_IJNS7_ILi128EEENS7_ILi80EEENS7_ILi256EEEEEELi256ENS_6half_tEfNS_4arch4Sm90ELb1ELb0ELb0ELb1ELb0ELb1ELb0ELb1ELb1ELb1ELb1ELb0EEENS1_21CollectiveEpilogueFwdINS6_IJSA_SC_SB_EEES9_SE_SG_Li256ELb1ELb1ELb1ELb0EEENS1_36VarlenDynamicPersistentTileSchedulerILi128ELi80ELi256ELi128ELb1ELb1ELb1ELb1ELb1ELb1EEEEEEEEEvNT_6ParamsE:
        .type           _ZN7cutlass13device_kernelIN5flash11enable_sm90INS1_16FlashAttnFwdSm90INS1_25CollectiveMainloopFwdSm90ILi2EN4cute5tupleIJNS5_1CILi1EEES8_S8_EEENS6_IJNS7_ILi128EEENS7_ILi80EEENS7_ILi256EEEEEELi256ENS_6half_tEfNS_4arch4Sm90ELb1ELb0ELb0ELb1ELb0ELb1ELb0ELb1ELb1ELb1ELb1ELb0EEENS1_21CollectiveEpilogueFwdINS6_IJSA_SC_SB_EEES9_SE_SG_Li256ELb1ELb1ELb1ELb0EEENS1_36VarlenDynamicPersistentTileSchedulerILi128ELi80ELi256ELi128ELb1ELb1ELb1ELb1ELb1ELb1EEEEEEEEEvNT_6ParamsE,@function
        .size           _ZN7cutlass13device_kernelIN5flash11enable_sm90INS1_16FlashAttnFwdSm90INS1_25CollectiveMainloopFwdSm90ILi2EN4cute5tupleIJNS5_1CILi1EEES8_S8_EEENS6_IJNS7_ILi128EEENS7_ILi80EEENS7_ILi256EEEEEELi256ENS_6half_tEfNS_4arch4Sm90ELb1ELb0ELb0ELb1ELb0ELb1ELb0ELb1ELb1ELb1ELb1ELb0EEENS1_21CollectiveEpilogueFwdINS6_IJSA_SC_SB_EEES9_SE_SG_Li256ELb1ELb1ELb1ELb0EEENS1_36VarlenDynamicPersistentTileSchedulerILi128ELi80ELi256ELi128ELb1ELb1ELb1ELb1ELb1ELb1EEEEEEEEEvNT_6ParamsE,(.L_x_53 - _ZN7cutlass13device_kernelIN5flash11enable_sm90INS1_16FlashAttnFwdSm90INS1_25CollectiveMainloopFwdSm90ILi2EN4cute5tupleIJNS5_1CILi1EEES8_S8_EEENS6_IJNS7_ILi128EEENS7_ILi80EEENS7_ILi256EEEEEELi256ENS_6half_tEfNS_4arch4Sm90ELb1ELb0ELb0ELb1ELb0ELb1ELb0ELb1ELb1ELb1ELb1ELb0EEENS1_21CollectiveEpilogueFwdINS6_IJSA_SC_SB_EEES9_SE_SG_Li256ELb1ELb1ELb1ELb0EEENS1_36VarlenDynamicPersistentTileSchedulerILi128ELi80ELi256ELi128ELb1ELb1ELb1ELb1ELb1ELb1EEEEEEEEEvNT_6ParamsE)
        .other          _ZN7cutlass13device_kernelIN5flash11enable_sm90INS1_16FlashAttnFwdSm90INS1_25CollectiveMainloopFwdSm90ILi2EN4cute5tupleIJNS5_1CILi1EEES8_S8_EEENS6_IJNS7_ILi128EEENS7_ILi80EEENS7_ILi256EEEEEELi256ENS_6half_tEfNS_4arch4Sm90ELb1ELb0ELb0ELb1ELb0ELb1ELb0ELb1ELb1ELb1ELb1ELb0EEENS1_21CollectiveEpilogueFwdINS6_IJSA_SC_SB_EEES9_SE_SG_Li256ELb1ELb1ELb1ELb0EEENS1_36VarlenDynamicPersistentTileSchedulerILi128ELi80ELi256ELi128ELb1ELb1ELb1ELb1ELb1ELb1EEEEEEEEEvNT_6ParamsE,@"STO_CUDA_ENTRY STV_DEFAULT"
_ZN7cutlass13device_kernelIN5flash11enable_sm90INS1_16FlashAttnFwdSm90INS1_25CollectiveMainloopFwdSm90ILi2EN4cute5tupleIJNS5_1CILi1EEES8_S8_EEENS6_IJNS7_ILi128EEENS7_ILi80EEENS7_ILi256EEEEEELi256ENS_6half_tEfNS_4arch4Sm90ELb1ELb0ELb0ELb1ELb0ELb1ELb0ELb1ELb1ELb1ELb1ELb0EEENS1_21CollectiveEpilogueFwdINS6_IJSA_SC_SB_EEES9_SE_SG_Li256ELb1ELb1ELb1ELb0EEENS1_36VarlenDynamicPersistentTileSchedulerILi128ELi80ELi256ELi128ELb1ELb1ELb1ELb1ELb1ELb1EEEEEEEEEvNT_6ParamsE:
[----:B------:R-:W-:Y:S01]  /*0000*/  LDC R1, c[0x0][0x37c] ;  /* 0x0000df00ff017b82 */ /* 0x000fe20000000800 */
[----:B------:R-:W-:Y:S05]  /*0010*/  EXIT ;  /* 0x000000000000794d */ /* 0x000fea0003800000 */
.L_x_8:
        /* <DEDUP_REMOVED lines=14> */
.L_x_53:


//--------------------- .text._ZN7cutlass13device_kernelIN5flash11enable_sm90INS1_16FlashAttnFwdSm90INS1_25CollectiveMainloopFwdSm90ILi2EN4cute5tupleIJNS5_1CILi1EEES8_S8_EEENS6_IJNS7_ILi128EEENS7_ILi112EEENS7_ILi192EEEEEELi192ENS_6half_tEfNS_4arch4Sm90ELb0ELb0ELb0ELb0ELb0ELb0ELb0ELb1ELb1ELb1ELb1ELb0EEENS1_21CollectiveEpilogueFwdINS6_IJSA_SC_SB_EEES9_SE_SG_Li256ELb0ELb1ELb1ELb0EEENS1_19SingleTileSchedulerILb0ELb1ELb1ELi128EEEEEEEEEvNT_6ParamsE --------------------------
	.section	.text._ZN7cutlass13device_kernelIN5flash11enable_sm90INS1_16FlashAttnFwdSm90INS1_25CollectiveMainloopFwdSm90ILi2EN4cute5tupleIJNS5_1CILi1EEES8_S8_EEENS6_IJNS7_ILi128EEENS7_ILi112EEENS7_ILi192EEEEEELi192ENS_6half_tEfNS_4arch4Sm90ELb0ELb0ELb0ELb0ELb0ELb0ELb0ELb1ELb1ELb1ELb1ELb0EEENS1_21CollectiveEpilogueFwdINS6_IJSA_SC_SB_EEES9_SE_SG_Li256ELb0ELb1ELb1ELb0EEENS1_19SingleTileSchedulerILb0ELb1ELb1ELi128EEEEEEEEEvNT_6ParamsE,"ax",@progbits
	.align	128
.text._ZN7cutlass13device_kernelIN5flash11enable_sm90INS1_16FlashAttnFwdSm90INS1_25CollectiveMainloopFwdSm90ILi2EN4cute5tupleIJNS5_1CILi1EEES8_S8_EEENS6_IJNS7_ILi128EEENS7_ILi112EEENS7_ILi192EEEEEELi192ENS_6half_tEfNS_4arch4Sm90ELb0ELb0ELb0ELb0ELb0ELb0ELb0ELb1ELb1ELb1ELb1ELb0EEENS1_21CollectiveEpilogueFwdINS6_IJSA_SC_SB_EEES9_SE_SG_Li256ELb0ELb1ELb1ELb0EEENS1_19SingleTileSchedulerILb0ELb1ELb1ELi128EEEEEEEEEvNT_6ParamsE:
        .type           _ZN7cutlass13device_kernelIN5flash11enable_sm90INS1_16FlashAttnFwdSm90INS1_25CollectiveMainloopFwdSm90ILi2EN4cute5tupleIJNS5_1CILi1EEES8_S8_EEENS6_IJNS7_ILi128EEENS7_ILi112EEENS7_ILi192EEEEEELi192ENS_6half_tEfNS_4arch4Sm90ELb0ELb0ELb0ELb0ELb0ELb0ELb0ELb1ELb1ELb1ELb1ELb0EEENS1_21CollectiveEpilogueFwdINS6_IJSA_SC_SB_EEES9_SE_SG_Li256ELb0ELb1ELb1ELb0EEENS1_19SingleTileSchedulerILb0ELb1ELb1ELi128EEEEEEEEEvNT_6ParamsE,@function
        .size           _ZN7cutlass13device_kernelIN5flash11enable_sm90INS1_16FlashAttnFwdSm90INS1_25CollectiveMainloopFwdSm90ILi2EN4cute5tupleIJNS5_1CILi1EEES8_S8_EEENS6_IJNS7_ILi128EEENS7_ILi112EEENS7_ILi192EEEEEELi192ENS_6half_tEfNS_4arch4Sm90ELb0ELb0ELb0ELb0ELb0ELb0ELb0ELb1ELb1ELb1ELb1ELb0EEENS1_21CollectiveEpilogueFwdINS6_IJSA_SC_SB_EEES9_SE_SG_Li256ELb0ELb1ELb1ELb0EEENS1_19SingleTileSchedulerILb0ELb1ELb1ELi128EEEEEEEEEvNT_6ParamsE,(.L_x_54 - _ZN7cutlass13device_kernelIN5flash11enable_sm90INS1_16FlashAttnFwdSm90INS1_25CollectiveMainloopFwdSm90ILi2EN4cute5tupleIJNS5_1CILi1EEES8_S8_EEENS6_IJNS7_ILi128EEENS7_ILi112EEENS7_ILi192EEEEEELi192ENS_6half_tEfNS_4arch4Sm90ELb0ELb0ELb0ELb0ELb0ELb0ELb0ELb1ELb1ELb1ELb1ELb0EEENS1_21CollectiveEpilogueFwdINS6_IJSA_SC_SB_EEES9_SE_SG_Li256ELb0ELb1ELb1ELb0EEENS1_19SingleTileSchedulerILb0ELb1ELb1ELi128EEEEEEEEEvNT_6ParamsE)
        .other          _ZN7cutlass13device_kernelIN5flash11enable_sm90INS1_16FlashAttnFwdSm90INS1_25CollectiveMainloopFwdSm90ILi2EN4cute5tupleIJNS5_1CILi1EEES8_S8_EEENS6_IJNS7_ILi128EEENS7_ILi112EEENS7_ILi192EEEEEELi192ENS_6half_tEfNS_4arch4Sm90ELb0ELb0ELb0ELb0ELb0ELb0ELb0ELb1ELb1ELb1ELb1ELb0EEENS1_21CollectiveEpilogueFwdINS6_IJSA_SC_SB_EEES9_SE_SG_Li256ELb0ELb1ELb1ELb0EEENS1_19SingleTileSchedulerILb0ELb1ELb1ELi128EEEEEEEEEvNT_6ParamsE,@"STO_CUDA_ENTRY STV_DEFAULT"
_ZN7cutlass13device_kernelIN5flash11enable_sm90INS1_16FlashAttnFwdSm90INS1_25CollectiveMainloopFwdSm90ILi2EN4cute5tupleIJNS5_1CILi1EEES8_S8_EEENS6_IJNS7_ILi128EEENS7_ILi112EEENS7_ILi192EEEEEELi192ENS_6half_tEfNS_4arch4Sm90ELb0ELb0ELb0ELb0ELb0ELb0ELb0ELb1ELb1ELb1ELb1ELb0EEENS1_21CollectiveEpilogueFwdINS6_IJSA_SC_SB_EEES9_SE_SG_Li256ELb0ELb1ELb1ELb0EEENS1_19SingleTileSchedulerILb0ELb1ELb1ELi128EEEEEEEEEvNT_6ParamsE:
[----:B------:R-:W-:Y:S01]  /*0000*/  LDC R1, c[0x0][0x37c] ;  /* 0x0000df00ff017b82 */ /* 0x000fe20000000800 */
[----:B------:R-:W-:Y:S05]  /*0010*/  EXIT ;  /* 0x000000000000794d */ /* 0x000fea0003800000 */
.L_x_9:
        /* <DEDUP_REMOVED lines=14> */
.L_x_54:


//--------------------- .text._ZN7cutlass13device_kernelIN5flash11enable_sm90INS1_16FlashAttnFwdSm90INS1_25CollectiveMainloopFwdSm90ILi2EN4cute5tupleIJNS5_1CILi1EEES8_S8_EEENS6_IJNS7_ILi128EEENS7_ILi112EEENS7_ILi192EEEEEELi192ENS_6half_tEfNS_4arch4Sm90ELb0ELb0ELb0ELb1ELb0ELb0ELb0ELb1ELb1ELb1ELb1ELb0EEENS1_21CollectiveEpilogueFwdINS6_IJSA_SC_SB_EEES9_SE_SG_Li256ELb1ELb1ELb1ELb0EEENS1_36VarlenDynamicPersistentTileSchedulerILi128ELi112ELi256ELi128ELb1ELb1ELb1ELb0ELb1ELb1EEEEEEEEEvNT_6ParamsE --------------------------
	.section	.text._ZN7cutlass13device_kernelIN5flash11enable_sm90INS1_16FlashAttnFwdSm90INS1_25CollectiveMainloopFwdSm90ILi2EN4cute5tupleIJNS5_1CILi1EEES8_S8_EEENS6_IJNS7_ILi128EEENS7_ILi112EEENS7_ILi192EEEEEELi192ENS_6half_tEfNS_4arch4Sm90ELb0ELb0ELb0ELb1ELb0ELb0ELb0ELb1ELb1ELb1ELb1ELb0EEENS1_21CollectiveEpilogueFwdINS6_IJSA_SC_SB_EEES9_SE_SG_Li256ELb1ELb1ELb1ELb0EEENS1_36VarlenDynamicPersistentTileSchedulerILi128ELi112ELi256ELi128ELb1ELb1ELb1ELb0ELb1ELb1EEEEEEEEEvNT_6ParamsE,"ax",@progbits
	.align	128
.text._ZN7cutlass13device_kernelIN5flash11enable_sm90INS1_16FlashAttnFwdSm90INS1_25CollectiveMainloopFwdSm90ILi2EN4cute5tupleIJNS5_1CILi1EEES8_S8_EEENS6_IJNS7_ILi128EEENS7_ILi112EEENS7_ILi192EEEEEELi192ENS_6half_tEfNS_4arch4Sm90ELb0ELb0ELb0ELb1ELb0ELb0ELb0ELb1ELb1ELb1ELb1ELb0EEENS1_21CollectiveEpilogueFwdINS6_IJSA_SC_SB_EEES9_SE_SG_Li256ELb1ELb1ELb1ELb0EEENS1_36VarlenDynamicPersistentTileSchedulerILi128ELi112ELi256ELi128ELb1ELb1ELb1ELb0ELb1ELb1EEEEEEEEEvNT_6ParamsE:
        .type           _ZN7cutlass13device_kernelIN5flash11enable_sm90INS1_16FlashAttnFwdSm90INS1_25CollectiveMainloopFwdSm90ILi2EN4cute5tupleIJNS5_1CILi1EEES8_S8_EEENS6_IJNS7_ILi128EEENS7_ILi112EEENS7_ILi192EEEEEELi192ENS_6half_tEfNS_4arch4Sm90ELb0ELb0ELb0ELb1ELb0ELb0ELb0ELb1ELb1ELb1ELb1ELb0EEENS1_21CollectiveEpilogueFwdINS6_IJSA_SC_SB_EEES9_SE_SG_Li256ELb1ELb1ELb1ELb0EEENS1_36VarlenDynamicPersistentTileSchedulerILi128ELi112ELi256ELi128ELb1ELb1ELb1ELb0ELb1ELb1EEEEEEEEEvNT_6ParamsE,@function
        .size           _ZN7cutlass13device_kernelIN5flash11enable_sm90INS1_16FlashAttnFwdSm90INS1_25CollectiveMainloopFwdSm90ILi2EN4cute5tupleIJNS5_1CILi1EEES8_S8_EEENS6_IJNS7_ILi128EEENS7_ILi112EEENS7_ILi192EEEEEELi192ENS_6half_tEfNS_4arch4Sm90ELb0ELb0ELb0ELb1ELb0ELb0ELb0ELb1ELb1ELb1ELb1ELb0EEENS1_21CollectiveEpilogueFwdINS6_IJSA_SC_SB_EEES9_SE_SG_Li256ELb1ELb1ELb1ELb0EEENS1_36VarlenDynamicPersistentTileSchedulerILi128ELi112ELi256ELi128ELb1ELb1ELb1ELb0ELb1ELb1EEEEEEEEEvNT_6ParamsE,(.L_x_55 - _ZN7cutlass13device_kernelIN5flash11enable_sm90INS1_16FlashAttnFwdSm90INS1_25CollectiveMainloopFwdSm90ILi2EN4cute5tupleIJNS5_1CILi1EEES8_S8_EEENS6_IJNS7_ILi128EEENS7_ILi112EEENS7_ILi192EEEEEELi192ENS_6half_tEfNS_4arch4Sm90ELb0ELb0ELb0ELb1ELb0ELb0ELb0ELb1ELb1ELb1ELb1ELb0EEENS1_21CollectiveEpilogueFwdINS6_IJSA_SC_SB_EEES9_SE_SG_Li256ELb1ELb1ELb1ELb0EEENS1_36VarlenDynamicPersistentTileSchedulerILi128ELi112ELi256ELi128ELb1ELb1ELb1ELb0ELb1ELb1EEEEEEEEEvNT_6ParamsE)
        .other          _ZN7cutlass13device_kernelIN5flash11enable_sm90INS1_16FlashAttnFwdSm90INS1_25CollectiveMainloopFwdSm90ILi2EN4cute5tupleIJNS5_1CILi1EEES8_S8_EEENS6_IJNS7_ILi128EEENS7_ILi112EEENS7_ILi192EEEEEELi192ENS_6half_tEfNS_4arch4Sm90ELb0ELb0ELb0ELb1ELb0ELb0ELb0ELb1ELb1ELb1ELb1ELb0EEENS1_21CollectiveEpilogueFwdINS6_IJSA_SC_SB_EEES9_SE_SG_Li256ELb1ELb1ELb1ELb0EEENS1_36VarlenDynamicPersistentTileSchedulerILi128ELi112ELi256ELi128ELb1ELb1ELb1ELb0ELb1ELb1EEEEEEEEEvNT_6ParamsE,@"STO_CUDA_ENTRY STV_DEFAULT"
_ZN7cutlass13device_kernelIN5flash11enable_sm90INS1_16FlashAttnFwdSm90INS1_25CollectiveMainloopFwdSm90ILi2EN4cute5tupleIJNS5_1CILi1EEES8_S8_EEENS6_IJNS7_ILi128EEENS7_ILi112EEENS7_ILi192EEEEEELi192ENS_6half_tEfNS_4arch4Sm90ELb0ELb0ELb0ELb1ELb0ELb0ELb0ELb1ELb1ELb1ELb1ELb0EEENS1_21CollectiveEpilogueFwdINS6_IJSA_SC_SB_EEES9_SE_SG_Li256ELb1ELb1ELb1ELb0EEENS1_36VarlenDynamicPersistentTileSchedulerILi128ELi112ELi256ELi128ELb1ELb1ELb1ELb0ELb1ELb1EEEEEEEEEvNT_6ParamsE:
[----:B------:R-:W-:Y:S01]  /*0000*/  LDC R1, c[0x0][0x37c] ;  /* 0x0000df00ff017b82 */ /* 0x000fe20000000800 */
[----:B------:R-:W-:Y:S05]  /*0010*/  EXIT ;  /* 0x000000000000794d */ /* 0x000fea0003800000 */
.L_x_10:
        /* <DEDUP_REMOVED lines=14> */
.L_x_55:


//--------------------- .text._ZN7cutlass13device_kernelIN5flash11enable_sm90INS1_16FlashAttnFwdSm90INS1_25CollectiveMainloopFwdSm90ILi2EN4cute5tupleIJNS5_1CILi1EEES8_S8_EEENS6_IJNS7_ILi128EEENS7_ILi112EEENS7_ILi192EEEEEELi192ENS_6half_tEfNS_4arch4Sm90ELb0ELb0ELb0ELb1ELb0ELb1ELb0ELb1ELb1ELb1ELb1ELb0EEENS1_21CollectiveEpilogueFwdINS6_IJSA_SC_SB_EEES9_SE_SG_Li256ELb1ELb1ELb1ELb0EEENS1_36VarlenDynamicPersistentTileSchedulerILi128ELi112ELi256ELi128ELb1ELb1ELb1ELb0ELb1ELb1EEEEEEEEEvNT_6ParamsE --------------------------
	.section	.text._ZN7cutlass13device_kernelIN5flash11enable_sm90INS1_16FlashAttnFwdSm90INS1_25CollectiveMainloopFwdSm90ILi2EN4cute5tupleIJNS5_1CILi1EEES8_S8_EEENS6_IJNS7_ILi128EEENS7_ILi112EEENS7_ILi192EEEEEELi192ENS_6half_tEfNS_4arch4Sm90ELb0ELb0ELb0ELb1ELb0ELb1ELb0ELb1ELb1ELb1ELb1ELb0EEENS1_21CollectiveEpilogueFwdINS6_IJSA_SC_SB_EEES9_SE_SG_Li256ELb1ELb1ELb1ELb0EEENS1_36VarlenDynamicPersistentTileSchedulerILi128ELi112ELi256ELi128ELb1ELb1ELb1ELb0ELb1ELb1EEEEEEEEEvNT_6ParamsE,"ax",@progbits
	.align	128
.text._ZN7cutlass13device_kernelIN5flash11enable_sm90INS1_16FlashAttnFwdSm90INS1_25CollectiveMainloopFwdSm90ILi2EN4cute5tupleIJNS5_1CILi1EEES8_S8_EEENS6_IJNS7_ILi128EEENS7_ILi112EEENS7_ILi192EEEEEELi192ENS_6half_tEfNS_4arch4Sm90ELb0ELb0ELb0ELb1ELb0ELb1ELb0ELb1ELb1ELb1ELb1ELb0EEENS1_21CollectiveEpilogueFwdINS6_IJSA_SC_SB_EEES9_SE_SG_Li256ELb1ELb1ELb1ELb0EEENS1_36VarlenDynamicPersistentTileSchedulerILi128ELi112ELi256ELi128ELb1ELb1ELb1ELb0ELb1ELb1EEEEEEEEEvNT_6ParamsE:
        .type           _ZN7cutlass13device_kernelIN5flash11enable_sm90INS1_16FlashAttnFwdSm90INS1_25CollectiveMainloopFwdSm90ILi2EN4cute5tupleIJNS5_1CILi1EEES8_S8_EEENS6_IJNS7_ILi128EEENS7_ILi112EEENS7_ILi192EEEEEELi192ENS_6half_tEfNS_4arch4Sm90ELb0ELb0ELb0ELb1ELb0ELb1ELb0ELb1ELb1ELb1ELb1ELb0EEENS1_21CollectiveEpilogueFwdINS6_IJSA_SC_SB_EEES9_SE_SG_Li256ELb1ELb1ELb1ELb0EEENS1_36VarlenDynamicPersistentTileSchedulerILi128ELi112ELi256ELi128ELb1ELb1ELb1ELb0ELb1ELb1EEEEEEEEEvNT_6ParamsE,@function
        .size           _ZN7cutlass13device_kernelIN5flash11enable_sm90INS1_16FlashAttnFwdSm90INS1_25CollectiveMainloopFwdSm90ILi2EN4cute5tupleIJNS5_1CILi1EEES8_S8_EEENS6_IJNS7_ILi128EEENS7_ILi112EEENS7_ILi192EEEEEELi192ENS_6half_tEfNS_4arch4Sm90ELb0ELb0ELb0ELb1ELb0ELb1ELb0ELb1ELb1ELb1ELb1ELb0EEENS1_21CollectiveEpilogueFwdINS6_IJSA_SC_SB_EEES9_SE_SG_Li256ELb1ELb1ELb1ELb0EEENS1_36VarlenDynamicPersistentTileSchedulerILi128ELi112ELi256ELi128ELb1ELb1ELb1ELb0ELb1ELb1EEEEEEEEEvNT_6ParamsE,(.L_x_56 - _ZN7cutlass13device_kernelIN5flash11enable_sm90INS1_16FlashAttnFwdSm90INS1_25CollectiveMainloopFwdSm90ILi2EN4cute5tupleIJNS5_1CILi1EEES8_S8_EEENS6_IJNS7_ILi128EEENS7_ILi112EEENS7_ILi192EEEEEELi192ENS_6half_tEfNS_4arch4Sm90ELb0ELb0ELb0ELb1ELb0ELb1ELb0ELb1ELb1ELb1ELb1ELb0EEENS1_21CollectiveEpilogueFwdINS6_IJSA_SC_SB_EEES9_SE_SG_Li256ELb1ELb1ELb1ELb0EEENS1_36VarlenDynamicPersistentTileSchedulerILi128ELi112ELi256ELi128ELb1ELb1ELb1ELb0ELb1ELb1EEEEEEEEEvNT_6ParamsE)
        .other          _ZN7cutlass13device_kernelIN5flash11enable_sm90INS1_16FlashAttnFwdSm90INS1_25CollectiveMainloopFwdSm90ILi2EN4cute5tupleIJNS5_1CILi1EEES8_S8_EEENS6_IJNS7_ILi128EEENS7_ILi112EEENS7_ILi192EEEEEELi192ENS_6half_tEfNS_4arch4Sm90ELb0ELb0ELb0ELb1ELb0ELb1ELb0ELb1ELb1ELb1ELb1ELb0EEENS1_21CollectiveEpilogueFwdINS6_IJSA_SC_SB_EEES9_SE_SG_Li256ELb1ELb1ELb1ELb0EEENS1_36VarlenDynamicPersistentTileSchedulerILi128ELi112ELi256ELi128ELb1ELb1ELb1ELb0ELb1ELb1EEEEEEEEEvNT_6ParamsE,@"STO_CUDA_ENTRY STV_DEFAULT"
_ZN7cutlass13device_kernelIN5flash11enable_sm90INS1_16FlashAttnFwdSm90INS1_25CollectiveMainloopFwdSm90ILi2EN4cute5tupleIJNS5_1CILi1EEES8_S8_EEENS6_IJNS7_ILi128EEENS7_ILi112EEENS7_ILi192EEEEEELi192ENS_6half_tEfNS_4arch4Sm90ELb0ELb0ELb0ELb1ELb0ELb1ELb0ELb1ELb1ELb1ELb1ELb0EEENS1_21CollectiveEpilogueFwdINS6_IJSA_SC_SB_EEES9_SE_SG_Li256ELb1ELb1ELb1ELb0EEENS1_36VarlenDynamicPersistentTileSchedulerILi128ELi112ELi256ELi128ELb1ELb1ELb1ELb0ELb1ELb1EEEEEEEEEvNT_6ParamsE:
[----:B------:R-:W-:Y:S01]  /*0000*/  LDC R1, c[0x0][0x37c] ;  /* 0x0000df00ff017b82 */ /* 0x000fe20000000800 */
[----:B------:R-:W-:Y:S05]  /*0010*/  EXIT ;  /* 0x000000000000794d */ /* 0x000fea0003800000 */
.L_x_11:
        /* <DEDUP_REMOVED lines=14> */
.L_x_56:


//--------------------- .text._ZN7cutlass13device_kernelIN5flash11enable_sm90INS1_16FlashAttnFwdSm90INS1_25CollectiveMainloopFwdSm90ILi2EN4cute5tupleIJNS5_1CILi1EEES8_S8_EEENS6_IJNS7_ILi128EEENS7_ILi96EEENS7_ILi192EEEEEELi192ENS_6half_tEfNS_4arch4Sm90ELb0ELb1ELb0ELb0ELb0ELb0ELb0ELb1ELb1ELb1ELb1ELb0EEENS1_21CollectiveEpilogueFwdINS6_IJSA_SC_SB_EEES9_SE_SG_Li256ELb0ELb1ELb1ELb0EEENS1_19SingleTileSchedulerILb0ELb1ELb1ELi128EEEEEEEEEvNT_6ParamsE --------------------------
	.section	.text._ZN7cutlass13device_kernelIN5flash11enable_sm90INS1_16FlashAttnFwdSm90INS1_25CollectiveMainloopFwdSm90ILi2EN4cute5tupleIJNS5_1CILi1EEES8_S8_EEENS6_IJNS7_ILi128EEENS7_ILi96EEENS7_ILi192EEEEEELi192ENS_6half_tEfNS_4arch4Sm90ELb0ELb1ELb0ELb0ELb0ELb0ELb0ELb1ELb1ELb1ELb1ELb0EEENS1_21CollectiveEpilogueFwdINS6_IJSA_SC_SB_EEES9_SE_SG_Li256ELb0ELb1ELb1ELb0EEENS1_19SingleTileSchedulerILb0ELb1ELb1ELi128EEEEEEEEEvNT_6ParamsE,"ax",@progbits
	.align	128
.text._ZN7cutlass13device_kernelIN5flash11enable_sm90INS1_16FlashAttnFwdSm90INS1_25CollectiveMainloopFwdSm90ILi2EN4cute5tupleIJNS5_1CILi1EEES8_S8_EEENS6_IJNS7_ILi128EEENS7_ILi96EEENS7_ILi192EEEEEELi192ENS_6half_tEfNS_4arch4Sm90ELb0ELb1ELb0ELb0ELb0ELb0ELb0ELb1ELb1ELb1ELb1ELb0EEENS1_21CollectiveEpilogueFwdINS6_IJSA_SC_SB_EEES9_SE_SG_Li256ELb0ELb1ELb1ELb0EEENS1_19SingleTileSchedulerILb0ELb1ELb1ELi128EEEEEEEEEvNT_6ParamsE:
        .type           _ZN7cutlass13device_kernelIN5flash11enable_sm90INS1_16FlashAttnFwdSm90INS1_25CollectiveMainloopFwdSm90ILi2EN4cute5tupleIJNS5_1CILi1EEES8_S8_EEENS6_IJNS7_ILi128EEENS7_ILi96EEENS7_ILi192EEEEEELi192ENS_6half_tEfNS_4arch4Sm90ELb0ELb1ELb0ELb0ELb0ELb0ELb0ELb1ELb1ELb1ELb1ELb0EEENS1_21CollectiveEpilogueFwdINS6_IJSA_SC_SB_EEES9_SE_SG_Li256ELb0ELb1ELb1ELb0EEENS1_19SingleTileSchedulerILb0ELb1ELb1ELi128EEEEEEEEEvNT_6ParamsE,@function
        .size           _ZN7cutlass13device_kernelIN5flash11enable_sm90INS1_16FlashAttnFwdSm90INS1_25CollectiveMainloopFwdSm90ILi2EN4cute5tupleIJNS5_1CILi1EEES8_S8_EEENS6_IJNS7_ILi128EEENS7_ILi96EEENS7_ILi192EEEEEELi192ENS_6half_tEfNS_4arch4Sm90ELb0ELb1ELb0ELb0ELb0ELb0ELb0ELb1ELb1ELb1ELb1ELb0EEENS1_21CollectiveEpilogueFwdINS6_IJSA_SC_SB_EEES9_SE_SG_Li256ELb0ELb1ELb1ELb0EEENS1_19SingleTileSchedulerILb0ELb1ELb1ELi128EEEEEEEEEvNT_6ParamsE,(.L_x_57 - _ZN7cutlass13device_kernelIN5flash11enable_sm90INS1_16FlashAttnFwdSm90INS1_25CollectiveMainloopFwdSm90ILi2EN4cute5tupleIJNS5_1CILi1EEES8_S8_EEENS6_IJNS7_ILi128EEENS7_ILi96EEENS7_ILi192EEEEEELi192ENS_6half_tEfNS_4arch4Sm90ELb0ELb1ELb0ELb0ELb0ELb0ELb0ELb1ELb1ELb1ELb1ELb0EEENS1_21CollectiveEpilogueFwdINS6_IJSA_SC_SB_EEES9_SE_SG_Li256ELb0ELb1ELb1ELb0EEENS1_19SingleTileSchedulerILb0ELb1ELb1ELi128EEEEEEEEEvNT_6ParamsE)
        .other          _ZN7cutlass13device_kernelIN5flash11enable_sm90INS1_16FlashAttnFwdSm90INS1_25CollectiveMainloopFwdSm90ILi2EN4cute5tupleIJNS5_1CILi1EEES8_S8_EEENS6_IJNS7_ILi128EEENS7_ILi96EEENS7_ILi192EEEEEELi192ENS_6half_tEfNS_4arch4Sm90ELb0ELb1ELb0ELb0ELb0ELb0ELb0ELb1ELb1ELb1ELb1ELb0EEENS1_21CollectiveEpilogueFwdINS6_IJSA_SC_SB_EEES9_SE_SG_Li256ELb0ELb1ELb1ELb0EEENS1_19SingleTileSchedulerILb0ELb1ELb1ELi128EEEEEEEEEvNT_6ParamsE,@"STO_CUDA_ENTRY STV_DEFAULT"
_ZN7cutlass13device_kernelIN5flash11enable_sm90INS1_16FlashAttnFwdSm90INS1_25CollectiveMainloopFwdSm90ILi2EN4cute5tupleIJNS5_1CILi1EEES8_S8_EEENS6_IJNS7_ILi128EEENS7_ILi96EEENS7_ILi192EEEEEELi192ENS_6half_tEfNS_4arch4Sm90ELb0ELb1ELb0ELb0ELb0ELb0ELb0ELb1ELb1ELb1ELb1ELb0EEENS1_21CollectiveEpilogueFwdINS6_IJSA_SC_SB_EEES9_SE_SG_Li256ELb0ELb1ELb1ELb0EEENS1_19SingleTileSchedulerILb0ELb1ELb1ELi128EEEEEEEEEvNT_6ParamsE:
[----:B------:R-:W-:Y:S01]  /*0000*/  LDC R1, c[0x0][0x37c] ;  /* 0x0000df00ff017b82 */ /* 0x000fe20000000800 */
[----:B------:R-:W-:Y:S05]  /*0010*/  EXIT ;  /* 0x000000000000794d */ /* 0x000fea0003800000 */
.L_x_12:
        /* <DEDUP_REMOVED lines=14> */
.L_x_57:


//--------------------- .text._ZN7cutlass13device_kernelIN5flash11enable_sm90INS1_16FlashAttnFwdSm90INS1_25CollectiveMainloopFwdSm90ILi2EN4cute5tupleIJNS5_1CILi1EEES8_S8_EEENS6_IJNS7_ILi128EEENS7_ILi96EEENS7_ILi192EEEEEELi192ENS_6half_tEfNS_4arch4Sm90ELb0ELb1ELb0ELb1ELb0ELb0ELb0ELb1ELb1ELb1ELb1ELb0EEENS1_21CollectiveEpilogueFwdINS6_IJSA_SC_SB_EEES9_SE_SG_Li256ELb1ELb1ELb1ELb0EEENS1_36VarlenDynamicPersistentTileSchedulerILi128ELi96ELi256ELi128ELb1ELb1ELb1ELb1ELb0ELb1EEEEEEEEEvNT_6ParamsE --------------------------
	.section	.text._ZN7cutlass13device_kernelIN5flash11enable_sm90INS1_16FlashAttnFwdSm90INS1_25CollectiveMainloopFwdSm90ILi2EN4cute5tupleIJNS5_1CILi1EEES8_S8_EEENS6_IJNS7_ILi128EEENS7_ILi96EEENS7_ILi192EEEEEELi192ENS_6half_tEfNS_4arch4Sm90ELb0ELb1ELb0ELb1ELb0ELb0ELb0ELb1ELb1ELb1ELb1ELb0EEENS1_21CollectiveEpilogueFwdINS6_IJSA_SC_SB_EEES9_SE_SG_Li256ELb1ELb1ELb1ELb0EEENS1_36VarlenDynamicPersistentTileSchedulerILi128ELi96ELi256ELi128ELb1ELb1ELb1ELb1ELb0ELb1EEEEEEEEEvNT_6ParamsE,"ax",@progbits
	.align	128
.text._ZN7cutlass13device_kernelIN5flash11enable_sm90INS1_16FlashAttnFwdSm90INS1_25CollectiveMainloopFwdSm90ILi2EN4cute5tupleIJNS5_1CILi1EEES8_S8_EEENS6_IJNS7_ILi128EEENS7_ILi96EEENS7_ILi192EEEEEELi192ENS_6half_tEfNS_4arch4Sm90ELb0ELb1ELb0ELb1ELb0ELb0ELb0ELb1ELb1ELb1ELb1ELb0EEENS1_21CollectiveEpilogueFwdINS6_IJSA_SC_SB_EEES9_SE_SG_Li256ELb1ELb1ELb1ELb0EEENS1_36VarlenDynamicPersistentTileSchedulerILi128ELi96ELi256ELi128ELb1ELb1ELb1ELb1ELb0ELb1EEEEEEEEEvNT_6ParamsE:
        .type           _ZN7cutlass13device_kernelIN5flash11enable_sm90INS1_16FlashAttnFwdSm90INS1_25CollectiveMainloopFwdSm90ILi2EN4cute5tupleIJNS5_1CILi1EEES8_S8_EEENS6_IJNS7_ILi128EEENS7_ILi96EEENS7_ILi192EEEEEELi192ENS_6half_tEfNS_4arch4Sm90ELb0ELb1ELb0ELb1ELb0ELb0ELb0ELb1ELb1ELb1ELb1ELb0EEENS1_21CollectiveEpilogueFwdINS6_IJSA_SC_SB_EEES9_SE_SG_Li256ELb1ELb1ELb1ELb0EEENS1_36VarlenDynamicPersistentTileSchedulerILi128ELi96ELi256ELi128ELb1ELb1ELb1ELb1ELb0ELb1EEEEEEEEEvNT_6ParamsE,@function
        .size           _ZN7cutlass13device_kernelIN5flash11enable_sm90INS1_16FlashAttnFwdSm90INS1_25CollectiveMainloopFwdSm90ILi2EN4cute5tupleIJNS5_1CILi1EEES8_S8_EEENS6_IJNS7_ILi128EEENS7_ILi96EEENS7_ILi192EEEEEELi192ENS_6half_tEfNS_4arch4Sm90ELb0ELb1ELb0ELb1ELb0ELb0ELb0ELb1ELb1ELb1ELb1ELb0EEENS1_21CollectiveEpilogueFwdINS6_IJSA_SC_SB_EEES9_SE_SG_Li256ELb1ELb1ELb1ELb0EEENS1_36VarlenDynamicPersistentTileSchedulerILi128ELi96ELi256ELi128ELb1ELb1ELb1ELb1ELb0ELb1EEEEEEEEEvNT_6ParamsE,(.L_x_58 - _ZN7cutlass13device_kernelIN5flash11enable_sm90INS1_16FlashAttnFwdSm90INS1_25CollectiveMainloopFwdSm90ILi2EN4cute5tupleIJNS5_1CILi1EEES8_S8_EEENS6_IJNS7_ILi128EEENS7_ILi96EEENS7_ILi192EEEEEELi192ENS_6half_tEfNS_4arch4Sm90ELb0ELb1ELb0ELb1ELb0ELb0ELb0ELb1ELb1ELb1ELb1ELb0EEENS1_21CollectiveEpilogueFwdINS6_IJSA_SC_SB_EEES9_SE_SG_Li256ELb1ELb1ELb1ELb0EEENS1_36VarlenDynamicPersistentTileSchedulerILi128ELi96ELi256ELi128ELb1ELb1ELb1ELb1ELb0ELb1EEEEEEEEEvNT_6ParamsE)
        .other          _ZN7cutlass13device_kernelIN5flash11enable_sm90INS1_16FlashAttnFwdSm90INS1_25CollectiveMainloopFwdSm90ILi2EN4cute5tupleIJNS5_1CILi1EEES8_S8_EEENS6_IJNS7_ILi128EEENS7_ILi96EEENS7_ILi192EEEEEELi192ENS_6half_tEfNS_4arch4Sm90ELb0ELb1ELb0ELb1ELb0ELb0ELb0ELb1ELb1ELb1ELb1ELb0EEENS1_21CollectiveEpilogueFwdINS6_IJSA_SC_SB_EEES9_SE_SG_Li256ELb1ELb1ELb1ELb0EEENS1_36VarlenDynamicPersistentTileSchedulerILi128ELi96ELi256ELi128ELb1ELb1ELb1ELb1ELb0ELb1EEEEEEEEEvNT_6ParamsE,@"STO_CUDA_ENTRY STV_DEFAULT"
_ZN7cutlass13device_kernelIN5flash11enable_sm90INS1_16FlashAttnFwdSm90INS1_25CollectiveMainloopFwdSm90ILi2EN4cute5tupleIJNS5_1CILi1EEES8_S8_EEENS6_IJNS7_ILi128EEENS7_ILi96EEENS7_ILi192EEEEEELi192ENS_6half_tEfNS_4arch4Sm90ELb0ELb1ELb0ELb1ELb0ELb0ELb0ELb1ELb1ELb1ELb1ELb0EEENS1_21CollectiveEpilogueFwdINS6_IJSA_SC_SB_EEES9_SE_SG_Li256ELb1ELb1ELb1ELb0EEENS1_36VarlenDynamicPersistentTileSchedulerILi128ELi96ELi256ELi128ELb1ELb1ELb1ELb1ELb0ELb1EEEEEEEEEvNT_6ParamsE:
[----:B------:R-:W-:Y:S01]  /*0000*/  LDC R1, c[0x0][0x37c] ;  /* 0x0000df00ff017b82 */ /* 0x000fe20000000800 */
[----:B------:R-:W-:Y:S05]  /*0010*/  EXIT ;  /* 0x000000000000794d */ /* 0x000fea0003800000 */
.L_x_13:
        /* <DEDUP_REMOVED lines=14> */
.L_x_58:


//--------------------- .text._ZN7cutlass13device_kernelIN5flash11enable_sm90INS1_16FlashAttnFwdSm90INS1_25CollectiveMainloopFwdSm90ILi2EN4cute5tupleIJNS5_1CILi1EEES8_S8_EEENS6_IJNS7_ILi128EEENS7_ILi96EEENS7_ILi192EEEEEELi192ENS_6half_tEfNS_4arch4Sm90ELb0ELb1ELb0ELb1ELb0ELb1ELb0ELb1ELb1ELb1ELb1ELb0EEENS1_21CollectiveEpilogueFwdINS6_IJSA_SC_SB_EEES9_SE_SG_Li256ELb1ELb1ELb1ELb0EEENS1_36VarlenDynamicPersistentTileSchedulerILi128ELi96ELi256ELi128ELb1ELb1ELb1ELb1ELb0ELb1EEEEEEEEEvNT_6ParamsE --------------------------
	.section	.text._ZN7cutlass13device_kernelIN5flash11enable_sm90INS1_16FlashAttnFwdSm90INS1_25CollectiveMainloopFwdSm90ILi2EN4cute5tupleIJNS5_1CILi1EEES8_S8_EEENS6_IJNS7_ILi128EEENS7_ILi96EEENS7_ILi192EEEEEELi192ENS_6half_tEfNS_4arch4Sm90ELb0ELb1ELb0ELb1ELb0ELb1ELb0ELb1ELb1ELb1ELb1ELb0EEENS1_21CollectiveEpilogueFwdINS6_IJSA_SC_SB_EEES9_SE_SG_Li256ELb1ELb1ELb1ELb0EEENS1_36VarlenDynamicPersistentTileSchedulerILi128ELi96ELi256ELi128ELb1ELb1ELb1ELb1ELb0ELb1EEEEEEEEEvNT_6ParamsE,"ax",@progbits
	.align	128
.text._ZN7cutlass13device_kernelIN5flash11enable_sm90INS1_16FlashAttnFwdSm90INS1_25CollectiveMainloopFwdSm90ILi2EN4cute5tupleIJNS5_1CILi1EEES8_S8_EEENS6_IJNS7_ILi128EEENS7_ILi96EEENS7_ILi192EEEEEELi192ENS_6half_tEfNS_4arch4Sm90ELb0ELb1ELb0ELb1ELb0ELb1ELb0ELb1ELb1ELb1ELb1ELb0EEENS1_21CollectiveEpilogueFwdINS6_IJSA_SC_SB_EEES9_SE_SG_Li256ELb1ELb1ELb1ELb0EEENS1_36VarlenDynamicPersistentTileSchedulerILi128ELi96ELi256ELi128ELb1ELb1ELb1ELb1ELb0ELb1EEEEEEEEEvNT_6ParamsE:
        .type           _ZN7cutlass13device_kernelIN5flash11enable_sm90INS1_16FlashAttnFwdSm90INS1_25CollectiveMainloopFwdSm90ILi2EN4cute5tupleIJNS5_1CILi1EEES8_S8_EEENS6_IJNS7_ILi128EEENS7_ILi96EEENS7_ILi192EEEEEELi192ENS_6half_tEfNS_4arch4Sm90ELb0ELb1ELb0ELb1ELb0ELb1ELb0ELb1ELb1ELb1ELb1ELb0EEENS1_21CollectiveEpilogueFwdINS6_IJSA_SC_SB_EEES9_SE_SG_Li256ELb1ELb1ELb1ELb0EEENS1_36VarlenDynamicPersistentTileSchedulerILi128ELi96ELi256ELi128ELb1ELb1ELb1ELb1ELb0ELb1EEEEEEEEEvNT_6ParamsE,@function
        .size           _ZN7cutlass13device_kernelIN5flash11enable_sm90INS1_16FlashAttnFwdSm90INS1_25CollectiveMainloopFwdSm90ILi2EN4cute5tupleIJNS5_1CILi1EEES8_S8_EEENS6_IJNS7_ILi128EEENS7_ILi96EEENS7_ILi192EEEEEELi192ENS_6half_tEfNS_4arch4Sm90ELb0ELb1ELb0ELb1ELb0ELb1ELb0ELb1ELb1ELb1ELb1ELb0EEENS1_21CollectiveEpilogueFwdINS6_IJSA_SC_SB_EEES9_SE_SG_Li256ELb1ELb1ELb1ELb0EEENS1_36VarlenDynamicPersistentTileSchedulerILi128ELi96ELi256ELi128ELb1ELb1ELb1ELb1ELb0ELb1EEEEEEEEEvNT_6ParamsE,(.L_x_59 - _ZN7cutlass13device_kernelIN5flash11enable_sm90INS1_16FlashAttnFwdSm90INS1_25CollectiveMainloopFwdSm90ILi2EN4cute5tupleIJNS5_1CILi1EEES8_S8_EEENS6_IJNS7_ILi128EEENS7_ILi96EEENS7_ILi192EEEEEELi192ENS_6half_tEfNS_4arch4Sm90ELb0ELb1ELb0ELb1ELb0ELb1ELb0ELb1ELb1ELb1ELb1ELb0EEENS1_21CollectiveEpilogueFwdINS6_IJSA_SC_SB_EEES9_SE_SG_Li256ELb1ELb1ELb1ELb0EEENS1_36VarlenDynamicPersistentTileSchedulerILi128ELi96ELi256ELi128ELb1ELb1ELb1ELb1ELb0ELb1EEEEEEEEEvNT_6ParamsE)
        .other          _ZN7cutlass13device_kernelIN5flash11enable_sm90INS1_16FlashAttnFwdSm90INS1_25CollectiveMainloopFwdSm90ILi2EN4cute5tupleIJNS5_1CILi1EEES8_S8_EEENS6_IJNS7_ILi128EEENS7_ILi96EEENS7_ILi192EEEEEELi192ENS_6half_tEfNS_4arch4Sm90ELb0ELb1ELb0ELb1ELb0ELb1ELb0ELb1ELb1ELb1ELb1ELb0EEENS1_21CollectiveEpilogueFwdINS6_IJSA_SC_SB_EEES9_SE_SG_Li256ELb1ELb1ELb1ELb0EEENS1_36VarlenDynamicPersistentTileSchedulerILi128ELi96ELi256ELi128ELb1ELb1ELb1ELb1ELb0ELb1EEEEEEEEEvNT_6ParamsE,@"STO_CUDA_ENTRY STV_DEFAULT"
_ZN7cutlass13device_kernelIN5flash11enable_sm90INS1_16FlashAttnFwdSm90INS1_25CollectiveMainloopFwdSm90ILi2EN4cute5tupleIJNS5_1CILi1EEES8_S8_EEENS6_IJNS7_ILi128EEENS7_ILi96EEENS7_ILi192EEEEEELi192ENS_6half_tEfNS_4arch4Sm90ELb0ELb1ELb0ELb1ELb0ELb1ELb0ELb1ELb1ELb1ELb1ELb0EEENS1_21CollectiveEpilogueFwdINS6_IJSA_SC_SB_EEES9_SE_SG_Li256ELb1ELb1ELb1ELb0EEENS1_36VarlenDynamicPersistentTileSchedulerILi128ELi96ELi256ELi128ELb1ELb1ELb1ELb1ELb0ELb1EEEEEEEEEvNT_6ParamsE:
[----:B------:R-:W-:Y:S01]  /*0000*/  LDC R1, c[0x0][0x37c] ;  /* 0x0000df00ff017b82 */ /* 0x000fe20000000800 */
[----:B------:R-:W-:Y:S05]  /*0010*/  EXIT ;  /* 0x000000000000794d */ /* 0x000fea0003800000 */
.L_x_14:
        /* <DEDUP_REMOVED lines=14> */
.L_x_59:


//--------------------- .text._ZN7cutlass13device_kernelIN5flash11enable_sm90INS1_16FlashAttnFwdSm90INS1_25CollectiveMainloopFwdSm90ILi2EN4cute5tupleIJNS5_1CILi1EEES8_S8_EEENS6_IJNS7_ILi128EEENS7_ILi112EEENS7_ILi192EEEEEELi192ENS_6half_tEfNS_4arch4Sm90ELb1ELb0ELb0ELb0ELb0ELb0ELb0ELb1ELb1ELb1ELb1ELb0EEENS1_21CollectiveEpilogueFwdINS6_IJSA_SC_SB_EEES9_SE_SG_Li256ELb0ELb1ELb1ELb0EEENS1_19SingleTileSchedulerILb0ELb1ELb1ELi128EEEEEEEEEvNT_6ParamsE --------------------------
	.section	.text._ZN7cutlass13device_kernelIN5flash11enable_sm90INS1_16FlashAttnFwdSm90INS1_25CollectiveMainloopFwdSm90ILi2EN4cute5tupleIJNS5_1CILi1EEES8_S8_EEENS6_IJNS7_ILi128EEENS7_ILi112EEENS7_ILi192EEEEEELi192ENS_6half_tEfNS_4arch4Sm90ELb1ELb0ELb0ELb0ELb0ELb0ELb0ELb1ELb1ELb1ELb1ELb0EEENS1_21CollectiveEpilogueFwdINS6_IJSA_SC_SB_EEES9_SE_SG_Li256ELb0ELb1ELb1ELb0EEENS1_19SingleTileSchedulerILb0ELb1ELb1ELi128EEEEEEEEEvNT_6ParamsE,"ax",@progbits
	.align	128
.text._ZN7cutlass13device_kernelIN5flash11enable_sm90INS1_16FlashAttnFwdSm90INS1_25CollectiveMainloopFwdSm90ILi2EN4cute5tupleIJNS5_1CILi1EEES8_S8_EEENS6_IJNS7_ILi128EEENS7_ILi112EEENS7_ILi192EEEEEELi192ENS_6half_tEfNS_4arch4Sm90ELb1ELb0ELb0ELb0ELb0ELb0ELb0ELb1ELb1ELb1ELb1ELb0EEENS1_21CollectiveEpilogueFwdINS6_IJSA_SC_SB_EEES9_SE_SG_Li256ELb0ELb1ELb1ELb0EEENS1_19SingleTileSchedulerILb0ELb1ELb1ELi128EEEEEEEEEvNT_6ParamsE:
        .type           _ZN7cutlass13device_kernelIN5flash11enable_sm90INS1_16FlashAttnFwdSm90INS1_25CollectiveMainloopFwdSm90ILi2EN4cute5tupleIJNS5_1CILi1EEES8_S8_EEENS6_IJNS7_ILi128EEENS7_ILi112EEENS7_ILi192EEEEEELi192ENS_6half_tEfNS_4arch4Sm90ELb1ELb0ELb0ELb0ELb0ELb0ELb0ELb1ELb1ELb1ELb1ELb0EEENS1_21CollectiveEpilogueFwdINS6_IJSA_SC_SB_EEES9_SE_SG_Li256ELb0ELb1ELb1ELb0EEENS1_19SingleTileSchedulerILb0ELb1ELb1ELi128EEEEEEEEEvNT_6ParamsE,@function
        .size           _ZN7cutlass13device_kernelIN5flash11enable_sm90INS1_16FlashAttnFwdSm90INS1_25CollectiveMainloopFwdSm90ILi2EN4cute5tupleIJNS5_1CILi1EEES8_S8_EEENS6_IJNS7_ILi128EEENS7_ILi112EEENS7_ILi192EEEEEELi192ENS_6half_tEfNS_4arch4Sm90ELb1ELb0ELb0ELb0ELb0ELb0ELb0ELb1ELb1ELb1ELb1ELb0EEENS1_21CollectiveEpilogueFwdINS6_IJSA_SC_SB_EEES9_SE_SG_Li256ELb0ELb1ELb1ELb0EEENS1_19SingleTileSchedulerILb0ELb1ELb1ELi128EEEEEEEEEvNT_6ParamsE,(.L_x_60 - _ZN7cutlass13device_kernelIN5flash11enable_sm90INS1_16FlashAttnFwdSm90INS1_25CollectiveMainloopFwdSm90ILi2EN4cute5tupleIJNS5_1CILi1EEES8_S8_EEENS6_IJNS7_ILi128EEENS7_ILi112EEENS7_ILi192EEEEEELi192ENS_6half_tEfNS_4arch4Sm90ELb1ELb0ELb0ELb0ELb0ELb0ELb0ELb1ELb1ELb1ELb1ELb0EEENS1_21CollectiveEpilogueFwdINS6_IJSA_SC_SB_EEES9_SE_SG_Li256ELb0ELb1ELb1ELb0EEENS1_19SingleTileSchedulerILb0ELb1ELb1ELi128EEEEEEEEEvNT_6ParamsE)
        .other          _ZN7cutlass13device_kernelIN5flash11enable_sm90INS1_16FlashAttnFwdSm90INS1_25CollectiveMainloopFwdSm90ILi2EN4cute5tupleIJNS5_1CILi1EEES8_S8_EEENS6_IJNS7_ILi128EEENS7_ILi112EEENS7_ILi192EEEEEELi192ENS_6half_tEfNS_4arch4Sm90ELb1ELb0ELb0ELb0ELb0ELb0ELb0ELb1ELb1ELb1ELb1ELb0EEENS1_21CollectiveEpilogueFwdINS6_IJSA_SC_SB_EEES9_SE_SG_Li256ELb0ELb1ELb1ELb0EEENS1_19SingleTileSchedulerILb0ELb1ELb1ELi128EEEEEEEEEvNT_6ParamsE,@"STO_CUDA_ENTRY STV_DEFAULT"
_ZN7cutlass13device_kernelIN5flash11enable_sm90INS1_16FlashAttnFwdSm90INS1_25CollectiveMainloopFwdSm90ILi2EN4cute5tupleIJNS5_1CILi1EEES8_S8_EEENS6_IJNS7_ILi128EEENS7_ILi112EEENS7_ILi192EEEEEELi192ENS_6half_tEfNS_4arch4Sm90ELb1ELb0ELb0ELb0ELb0ELb0ELb0ELb1ELb1ELb1ELb1ELb0EEENS1_21CollectiveEpilogueFwdINS6_IJSA_SC_SB_EEES9_SE_SG_Li256ELb0ELb1ELb1ELb0EEENS1_19SingleTileSchedulerILb0ELb1ELb1ELi128EEEEEEEEEvNT_6ParamsE:
[----:B------:R-:W-:Y:S01]  /*0000*/  LDC R1, c[0x0][0x37c] ;  /* 0x0000df00ff017b82 */ /* 0x000fe20000000800 */
[----:B------:R-:W-:Y:S05]  /*0010*/  EXIT ;  /* 0x000000000000794d */ /* 0x000fea0003800000 */
.L_x_15:
        /* <DEDUP_REMOVED lines=14> */
.L_x_60:


//--------------------- .text._ZN7cutlass13device_kernelIN5flash11enable_sm90INS1_16FlashAttnFwdSm90INS1_25CollectiveMainloopFwdSm90ILi2EN4cute5tupleIJNS5_1CILi1EEES8_S8_EEENS6_IJNS7_ILi128EEENS7_ILi112EEENS7_ILi192EEEEEELi192ENS_6half_tEfNS_4arch4Sm90ELb1ELb0ELb0ELb1ELb0ELb0ELb0ELb1ELb1ELb1ELb1ELb0EEENS1_21CollectiveEpilogueFwdINS6_IJSA_SC_SB_EEES9_SE_SG_Li256ELb1ELb1ELb1ELb0EEENS1_36VarlenDynamicPersistentTileSchedulerILi128ELi112ELi256ELi128ELb1ELb1ELb1ELb1ELb1ELb1EEEEEEEEEvNT_6ParamsE --------------------------
	.section	.text._ZN7cutlass13device_kernelIN5flash11enable_sm90INS1_16FlashAttnFwdSm90INS1_25CollectiveMainloopFwdSm90ILi2EN4cute5tupleIJNS5_1CILi1EEES8_S8_EEENS6_IJNS7_ILi128EEENS7_ILi112EEENS7_ILi192EEEEEELi192ENS_6half_tEfNS_4arch4Sm90ELb1ELb0ELb0ELb1ELb0ELb0ELb0ELb1ELb1ELb1ELb1ELb0EEENS1_21CollectiveEpilogueFwdINS6_IJSA_SC_SB_EEES9_SE_SG_Li256ELb1ELb1ELb1ELb0EEENS1_36VarlenDynamicPersistentTileSchedulerILi128ELi112ELi256ELi128ELb1ELb1ELb1ELb1ELb1ELb1EEEEEEEEEvNT_6ParamsE,"ax",@progbits
	.align	128
.text._ZN7cutlass13device_kernelIN5flash11enable_sm90INS1_16FlashAttnFwdSm90INS1_25CollectiveMainloopFwdSm90ILi2EN4cute5tupleIJNS5_1CILi1EEES8_S8_EEENS6_IJNS7_ILi128EEENS7_ILi112EEENS7_ILi192EEEEEELi192ENS_6half_tEfNS_4arch4Sm90ELb1ELb0ELb0ELb1ELb0ELb0ELb0ELb1ELb1ELb1ELb1ELb0EEENS1_21CollectiveEpilogueFwdINS6_IJSA_SC_SB_EEES9_SE_SG_Li256ELb1ELb1ELb1ELb0EEENS1_36VarlenDynamicPersistentTileSchedulerILi128ELi112ELi256ELi128ELb1ELb1ELb1ELb1ELb1ELb1EEEEEEEEEvNT_6ParamsE:
        .type           _ZN7cutlass13device_kernelIN5flash11enable_sm90INS1_16FlashAttnFwdSm90INS1_25CollectiveMainloopFwdSm90ILi2EN4cute5tupleIJNS5_1CILi1EEES8_S8_EEENS6_IJNS7_ILi128EEENS7_ILi112EEENS7_ILi192EEEEEELi192ENS_6half_tEfNS_4arch4Sm90ELb1ELb0ELb0ELb1ELb0ELb0ELb0ELb1ELb1ELb1ELb1ELb0EEENS1_21CollectiveEpilogueFwdINS6_IJSA_SC_SB_EEES9_SE_SG_Li256ELb1ELb1ELb1ELb0EEENS1_36VarlenDynamicPersistentTileSchedulerILi128ELi112ELi256ELi128ELb1ELb1ELb1ELb1ELb1ELb1EEEEEEEEEvNT_6ParamsE,@function
        .size           _ZN7cutlass13device_kernelIN5flash11enable_sm90INS1_16FlashAttnFwdSm90INS1_25CollectiveMainloopFwdSm90ILi2EN4cute5tupleIJNS5_1CILi1EEES8_S8_EEENS6_IJNS7_ILi128EEENS7_ILi112EEENS7_ILi192EEEEEELi192ENS_6half_tEfNS_4arch4Sm90ELb1ELb0ELb0ELb1ELb0ELb0ELb0ELb1ELb1ELb1ELb1ELb0EEENS1_21CollectiveEpilogueFwdINS6_IJSA_SC_SB_EEES9_SE_SG_Li256ELb1ELb1ELb1ELb0EEENS1_36VarlenDynamicPersistentTileSchedulerILi128ELi112ELi256ELi128ELb1ELb1ELb1ELb1ELb1ELb1EEEEEEEEEvNT_6ParamsE,(.L_x_61 - _ZN7cutlass13device_kernelIN5flash11enable_sm90INS1_16FlashAttnFwdSm90INS1_25CollectiveMainloopFwdSm90ILi2EN4cute5tupleIJNS5_1CILi1EEES8_S8_EEENS6_IJNS7_ILi128EEENS7_ILi112EEENS7_ILi192EEEEEELi192ENS_6half_tEfNS_4arch4Sm90ELb1ELb0ELb0ELb1ELb0ELb0ELb0ELb1ELb1ELb1ELb1ELb0EEENS1_21CollectiveEpilogueFwdINS6_IJSA_SC_SB_EEES9_SE_SG_Li256ELb1ELb1ELb1ELb0EEENS1_36VarlenDynamicPersistentTileSchedulerILi128ELi112ELi256ELi128ELb1ELb1ELb1ELb1ELb1ELb1EEEEEEEEEvNT_6ParamsE)
        .other          _ZN7cutlass13device_kernelIN5flash11enable_sm90INS1_16FlashAttnFwdSm90INS1_25CollectiveMainloopFwdSm90ILi2EN4cute5tupleIJNS5_1CILi1EEES8_S8_EEENS6_IJNS7_ILi128EEENS7_ILi112EEENS7_ILi192EEEEEELi192ENS_6half_tEfNS_4arch4Sm90ELb1ELb0ELb0ELb1ELb0ELb0ELb0ELb1ELb1ELb1ELb1ELb0EEENS1_21CollectiveEpilogueFwdINS6_IJSA_SC_SB_EEES9_SE_SG_Li256ELb1ELb1ELb1ELb0EEENS1_36VarlenDynamicPersistentTileSchedulerILi128ELi112ELi256ELi128ELb1ELb1ELb1ELb1ELb1ELb1EEEEEEEEEvNT_6ParamsE,@"STO_CUDA_ENTRY STV_DEFAULT"
_ZN7cutlass13device_kernelIN5flash11enable_sm90INS1_16FlashAttnFwdSm90INS1_25CollectiveMainloopFwdSm90ILi2EN4cute5tupleIJNS5_1CILi1EEES8_S8_EEENS6_IJNS7_ILi128EEENS7_ILi112EEENS7_ILi192EEEEEELi192ENS_6half_tEfNS_4arch4Sm90ELb1ELb0ELb0ELb1ELb0ELb0ELb0ELb1ELb1ELb1ELb1ELb0EEENS1_21CollectiveEpilogueFwdINS6_IJSA_SC_SB_EEES9_SE_SG_Li256ELb1ELb1ELb1ELb0EEENS1_36VarlenDynamicPersistentTileSchedulerILi128ELi112ELi256ELi128ELb1ELb1ELb1ELb1ELb1ELb1EEEEEEEEEvNT_6ParamsE:
[----:B------:R-:W-:Y:S01]  /*0000*/  LDC R1, c[0x0][0x37c] ;  /* 0x0000df00ff017b82 */ /* 0x000fe20000000800 */
[----:B------:R-:W-:Y:S05]  /*0010*/  EXIT ;  /* 0x000000000000794d */ /* 0x000fea0003800000 */
.L_x_16:
        /* <DEDUP_REMOVED lines=14> */
.L_x_61:


//--------------------- .text._ZN7cutlass13device_kernelIN5flash11enable_sm90INS1_16FlashAttnFwdSm90INS1_25CollectiveMainloopFwdSm90ILi2EN4cute5tupleIJNS5_1CILi1EEES8_S8_EEENS6_IJNS7_ILi128EEENS7_ILi112EEENS7_ILi192EEEEEELi192ENS_6half_tEfNS_4arch4Sm90ELb1ELb0ELb0ELb1ELb0ELb1ELb0ELb1ELb1ELb1ELb1ELb0EEENS1_21CollectiveEpilogueFwdINS6_IJSA_SC_SB_EEES9_SE_SG_Li256ELb1ELb1ELb1ELb0EEENS1_36VarlenDynamicPersistentTileSchedulerILi128ELi112ELi256ELi128ELb1ELb1ELb1ELb1ELb1ELb1EEEEEEEEEvNT_6ParamsE --------------------------
	.section	.text._ZN7cutlass13device_kernelIN5flash11enable_sm90INS1_16FlashAttnFwdSm90INS1_25CollectiveMainloopFwdSm90ILi2EN4cute5tupleIJNS5_1CILi1EEES8_S8_EEENS6_IJNS7_ILi128EEENS7_ILi112EEENS7_ILi192EEEEEELi192ENS_6half_tEfNS_4arch4Sm90ELb1ELb0ELb0ELb1ELb0ELb1ELb0ELb1ELb1ELb1ELb1ELb0EEENS1_21CollectiveEpilogueFwdINS6_IJSA_SC_SB_EEES9_SE_SG_Li256ELb1ELb1ELb1ELb0EEENS1_36VarlenDynamicPersistentTileSchedulerILi128ELi112ELi256ELi128ELb1ELb1ELb1ELb1ELb1ELb1EEEEEEEEEvNT_6ParamsE,"ax",@progbits
	.align	128
.text._ZN7cutlass13device_kernelIN5flash11enable_sm90INS1_16FlashAttnFwdSm90INS1_25CollectiveMainloopFwdSm90ILi2EN4cute5tupleIJNS5_1CILi1EEES8_S8_EEENS6_IJNS7_ILi128EEENS7_ILi112EEENS7_ILi192EEEEEELi192ENS_6half_tEfNS_4arch4Sm90ELb1ELb0ELb0ELb1ELb0ELb1ELb0ELb1ELb1ELb1ELb1ELb0EEENS1_21CollectiveEpilogueFwdINS6_IJSA_SC_SB_EEES9_SE_SG_Li256ELb1ELb1ELb1ELb0EEENS1_36VarlenDynamicPersistentTileSchedulerILi128ELi112ELi256ELi128ELb1ELb1ELb1ELb1ELb1ELb1EEEEEEEEEvNT_6ParamsE:
        .type           _ZN7cutlass13device_kernelIN5flash11enable_sm90INS1_16FlashAttnFwdSm90INS1_25CollectiveMainloopFwdSm90ILi2EN4cute5tupleIJNS5_1CILi1EEES8_S8_EEENS6_IJNS7_ILi128EEENS7_ILi112EEENS7_ILi192EEEEEELi192ENS_6half_tEfNS_4arch4Sm90ELb1ELb0ELb0ELb1ELb0ELb1ELb0ELb1ELb1ELb1ELb1ELb0EEENS1_21CollectiveEpilogueFwdINS6_IJSA_SC_SB_EEES9_SE_SG_Li256ELb1ELb1ELb1ELb0EEENS1_36VarlenDynamicPersistentTileSchedulerILi128ELi112ELi256ELi128ELb1ELb1ELb1ELb1ELb1ELb1EEEEEEEEEvNT_6ParamsE,@function
        .size           _ZN7cutlass13device_kernelIN5flash11enable_sm90INS1_16FlashAttnFwdSm90INS1_25CollectiveMainloopFwdSm90ILi2EN4cute5tupleIJNS5_1CILi1EEES8_S8_EEENS6_IJNS7_ILi128EEENS7_ILi112EEENS7_ILi192EEEEEELi192ENS_6half_tEfNS_4arch4Sm90ELb1ELb0ELb0ELb1ELb0ELb1ELb0ELb1ELb1ELb1ELb1ELb0EEENS1_21CollectiveEpilogueFwdINS6_IJSA_SC_SB_EEES9_SE_SG_Li256ELb1ELb1ELb1ELb0EEENS1_36VarlenDynamicPersistentTileSchedulerILi128ELi112ELi256ELi128ELb1ELb1ELb1ELb1ELb1ELb1EEEEEEEEEvNT_6ParamsE,(.L_x_62 - _ZN7cutlass13device_kernelIN5flash11enable_sm90INS1_16FlashAttnFwdSm90INS1_25CollectiveMainloopFwdSm90ILi2EN4cute5tupleIJNS5_1CILi1EEES8_S8_EEENS6_IJNS7_ILi128EEENS7_ILi112EEENS7_ILi192EEEEEELi192ENS_6half_tEfNS_4arch4Sm90ELb1ELb0ELb0ELb1ELb0ELb1ELb0ELb1ELb1ELb1ELb1ELb0EEENS1_21CollectiveEpilogueFwdINS6_IJSA_SC_SB_EEES9_SE_SG_Li256ELb1ELb1ELb1ELb0EEENS1_36VarlenDynamicPersistentTileSchedulerILi128ELi112ELi256ELi128ELb1ELb1ELb1ELb1ELb1ELb1EEEEEEEEEvNT_6ParamsE)
        .other          _ZN7cutlass13device_kernelIN5flash11enable_sm90INS1_16FlashAttnFwdSm90INS1_25CollectiveMainloopFwdSm90ILi2EN4cute5tupleIJNS5_1CILi1EEES8_S8_EEENS6_IJNS7_ILi128EEENS7_ILi112EEENS7_ILi192EEEEEELi192ENS_6half_tEfNS_4arch4Sm90ELb1ELb0ELb0ELb1ELb0ELb1ELb0ELb1ELb1ELb1ELb1ELb0EEENS1_21CollectiveEpilogueFwdINS6_IJSA_SC_SB_EEES9_SE_SG_Li256ELb1ELb1ELb1ELb0EEENS1_36VarlenDynamicPersistentTileSchedulerILi128ELi112ELi256ELi128ELb1ELb1ELb1ELb1ELb1ELb1EEEEEEEEEvNT_6ParamsE,@"STO_CUDA_ENTRY STV_DEFAULT"
_ZN7cutlass13device_kernelIN5flash11enable_sm90INS1_16FlashAttnFwdSm90INS1_25CollectiveMainloopFwdSm90ILi2EN4cute5tupleIJNS5_1CILi1EEES8_S8_EEENS6_IJNS7_ILi128EEENS7_ILi112EEENS7_ILi192EEEEEELi192ENS_6half_tEfNS_4arch4Sm90ELb1ELb0ELb0ELb1ELb0ELb1ELb0ELb1ELb1ELb1ELb1ELb0EEENS1_21CollectiveEpilogueFwdINS6_IJSA_SC_SB_EEES9_SE_SG_Li256ELb1ELb1ELb1ELb0EEENS1_36VarlenDynamicPersistentTileSchedulerILi128ELi112ELi256ELi128ELb1ELb1ELb1ELb1ELb1ELb1EEEEEEEEEvNT_6ParamsE:
[----:B------:R-:W-:Y:S01]  /*0000*/  LDC R1, c[0x0][0x37c] ;  /* 0x0000df00ff017b82 */ /* 0x000fe20000000800 */
[----:B------:R-:W-:Y:S05]  /*0010*/  EXIT ;  /* 0x000000000000794d */ /* 0x000fea0003800000 */
.L_x_17:
        /* <DEDUP_REMOVED lines=14> */
.L_x_62:


//--------------------- .text._ZN7cutlass13device_kernelIN5flash11enable_sm90INS1_16FlashAttnFwdSm90INS1_25CollectiveMainloopFwdSm90ILi2EN4cute5tupleIJNS5_1CILi1EEES8_S8_EEENS6_IJNS7_ILi128EEENS7_ILi176EEESA_EEELi128ENS_6half_tEfNS_4arch4Sm90ELb0ELb0ELb0ELb0ELb0ELb0ELb0ELb1ELb1ELb1ELb1ELb0EEENS1_21CollectiveEpilogueFwdINS6_IJSA_SA_SB_EEES9_SD_SF_Li256ELb0ELb1ELb1ELb0EEENS1_19SingleTileSchedulerILb0ELb1ELb1ELi128EEEEEEEEEvNT_6ParamsE --------------------------
	.section	.text._ZN7cutlass13device_kernelIN5flash11enable_sm90INS1_16FlashAttnFwdSm90INS1_25CollectiveMainloopFwdSm90ILi2EN4cute5tupleIJNS5_1CILi1EEES8_S8_EEENS6_IJNS7_ILi128EEENS7_ILi176EEESA_EEELi128ENS_6half_tEfNS_4arch4Sm90ELb0ELb0ELb0ELb0ELb0ELb0ELb0ELb1ELb1ELb1ELb1ELb0EEENS1_21CollectiveEpilogueFwdINS6_IJSA_SA_SB_EEES9_SD_SF_Li256ELb0ELb1ELb1ELb0EEENS1_19SingleTileSchedulerILb0ELb1ELb1ELi128EEEEEEEEEvNT_6ParamsE,"ax",@progbits
	.align	128
.text._ZN7cutlass13device_kernelIN5flash11enable_sm90INS1_16FlashAttnFwdSm90INS1_25CollectiveMainloopFwdSm90ILi2EN4cute5tupleIJNS5_1CILi1EEES8_S8_EEENS6_IJNS7_ILi128EEENS7_ILi176EEESA_EEELi128ENS_6half_tEfNS_4arch4Sm90ELb0ELb0ELb0ELb0ELb0ELb0ELb0ELb1ELb1ELb1ELb1ELb0EEENS1_21CollectiveEpilogueFwdINS6_IJSA_SA_SB_EEES9_SD_SF_Li256ELb0ELb1ELb1ELb0EEENS1_19SingleTileSchedulerILb0ELb1ELb1ELi128EEEEEEEEEvNT_6ParamsE:
        .type           _ZN7cutlass13device_kernelIN5flash11enable_sm90INS1_16FlashAttnFwdSm90INS1_25CollectiveMainloopFwdSm90ILi2EN4cute5tupleIJNS5_1CILi1EEES8_S8_EEENS6_IJNS7_ILi128EEENS7_ILi176EEESA_EEELi128ENS_6half_tEfNS_4arch4Sm90ELb0ELb0ELb0ELb0ELb0ELb0ELb0ELb1ELb1ELb1ELb1ELb0EEENS1_21CollectiveEpilogueFwdINS6_IJSA_SA_SB_EEES9_SD_SF_Li256ELb0ELb1ELb1ELb0EEENS1_19SingleTileSchedulerILb0ELb1ELb1ELi128EEEEEEEEEvNT_6ParamsE,@function
        .size           _ZN7cutlass13device_kernelIN5flash11enable_sm90INS1_16FlashAttnFwdSm90INS1_25CollectiveMainloopFwdSm90ILi2EN4cute5tupleIJNS5_1CILi1EEES8_S8_EEENS6_IJNS7_ILi128EEENS7_ILi176EEESA_EEELi128ENS_6half_tEfNS_4arch4Sm90ELb0ELb0ELb0ELb0ELb0ELb0ELb0ELb1ELb1ELb1ELb1ELb0EEENS1_21CollectiveEpilogueFwdINS6_IJSA_SA_SB_EEES9_SD_SF_Li256ELb0ELb1ELb1ELb0EEENS1_19SingleTileSchedulerILb0ELb1ELb1ELi128EEEEEEEEEvNT_6ParamsE,(.L_x_63 - _ZN7cutlass13device_kernelIN5flash11enable_sm90INS1_16FlashAttnFwdSm90INS1_25CollectiveMainloopFwdSm90ILi2EN4cute5tupleIJNS5_1CILi1EEES8_S8_EEENS6_IJNS7_ILi128EEENS7_ILi176EEESA_EEELi128ENS_6half_tEfNS_4arch4Sm90ELb0ELb0ELb0ELb0ELb0ELb0ELb0ELb1ELb1ELb1ELb1ELb0EEENS1_21CollectiveEpilogueFwdINS6_IJSA_SA_SB_EEES9_SD_SF_Li256ELb0ELb1ELb1ELb0EEENS1_19SingleTileSchedulerILb0ELb1ELb1ELi128EEEEEEEEEvNT_6ParamsE)
        .other          _ZN7cutlass13device_kernelIN5flash11enable_sm90INS1_16FlashAttnFwdSm90INS1_25CollectiveMainloopFwdSm90ILi2EN4cute5tupleIJNS5_1CILi1EEES8_S8_EEENS6_IJNS7_ILi128EEENS7_ILi176EEESA_EEELi128ENS_6half_tEfNS_4arch4Sm90ELb0ELb0ELb0ELb0ELb0ELb0ELb0ELb1ELb1ELb1ELb1ELb0EEENS1_21CollectiveEpilogueFwdINS6_IJSA_SA_SB_EEES9_SD_SF_Li256ELb0ELb1ELb1ELb0EEENS1_19SingleTileSchedulerILb0ELb1ELb1ELi128EEEEEEEEEvNT_6ParamsE,@"STO_CUDA_ENTRY STV_DEFAULT"
_ZN7cutlass13device_kernelIN5flash11enable_sm90INS1_16FlashAttnFwdSm90INS1_25CollectiveMainloopFwdSm90ILi2EN4cute5tupleIJNS5_1CILi1EEES8_S8_EEENS6_IJNS7_ILi128EEENS7_ILi176EEESA_EEELi128ENS_6half_tEfNS_4arch4Sm90ELb0ELb0ELb0ELb0ELb0ELb0ELb0ELb1ELb1ELb1ELb1ELb0EEENS1_21CollectiveEpilogueFwdINS6_IJSA_SA_SB_EEES9_SD_SF_Li256ELb0ELb1ELb1ELb0EEENS1_19SingleTileSchedulerILb0ELb1ELb1ELi128EEEEEEEEEvNT_6ParamsE:
[----:B------:R-:W-:Y:S01]  /*0000*/  LDC R1, c[0x0][0x37c] ;  /* 0x0000df00ff017b82 */ /* 0x000fe20000000800 */
[----:B------:R-:W-:Y:S05]  /*0010*/  EXIT ;  /* 0x000000000000794d */ /* 0x000fea0003800000 */
.L_x_18:
        /* <DEDUP_REMOVED lines=14> */
.L_x_63:


//--------------------- .text._ZN7cutlass13device_kernelIN5flash11enable_sm90INS1_16FlashAttnFwdSm90INS1_25CollectiveMainloopFwdSm90ILi2EN4cute5tupleIJNS5_1CILi1EEES8_S8_EEENS6_IJNS7_ILi128EEENS7_ILi176EEESA_EEELi128ENS_6half_tEfNS_4arch4Sm90ELb0ELb0ELb0ELb1ELb0ELb0ELb0ELb1ELb1ELb1ELb1ELb0EEENS1_21CollectiveEpilogueFwdINS6_IJSA_SA_SB_EEES9_SD_SF_Li256ELb1ELb1ELb1ELb0EEENS1_36VarlenDynamicPersistentTileSchedulerILi128ELi176ELi256ELi128ELb1ELb1ELb1ELb0ELb1ELb1EEEEEEEEEvNT_6ParamsE --------------------------
	.section	.text._ZN7cutlass13device_kernelIN5flash11enable_sm90INS1_16FlashAttnFwdSm90INS1_25CollectiveMainloopFwdSm90ILi2EN4cute5tupleIJNS5_1CILi1EEES8_S8_EEENS6_IJNS7_ILi128EEENS7_ILi176EEESA_EEELi128ENS_6half_tEfNS_4arch4Sm90ELb0ELb0ELb0ELb1ELb0ELb0ELb0ELb1ELb1ELb1ELb1ELb0EEENS1_21CollectiveEpilogueFwdINS6_IJSA_SA_SB_EEES9_SD_SF_Li256ELb1ELb1ELb1ELb0EEENS1_36VarlenDynamicPersistentTileSchedulerILi128ELi176ELi256ELi128ELb1ELb1ELb1ELb0ELb1ELb1EEEEEEEEEvNT_6ParamsE,"ax",@progbits
	.align	128
.text._ZN7cutlass13device_kernelIN5flash11enable_sm90INS1_16FlashAttnFwdSm90INS1_25CollectiveMainloopFwdSm90ILi2EN4cute5tupleIJNS5_1CILi1EEES8_S8_EEENS6_IJNS7_ILi128EEENS7_ILi176EEESA_EEELi128ENS_6half_tEfNS_4arch4Sm90ELb0ELb0ELb0ELb1ELb0ELb0ELb0ELb1ELb1ELb1ELb1ELb0EEENS1_21CollectiveEpilogueFwdINS6_IJSA_SA_SB_EEES9_SD_SF_Li256ELb1ELb1ELb1ELb0EEENS1_36VarlenDynamicPersistentTileSchedulerILi128ELi176ELi256ELi128ELb1ELb1ELb1ELb0ELb1ELb1EEEEEEEEEvNT_6ParamsE:
        .type           _ZN7cutlass13device_kernelIN5flash11enable_sm90INS1_16FlashAttnFwdSm90INS1_25CollectiveMainloopFwdSm90ILi2EN4cute5tupleIJNS5_1CILi1EEES8_S8_EEENS6_IJNS7_ILi128EEENS7_ILi176EEESA_EEELi128ENS_6half_tEfNS_4arch4Sm90ELb0ELb0ELb0ELb1ELb0ELb0ELb0ELb1ELb1ELb1ELb1ELb0EEENS1_21CollectiveEpilogueFwdINS6_IJSA_SA_SB_EEES9_SD_SF_Li256ELb1ELb1ELb1ELb0EEENS1_36VarlenDynamicPersistentTileSchedulerILi128ELi176ELi256ELi128ELb1ELb1ELb1ELb0ELb1ELb1EEEEEEEEEvNT_6ParamsE,@function
        .size           _ZN7cutlass13device_kernelIN5flash11enable_sm90INS1_16FlashAttnFwdSm90INS1_25CollectiveMainloopFwdSm90ILi2EN4cute5tupleIJNS5_1CILi1EEES8_S8_EEENS6_IJNS7_ILi128EEENS7_ILi176EEESA_EEELi128ENS_6half_tEfNS_4arch4Sm90ELb0ELb0ELb0ELb1ELb0ELb0ELb0ELb1ELb1ELb1ELb1ELb0EEENS1_21CollectiveEpilogueFwdINS6_IJSA_SA_SB_EEES9_SD_SF_Li256ELb1ELb1ELb1ELb0EEENS1_36VarlenDynamicPersistentTileSchedulerILi128ELi176ELi256ELi128ELb1ELb1ELb1ELb0ELb1ELb1EEEEEEEEEvNT_6ParamsE,(.L_x_64 - _ZN7cutlass13device_kernelIN5flash11enable_sm90INS1_16FlashAttnFwdSm90INS1_25CollectiveMainloopFwdSm90ILi2EN4cute5tupleIJNS5_1CILi1EEES8_S8_EEENS6_IJNS7_ILi128EEENS7_ILi176EEESA_EEELi128ENS_6half_tEfNS_4arch4Sm90ELb0ELb0ELb0ELb1ELb0ELb0ELb0ELb1ELb1ELb1ELb1ELb0EEENS1_21CollectiveEpilogueFwdINS6_IJSA_SA_SB_EEES9_SD_SF_Li256ELb1ELb1ELb1ELb0EEENS1_36VarlenDynamicPersistentTileSchedulerILi128ELi176ELi256ELi128ELb1ELb1ELb1ELb0ELb1ELb1EEEEEEEEEvNT_6ParamsE)
        .other          _ZN7cutlass13device_kernelIN5flash11enable_sm90INS1_16FlashAttnFwdSm90INS1_25CollectiveMainloopFwdSm90ILi2EN4cute5tupleIJNS5_1CILi1EEES8_S8_EEENS6_IJNS7_ILi128EEENS7_ILi176EEESA_EEELi128ENS_6half_tEfNS_4arch4Sm90ELb0ELb0ELb0ELb1ELb0ELb0ELb0ELb1ELb1ELb1ELb1ELb0EEENS1_21CollectiveEpilogueFwdINS6_IJSA_SA_SB_EEES9_SD_SF_Li256ELb1ELb1ELb1ELb0EEENS1_36VarlenDynamicPersistentTileSchedulerILi128ELi176ELi256ELi128ELb1ELb1ELb1ELb0ELb1ELb1EEEEEEEEEvNT_6ParamsE,@"STO_CUDA_ENTRY STV_DEFAULT"
_ZN7cutlass13device_kernelIN5flash11enable_sm90INS1_16FlashAttnFwdSm90INS1_25CollectiveMainloopFwdSm90ILi2EN4cute5tupleIJNS5_1CILi1EEES8_S8_EEENS6_IJNS7_ILi128EEENS7_ILi176EEESA_EEELi128ENS_6half_tEfNS_4arch4Sm90ELb0ELb0ELb0ELb1ELb0ELb0ELb0ELb1ELb1ELb1ELb1ELb0EEENS1_21CollectiveEpilogueFwdINS6_IJSA_SA_SB_EEES9_SD_SF_Li256ELb1ELb1ELb1ELb0EEENS1_36VarlenDynamicPersistentTileSchedulerILi128ELi176ELi256ELi128ELb1ELb1ELb1ELb0ELb1ELb1EEEEEEEEEvNT_6ParamsE:
[----:B------:R-:W-:Y:S01]  /*0000*/  LDC R1, c[0x0][0x37c] ;  /* 0x0000df00ff017b82 */ /* 0x000fe20000000800 */
[----:B------:R-:W-:Y:S05]  /*0010*/  EXIT ;  /* 0x000000000000794d */ /* 0x000fea0003800000 */
.L_x_19:
        /* <DEDUP_REMOVED lines=14> */
.L_x_64:


//--------------------- .text._ZN7cutlass13device_kernelIN5flash11enable_sm90INS1_16FlashAttnFwdSm90INS1_25CollectiveMainloopFwdSm90ILi2EN4cute5tupleIJNS5_1CILi1EEES8_S8_EEENS6_IJNS7_ILi128EEENS7_ILi176EEESA_EEELi128ENS_6half_tEfNS_4arch4Sm90ELb0ELb0ELb0ELb1ELb0ELb1ELb0ELb1ELb1ELb1ELb1ELb0EEENS1_21CollectiveEpilogueFwdINS6_IJSA_SA_SB_EEES9_SD_SF_Li256ELb1ELb1ELb1ELb0EEENS1_36VarlenDynamicPersistentTileSchedulerILi128ELi176ELi256ELi128ELb1ELb1ELb1ELb0ELb1ELb1EEEEEEEEEvNT_6ParamsE --------------------------
	.section	.text._ZN7cutlass13device_kernelIN5flash11enable_sm90INS1_16FlashAttnFwdSm90INS1_25CollectiveMainloopFwdSm90ILi2EN4cute5tupleIJNS5_1CILi1EEES8_S8_EEENS6_IJNS7_ILi128EEENS7_ILi176EEESA_EEELi128ENS_6half_tEfNS_4arch4Sm90ELb0ELb0ELb0ELb1ELb0ELb1ELb0ELb1ELb1ELb1ELb1ELb0EEENS1_21CollectiveEpilogueFwdINS6_IJSA_SA_SB_EEES9_SD_SF_Li256ELb1ELb1ELb1ELb0EEENS1_36VarlenDynamicPersistentTileSchedulerILi128ELi176ELi256ELi128ELb1ELb1ELb1ELb0ELb1ELb1EEEEEEEEEvNT_6ParamsE,"ax",@progbits
	.align	128
.text._ZN7cutlass13device_kernelIN5flash11enable_sm90INS1_16FlashAttnFwdSm90INS1_25CollectiveMainloopFwdSm90ILi2EN4cute5tupleIJNS5_1CILi1EEES8_S8_EEENS6_IJNS7_ILi128EEENS7_ILi176EEESA_EEELi128ENS_6half_tEfNS_4arch4Sm90ELb0ELb0ELb0ELb1ELb0ELb1ELb0ELb1ELb1ELb1ELb1ELb0EEENS1_21CollectiveEpilogueFwdINS6_IJSA_SA_SB_EEES9_SD_SF_Li256ELb1ELb1ELb1ELb0EEENS1_36VarlenDynamicPersistentTileSchedulerILi128ELi176ELi256ELi128ELb1ELb1ELb1ELb0ELb1ELb1EEEEEEEEEvNT_6ParamsE:
        .type           _ZN7cutlass13device_kernelIN5flash11enable_sm90INS1_16FlashAttnFwdSm90INS1_25CollectiveMainloopFwdSm90ILi2EN4cute5tupleIJNS5_1CILi1EEES8_S8_EEENS6_IJNS7_ILi128EEENS7_ILi176EEESA_EEELi128ENS_6half_tEfNS_4arch4Sm90ELb0ELb0ELb0ELb1ELb0ELb1ELb0ELb1ELb1ELb1ELb1ELb0EEENS1_21CollectiveEpilogueFwdINS6_IJSA_SA_SB_EEES9_SD_SF_Li256ELb1ELb1ELb1ELb0EEENS1_36VarlenDynamicPersistentTileSchedulerILi128ELi176ELi256ELi128ELb1ELb1ELb1ELb0ELb1ELb1EEEEEEEEEvNT_6ParamsE,@function
        .size           _ZN7cutlass13device_kernelIN5flash11enable_sm90INS1_16FlashAttnFwdSm90INS1_25CollectiveMainloopFwdSm90ILi2EN4cute5tupleIJNS5_1CILi1EEES8_S8_EEENS6_IJNS7_ILi128EEENS7_ILi176EEESA_EEELi128ENS_6half_tEfNS_4arch4Sm90ELb0ELb0ELb0ELb1ELb0ELb1ELb0ELb1ELb1ELb1ELb1ELb0EEENS1_21CollectiveEpilogueFwdINS6_IJSA_SA_SB_EEES9_SD_SF_Li256ELb1ELb1ELb1ELb0EEENS1_36VarlenDynamicPersistentTileSchedulerILi128ELi176ELi256ELi128ELb1ELb1ELb1ELb0ELb1ELb1EEEEEEEEEvNT_6ParamsE,(.L_x_65 - _ZN7cutlass13device_kernelIN5flash11enable_sm90INS1_16FlashAttnFwdSm90INS1_25CollectiveMainloopFwdSm90ILi2EN4cute5tupleIJNS5_1CILi1EEES8_S8_EEENS6_IJNS7_ILi128EEENS7_ILi176EEESA_EEELi128ENS_6half_tEfNS_4arch4Sm90ELb0ELb0ELb0ELb1ELb0ELb1ELb0ELb1ELb1ELb1ELb1ELb0EEENS1_21CollectiveEpilogueFwdINS6_IJSA_SA_SB_EEES9_SD_SF_Li256ELb1ELb1ELb1ELb0EEENS1_36VarlenDynamicPersistentTileSchedulerILi128ELi176ELi256ELi128ELb1ELb1ELb1ELb0ELb1ELb1EEEEEEEEEvNT_6ParamsE)
        .other          _ZN7cutlass13device_kernelIN5flash11enable_sm90INS1_16FlashAttnFwdSm90INS1_25CollectiveMainloopFwdSm90ILi2EN4cute5tupleIJNS5_1CILi1EEES8_S8_EEENS6_IJNS7_ILi128EEENS7_ILi176EEESA_EEELi128ENS_6half_tEfNS_4arch4Sm90ELb0ELb0ELb0ELb1ELb0ELb1ELb0ELb1ELb1ELb1ELb1ELb0EEENS1_21CollectiveEpilogueFwdINS6_IJSA_SA_SB_EEES9_SD_SF_Li256ELb1ELb1ELb1ELb0EEENS1_36VarlenDynamicPersistentTileSchedulerILi128ELi176ELi256ELi128ELb1ELb1ELb1ELb0ELb1ELb1EEEEEEEEEvNT_6ParamsE,@"STO_CUDA_ENTRY STV_DEFAULT"
_ZN7cutlass13device_kernelIN5flash11enable_sm90INS1_16FlashAttnFwdSm90INS1_25CollectiveMainloopFwdSm90ILi2EN4cute5tupleIJNS5_1CILi1EEES8_S8_EEENS6_IJNS7_ILi128EEENS7_ILi176EEESA_EEELi128ENS_6half_tEfNS_4arch4Sm90ELb0ELb0ELb0ELb1ELb0ELb1ELb0ELb1ELb1ELb1ELb1ELb0EEENS1_21CollectiveEpilogueFwdINS6_IJSA_SA_SB_EEES9_SD_SF_Li256ELb1ELb1ELb1ELb0EEENS1_36VarlenDynamicPersistentTileSchedulerILi128ELi176ELi256ELi128ELb1ELb1ELb1ELb0ELb1ELb1EEEEEEEEEvNT_6ParamsE:
[----:B------:R-:W-:Y:S01]  /*0000*/  LDC R1, c[0x0][0x37c] ;  /* 0x0000df00ff017b82 */ /* 0x000fe20000000800 */
[----:B------:R-:W-:Y:S05]  /*0010*/  EXIT ;  /* 0x000000000000794d */ /* 0x000fea0003800000 */
.L_x_20:
        /* <DEDUP_REMOVED lines=14> */
.L_x_65:


//--------------------- .text._ZN7cutlass13device_kernelIN5flash11enable_sm90INS1_16FlashAttnFwdSm90INS1_25CollectiveMainloopFwdSm90ILi2EN4cute5tupleIJNS5_1CILi1EEES8_S8_EEENS6_IJNS7_ILi128EEESA_SA_EEELi128ENS_6half_tEfNS_4arch4Sm90ELb0ELb1ELb0ELb0ELb0ELb0ELb0ELb1ELb1ELb1ELb1ELb0EEENS1_21CollectiveEpilogueFwdISB_S9_SC_SE_Li256ELb0ELb1ELb1ELb0EEENS1_19SingleTileSchedulerILb0ELb1ELb1ELi128EEEEEEEEEvNT_6ParamsE --------------------------
	.section	.text._ZN7cutlass13device_kernelIN5flash11enable_sm90INS1_16FlashAttnFwdSm90INS1_25CollectiveMainloopFwdSm90ILi2EN4cute5tupleIJNS5_1CILi1EEES8_S8_EEENS6_IJNS7_ILi128EEESA_SA_EEELi128ENS_6half_tEfNS_4arch4Sm90ELb0ELb1ELb0ELb0ELb0ELb0ELb0ELb1ELb1ELb1ELb1ELb0EEENS1_21CollectiveEpilogueFwdISB_S9_SC_SE_Li256ELb0ELb1ELb1ELb0EEENS1_19SingleTileSchedulerILb0ELb1ELb1ELi128EEEEEEEEEvNT_6ParamsE,"ax",@progbits
	.align	128
.text._ZN7cutlass13device_kernelIN5flash11enable_sm90INS1_16FlashAttnFwdSm90INS1_25CollectiveMainloopFwdSm90ILi2EN4cute5tupleIJNS5_1CILi1EEES8_S8_EEENS6_IJNS7_ILi128EEESA_SA_EEELi128ENS_6half_tEfNS_4arch4Sm90ELb0ELb1ELb0ELb0ELb0ELb0ELb0ELb1ELb1ELb1ELb1ELb0EEENS1_21CollectiveEpilogueFwdISB_S9_SC_SE_Li256ELb0ELb1ELb1ELb0EEENS1_19SingleTileSchedulerILb0ELb1ELb1ELi128EEEEEEEEEvNT_6ParamsE:
        .type           _ZN7cutlass13device_kernelIN5flash11enable_sm90INS1_16FlashAttnFwdSm90INS1_25CollectiveMainloopFwdSm90ILi2EN4cute5tupleIJNS5_1CILi1EEES8_S8_EEENS6_IJNS7_ILi128EEESA_SA_EEELi128ENS_6half_tEfNS_4arch4Sm90ELb0ELb1ELb0ELb0ELb0ELb0ELb0ELb1ELb1ELb1ELb1ELb0EEENS1_21CollectiveEpilogueFwdISB_S9_SC_SE_Li256ELb0ELb1ELb1ELb0EEENS1_19SingleTileSchedulerILb0ELb1ELb1ELi128EEEEEEEEEvNT_6ParamsE,@function
        .size           _ZN7cutlass13device_kernelIN5flash11enable_sm90INS1_16FlashAttnFwdSm90INS1_25CollectiveMainloopFwdSm90ILi2EN4cute5tupleIJNS5_1CILi1EEES8_S8_EEENS6_IJNS7_ILi128EEESA_SA_EEELi128ENS_6half_tEfNS_4arch4Sm90ELb0ELb1ELb0ELb0ELb0ELb0ELb0ELb1ELb1ELb1ELb1ELb0EEENS1_21CollectiveEpilogueFwdISB_S9_SC_SE_Li256ELb0ELb1ELb1ELb0EEENS1_19SingleTileSchedulerILb0ELb1ELb1ELi128EEEEEEEEEvNT_6ParamsE,(.L_x_66 - _ZN7cutlass13device_kernelIN5flash11enable_sm90INS1_16FlashAttnFwdSm90INS1_25CollectiveMainloopFwdSm90ILi2EN4cute5tupleIJNS5_1CILi1EEES8_S8_EEENS6_IJNS7_ILi128EEESA_SA_EEELi128ENS_6half_tEfNS_4arch4Sm90ELb0ELb1ELb0ELb0ELb0ELb0ELb0ELb1ELb1ELb1ELb1ELb0EEENS1_21CollectiveEpilogueFwdISB_S9_SC_SE_Li256ELb0ELb1ELb1ELb0EEENS1_19SingleTileSchedulerILb0ELb1ELb1ELi128EEEEEEEEEvNT_6ParamsE)
        .other          _ZN7cutlass13device_kernelIN5flash11enable_sm90INS1_16FlashAttnFwdSm90INS1_25CollectiveMainloopFwdSm90ILi2EN4cute5tupleIJNS5_1CILi1EEES8_S8_EEENS6_IJNS7_ILi128EEESA_SA_EEELi128ENS_6half_tEfNS_4arch4Sm90ELb0ELb1ELb0ELb0ELb0ELb0ELb0ELb1ELb1ELb1ELb1ELb0EEENS1_21CollectiveEpilogueFwdISB_S9_SC_SE_Li256ELb0ELb1ELb1ELb0EEENS1_19SingleTileSchedulerILb0ELb1ELb1ELi128EEEEEEEEEvNT_6ParamsE,@"STO_CUDA_ENTRY STV_DEFAULT"
_ZN7cutlass13device_kernelIN5flash11enable_sm90INS1_16FlashAttnFwdSm90INS1_25CollectiveMainloopFwdSm90ILi2EN4cute5tupleIJNS5_1CILi1EEES8_S8_EEENS6_IJNS7_ILi128EEESA_SA_EEELi128ENS_6half_tEfNS_4arch4Sm90ELb0ELb1ELb0ELb0ELb0ELb0ELb0ELb1ELb1ELb1ELb1ELb0EEENS1_21CollectiveEpilogueFwdISB_S9_SC_SE_Li256ELb0ELb1ELb1ELb0EEENS1_19SingleTileSchedulerILb0ELb1ELb1ELi128EEEEEEEEEvNT_6ParamsE:
[----:B------:R-:W-:Y:S01]  /*0000*/  LDC R1, c[0x0][0x37c] ;  /* 0x0000df00ff017b82 */ /* 0x000fe20000000800 */
[----:B------:R-:W-:Y:S05]  /*0010*/  EXIT ;  /* 0x000000000000794d */ /* 0x000fea0003800000 */
.L_x_21:
        /* <DEDUP_REMOVED lines=14> */
.L_x_66:


//--------------------- .text._ZN7cutlass13device_kernelIN5flash11enable_sm90INS1_16FlashAttnFwdSm90INS1_25CollectiveMainloopFwdSm90ILi2EN4cute5tupleIJNS5_1CILi1EEES8_S8_EEENS6_IJNS7_ILi128EEESA_SA_EEELi128ENS_6half_tEfNS_4arch4Sm90ELb0ELb1ELb0ELb1ELb0ELb0ELb0ELb1ELb1ELb1ELb1ELb0EEENS1_21CollectiveEpilogueFwdISB_S9_SC_SE_Li256ELb1ELb1ELb1ELb0EEENS1_36VarlenDynamicPersistentTileSchedulerILi128ELi128ELi256ELi128ELb1ELb1ELb1ELb1ELb0ELb1EEEEEEEEEvNT_6ParamsE --------------------------
	.section	.text._ZN7cutlass13device_kernelIN5flash11enable_sm90INS1_16FlashAttnFwdSm90INS1_25CollectiveMainloopFwdSm90ILi2EN4cute5tupleIJNS5_1CILi1EEES8_S8_EEENS6_IJNS7_ILi128EEESA_SA_EEELi128ENS_6half_tEfNS_4arch4Sm90ELb0ELb1ELb0ELb1ELb0ELb0ELb0ELb1ELb1ELb1ELb1ELb0EEENS1_21CollectiveEpilogueFwdISB_S9_SC_SE_Li256ELb1ELb1ELb1ELb0EEENS1_36VarlenDynamicPersistentTileSchedulerILi128ELi128ELi256ELi128ELb1ELb1ELb1ELb1ELb0ELb1EEEEEEEEEvNT_6ParamsE,"ax",@progbits
	.align	128
.text._ZN7cutlass13device_kernelIN5flash11enable_sm90INS1_16FlashAttnFwdSm90INS1_25CollectiveMainloopFwdSm90ILi2EN4cute5tupleIJNS5_1CILi1EEES8_S8_EEENS6_IJNS7_ILi128EEESA_SA_EEELi128ENS_6half_tEfNS_4arch4Sm90ELb0ELb1ELb0ELb1ELb0ELb0ELb0ELb1ELb1ELb1ELb1ELb0EEENS1_21CollectiveEpilogueFwdISB_S9_SC_SE_Li256ELb1ELb1ELb1ELb0EEENS1_36VarlenDynamicPersistentTileSchedulerILi128ELi128ELi256ELi128ELb1ELb1ELb1ELb1ELb0ELb1EEEEEEEEEvNT_6ParamsE:
        .type           _ZN7cutlass13device_kernelIN5flash11enable_sm90INS1_16FlashAttnFwdSm90INS1_25CollectiveMainloopFwdSm90ILi2EN4cute5tupleIJNS5_1CILi1EEES8_S8_EEENS6_IJNS7_ILi128EEESA_SA_EEELi128ENS_6half_tEfNS_4arch4Sm90ELb0ELb1ELb0ELb1ELb0ELb0ELb0ELb1ELb1ELb1ELb1ELb0EEENS1_21CollectiveEpilogueFwdISB_S9_SC_SE_Li256ELb1ELb1ELb1ELb0EEENS1_36VarlenDynamicPersistentTileSchedulerILi128ELi128ELi256ELi128ELb1ELb1ELb1ELb1ELb0ELb1EEEEEEEEEvNT_6ParamsE,@function
        .size           _ZN7cutlass13device_kernelIN5flash11enable_sm90INS1_16FlashAttnFwdSm90INS1_25CollectiveMainloopFwdSm90ILi2EN4cute5tupleIJNS5_1CILi1EEES8_S8_EEENS6_IJNS7_ILi128EEESA_SA_EEELi128ENS_6half_tEfNS_4arch4Sm90ELb0ELb1ELb0ELb1ELb0ELb0ELb0ELb1ELb1ELb1ELb1ELb0EEENS1_21CollectiveEpilogueFwdISB_S9_SC_SE_Li256ELb1ELb1ELb1ELb0EEENS1_36VarlenDynamicPersistentTileSchedulerILi128ELi128ELi256ELi128ELb1ELb1ELb1ELb1ELb0ELb1EEEEEEEEEvNT_6ParamsE,(.L_x_67 - _ZN7cutlass13device_kernelIN5flash11enable_sm90INS1_16FlashAttnFwdSm90INS1_25CollectiveMainloopFwdSm90ILi2EN4cute5tupleIJNS5_1CILi1EEES8_S8_EEENS6_IJNS7_ILi128EEESA_SA_EEELi128ENS_6half_tEfNS_4arch4Sm90ELb0ELb1ELb0ELb1ELb0ELb0ELb0ELb1ELb1ELb1ELb1ELb0EEENS1_21CollectiveEpilogueFwdISB_S9_SC_SE_Li256ELb1ELb1ELb1ELb0EEENS1_36VarlenDynamicPersistentTileSchedulerILi128ELi128ELi256ELi128ELb1ELb1ELb1ELb1ELb0ELb1EEEEEEEEEvNT_6ParamsE)
        .other          _ZN7cutlass13device_kernelIN5flash11enable_sm90INS1_16FlashAttnFwdSm90INS1_25CollectiveMainloopFwdSm90ILi2EN4cute5tupleIJNS5_1CILi1EEES8_S8_EEENS6_IJNS7_ILi128EEESA_SA_EEELi128ENS_6half_tEfNS_4arch4Sm90ELb0ELb1ELb0ELb1ELb0ELb0ELb0ELb1ELb1ELb1ELb1ELb0EEENS1_21CollectiveEpilogueFwdISB_S9_SC_SE_Li256ELb1ELb1ELb1ELb0EEENS1_36VarlenDynamicPersistentTileSchedulerILi128ELi128ELi256ELi128ELb1ELb1ELb1ELb1ELb0ELb1EEEEEEEEEvNT_6ParamsE,@"STO_CUDA_ENTRY STV_DEFAULT"
_ZN7cutlass13device_kernelIN5flash11enable_sm90INS1_16FlashAttnFwdSm90INS1_25CollectiveMainloopFwdSm90ILi2EN4cute5tupleIJNS5_1CILi1EEES8_S8_EEENS6_IJNS7_ILi128EEESA_SA_EEELi128ENS_6half_tEfNS_4arch4Sm90ELb0ELb1ELb0ELb1ELb0ELb0ELb0ELb1ELb1ELb1ELb1ELb0EEENS1_21CollectiveEpilogueFwdISB_S9_SC_SE_Li256ELb1ELb1ELb1ELb0EEENS1_36VarlenDynamicPersistentTileSchedulerILi128ELi128ELi256ELi128ELb1ELb1ELb1ELb1ELb0ELb1EEEEEEEEEvNT_6ParamsE:
[----:B------:R-:W-:Y:S01]  /*0000*/  LDC R1, c[0x0][0x37c] ;  /* 0x0000df00ff017b82 */ /* 0x000fe20000000800 */
[----:B------:R-:W-:Y:S05]  /*0010*/  EXIT ;  /* 0x000000000000794d */ /* 0x000fea0003800000 */
.L_x_22:
        /* <DEDUP_REMOVED lines=14> */
.L_x_67:


//--------------------- .text._ZN7cutlass13device_kernelIN5flash11enable_sm90INS1_16FlashAttnFwdSm90INS1_25CollectiveMainloopFwdSm90ILi2EN4cute5tupleIJNS5_1CILi1EEES8_S8_EEENS6_IJNS7_ILi128EEESA_SA_EEELi128ENS_6half_tEfNS_4arch4Sm90ELb0ELb1ELb0ELb1ELb0ELb1ELb0ELb1ELb1ELb1ELb1ELb0EEENS1_21CollectiveEpilogueFwdISB_S9_SC_SE_Li256ELb1ELb1ELb1ELb0EEENS1_36VarlenDynamicPersistentTileSchedulerILi128ELi128ELi256ELi128ELb1ELb1ELb1ELb1ELb0ELb1EEEEEEEEEvNT_6ParamsE --------------------------
	.section	.text._ZN7cutlass13device_kernelIN5flash11enable_sm90INS1_16FlashAttnFwdSm90INS1_25CollectiveMainloopFwdSm90ILi2EN4cute5tupleIJNS5_1CILi1EEES8_S8_EEENS6_IJNS7_ILi128EEESA_SA_EEELi128ENS_6half_tEfNS_4arch4Sm90ELb0ELb1ELb0ELb1ELb0ELb1ELb0ELb1ELb1ELb1ELb1ELb0EEENS1_21CollectiveEpilogueFwdISB_S9_SC_SE_Li256ELb1ELb1ELb1ELb0EEENS1_36VarlenDynamicPersistentTileSchedulerILi128ELi128ELi256ELi128ELb1ELb1ELb1ELb1ELb0ELb1EEEEEEEEEvNT_6ParamsE,"ax",@progbits
	.align	128
.text._ZN7cutlass13device_kernelIN5flash11enable_sm90INS1_16FlashAttnFwdSm90INS1_25CollectiveMainloopFwdSm90ILi2EN4cute5tupleIJNS5_1CILi1EEES8_S8_EEENS6_IJNS7_ILi128EEESA_SA_EEELi128ENS_6half_tEfNS_4arch4Sm90ELb0ELb1ELb0ELb1ELb0ELb1ELb0ELb1ELb1ELb1ELb1ELb0EEENS1_21CollectiveEpilogueFwdISB_S9_SC_SE_Li256ELb1ELb1ELb1ELb0EEENS1_36VarlenDynamicPersistentTileSchedulerILi128ELi128ELi256ELi128ELb1ELb1ELb1ELb1ELb0ELb1EEEEEEEEEvNT_6ParamsE:
        .type           _ZN7cutlass13device_kernelIN5flash11enable_sm90INS1_16FlashAttnFwdSm90INS1_25CollectiveMainloopFwdSm90ILi2EN4cute5tupleIJNS5_1CILi1EEES8_S8_EEENS6_IJNS7_ILi128EEESA_SA_EEELi128ENS_6half_tEfNS_4arch4Sm90ELb0ELb1ELb0ELb1ELb0ELb1ELb0ELb1ELb1ELb1ELb1ELb0EEENS1_21CollectiveEpilogueFwdISB_S9_SC_SE_Li256ELb1ELb1ELb1ELb0EEENS1_36VarlenDynamicPersistentTileSchedulerILi128ELi128ELi256ELi128ELb1ELb1ELb1ELb1ELb0ELb1EEEEEEEEEvNT_6ParamsE,@function
        .size           _ZN7cutlass13device_kernelIN5flash11enable_sm90INS1_16FlashAttnFwdSm90INS1_25CollectiveMainloopFwdSm90ILi2EN4cute5tupleIJNS5_1CILi1EEES8_S8_EEENS6_IJNS7_ILi128EEESA_SA_EEELi128ENS_6half_tEfNS_4arch4Sm90ELb0ELb1ELb0ELb1ELb0ELb1ELb0ELb1ELb1ELb1ELb1ELb0EEENS1_21CollectiveEpilogueFwdISB_S9_SC_SE_Li256ELb1ELb1ELb1ELb0EEENS1_36VarlenDynamicPersistentTileSchedulerILi128ELi128ELi256ELi128ELb1ELb1ELb1ELb1ELb0ELb1EEEEEEEEEvNT_6ParamsE,(.L_x_68 - _ZN7cutlass13device_kernelIN5flash11enable_sm90INS1_16FlashAttnFwdSm90INS1_25CollectiveMainloopFwdSm90ILi2EN4cute5tupleIJNS5_1CILi1EEES8_S8_EEENS6_IJNS7_ILi128EEESA_SA_EEELi128ENS_6half_tEfNS_4arch4Sm90ELb0ELb1ELb0ELb1ELb0ELb1ELb0ELb1ELb1ELb1ELb1ELb0EEENS1_21CollectiveEpilogueFwdISB_S9_SC_SE_Li256ELb1ELb1ELb1ELb0EEENS1_36VarlenDynamicPersistentTileSchedulerILi128ELi128ELi256ELi128ELb1ELb1ELb1ELb1ELb0ELb1EEEEEEEEEvNT_6ParamsE)
        .other          _ZN7cutlass13device_kernelIN5flash11enable_sm90INS1_16FlashAttnFwdSm90INS1_25CollectiveMainloopFwdSm90ILi2EN4cute5tupleIJNS5_1CILi1EEES8_S8_EEENS6_IJNS7_ILi128EEESA_SA_EEELi128ENS_6half_tEfNS_4arch4Sm90ELb0ELb1ELb0ELb1ELb0ELb1ELb0ELb1ELb1ELb1ELb1ELb0EEENS1_21CollectiveEpilogueFwdISB_S9_SC_SE_Li256ELb1ELb1ELb1ELb0EEENS1_36VarlenDynamicPersistentTileSchedulerILi128ELi128ELi256ELi128ELb1ELb1ELb1ELb1ELb0ELb1EEEEEEEEEvNT_6ParamsE,@"STO_CUDA_ENTRY STV_DEFAULT"
_ZN7cutlass13device_kernelIN5flash11enable_sm90INS1_16FlashAttnFwdSm90INS1_25CollectiveMainloopFwdSm90ILi2EN4cute5tupleIJNS5_1CILi1EEES8_S8_EEENS6_IJNS7_ILi128EEESA_SA_EEELi128ENS_6half_tEfNS_4arch4Sm90ELb0ELb1ELb0ELb1ELb0ELb1ELb0ELb1ELb1ELb1ELb1ELb0EEENS1_21CollectiveEpilogueFwdISB_S9_SC_SE_Li256ELb1ELb1ELb1ELb0EEENS1_36VarlenDynamicPersistentTileSchedulerILi128ELi128ELi256ELi128ELb1ELb1ELb1ELb1ELb0ELb1EEEEEEEEEvNT_6ParamsE:
[----:B------:R-:W-:Y:S01]  /*0000*/  LDC R1, c[0x0][0x37c] ;  /* 0x0000df00ff017b82 */ /* 0x000fe20000000800 */
[----:B------:R-:W-:Y:S05]  /*0010*/  EXIT ;  /* 0x000000000000794d */ /* 0x000fea0003800000 */
.L_x_23:
        /* <DEDUP_REMOVED lines=14> */
.L_x_68:


//--------------------- .text._ZN7cutlass13device_kernelIN5flash11enable_sm90INS1_16FlashAttnFwdSm90INS1_25CollectiveMainloopFwdSm90ILi2EN4cute5tupleIJNS5_1CILi1EEES8_S8_EEENS6_IJNS7_ILi128EEESA_SA_EEELi128ENS_6half_tEfNS_4arch4Sm90ELb1ELb0ELb0ELb0ELb0ELb0ELb0ELb1ELb1ELb1ELb1ELb0EEENS1_21CollectiveEpilogueFwdISB_S9_SC_SE_Li256ELb0ELb1ELb1ELb0EEENS1_19SingleTileSchedulerILb0ELb1ELb1ELi128EEEEEEEEEvNT_6ParamsE --------------------------
	.section	.text._ZN7cutlass13device_kernelIN5flash11enable_sm90INS1_16FlashAttnFwdSm90INS1_25CollectiveMainloopFwdSm90ILi2EN4cute5tupleIJNS5_1CILi1EEES8_S8_EEENS6_IJNS7_ILi128EEESA_SA_EEELi128ENS_6half_tEfNS_4arch4Sm90ELb1ELb0ELb0ELb0ELb0ELb0ELb0ELb1ELb1ELb1ELb1ELb0EEENS1_21CollectiveEpilogueFwdISB_S9_SC_SE_Li256ELb0ELb1ELb1ELb0EEENS1_19SingleTileSchedulerILb0ELb1ELb1ELi128EEEEEEEEEvNT_6ParamsE,"ax",@progbits
	.align	128
.text._ZN7cutlass13device_kernelIN5flash11enable_sm90INS1_16FlashAttnFwdSm90INS1_25CollectiveMainloopFwdSm90ILi2EN4cute5tupleIJNS5_1CILi1EEES8_S8_EEENS6_IJNS7_ILi128EEESA_SA_EEELi128ENS_6half_tEfNS_4arch4Sm90ELb1ELb0ELb0ELb0ELb0ELb0ELb0ELb1ELb1ELb1ELb1ELb0EEENS1_21CollectiveEpilogueFwdISB_S9_SC_SE_Li256ELb0ELb1ELb1ELb0EEENS1_19SingleTileSchedulerILb0ELb1ELb1ELi128EEEEEEEEEvNT_6ParamsE:
        .type           _ZN7cutlass13device_kernelIN5flash11enable_sm90INS1_16FlashAttnFwdSm90INS1_25CollectiveMainloopFwdSm90ILi2EN4cute5tupleIJNS5_1CILi1EEES8_S8_EEENS6_IJNS7_ILi128EEESA_SA_EEELi128ENS_6half_tEfNS_4arch4Sm90ELb1ELb0ELb0ELb0ELb0ELb0ELb0ELb1ELb1ELb1ELb1ELb0EEENS1_21CollectiveEpilogueFwdISB_S9_SC_SE_Li256ELb0ELb1ELb1ELb0EEENS1_19SingleTileSchedulerILb0ELb1ELb1ELi128EEEEEEEEEvNT_6ParamsE,@function
        .size           _ZN7cutlass13device_kernelIN5flash11enable_sm90INS1_16FlashAttnFwdSm90INS1_25CollectiveMainloopFwdSm90ILi2EN4cute5tupleIJNS5_1CILi1EEES8_S8_EEENS6_IJNS7_ILi128EEESA_SA_EEELi128ENS_6half_tEfNS_4arch4Sm90ELb1ELb0ELb0ELb0ELb0ELb0ELb0ELb1ELb1ELb1ELb1ELb0EEENS1_21CollectiveEpilogueFwdISB_S9_SC_SE_Li256ELb0ELb1ELb1ELb0EEENS1_19SingleTileSchedulerILb0ELb1ELb1ELi128EEEEEEEEEvNT_6ParamsE,(.L_x_69 - _ZN7cutlass13device_kernelIN5flash11enable_sm90INS1_16FlashAttnFwdSm90INS1_25CollectiveMainloopFwdSm90ILi2EN4cute5tupleIJNS5_1CILi1EEES8_S8_EEENS6_IJNS7_ILi128EEESA_SA_EEELi128ENS_6half_tEfNS_4arch4Sm90ELb1ELb0ELb0ELb0ELb0ELb0ELb0ELb1ELb1ELb1ELb1ELb0EEENS1_21CollectiveEpilogueFwdISB_S9_SC_SE_Li256ELb0ELb1ELb1ELb0EEENS1_19SingleTileSchedulerILb0ELb1ELb1ELi128EEEEEEEEEvNT_6ParamsE)
        .other          _ZN7cutlass13device_kernelIN5flash11enable_sm90INS1_16FlashAttnFwdSm90INS1_25CollectiveMainloopFwdSm90ILi2EN4cute5tupleIJNS5_1CILi1EEES8_S8_EEENS6_IJNS7_ILi128EEESA_SA_EEELi128ENS_6half_tEfNS_4arch4Sm90ELb1ELb0ELb0ELb0ELb0ELb0ELb0ELb1ELb1ELb1ELb1ELb0EEENS1_21CollectiveEpilogueFwdISB_S9_SC_SE_Li256ELb0ELb1ELb1ELb0EEENS1_19SingleTileSchedulerILb0ELb1ELb1ELi128EEEEEEEEEvNT_6ParamsE,@"STO_CUDA_ENTRY STV_DEFAULT"
_ZN7cutlass13device_kernelIN5flash11enable_sm90INS1_16FlashAttnFwdSm90INS1_25CollectiveMainloopFwdSm90ILi2EN4cute5tupleIJNS5_1CILi1EEES8_S8_EEENS6_IJNS7_ILi128EEESA_SA_EEELi128ENS_6half_tEfNS_4arch4Sm90ELb1ELb0ELb0ELb0ELb0ELb0ELb0ELb1ELb1ELb1ELb1ELb0EEENS1_21CollectiveEpilogueFwdISB_S9_SC_SE_Li256ELb0ELb1ELb1ELb0EEENS1_19SingleTileSchedulerILb0ELb1ELb1ELi128EEEEEEEEEvNT_6ParamsE:
[----:B------:R-:W-:Y:S01]  /*0000*/  LDC R1, c[0x0][0x37c] ;  /* 0x0000df00ff017b82 */ /* 0x000fe20000000800 */
[----:B------:R-:W-:Y:S05]  /*0010*/  EXIT ;  /* 0x000000000000794d */ /* 0x000fea0003800000 */
.L_x_24:
        /* <DEDUP_REMOVED lines=14> */
.L_x_69:


//--------------------- .text._ZN7cutlass13device_kernelIN5flash11enable_sm90INS1_16FlashAttnFwdSm90INS1_25CollectiveMainloopFwdSm90ILi2EN4cute5tupleIJNS5_1CILi1EEES8_S8_EEENS6_IJNS7_ILi128EEESA_SA_EEELi128ENS_6half_tEfNS_4arch4Sm90ELb1ELb0ELb0ELb1ELb0ELb0ELb0ELb1ELb1ELb1ELb1ELb0EEENS1_21CollectiveEpilogueFwdISB_S9_SC_SE_Li256ELb1ELb1ELb1ELb0EEENS1_36VarlenDynamicPersistentTileSchedulerILi128ELi128ELi256ELi128ELb1ELb1ELb1ELb1ELb1ELb1EEEEEEEEEvNT_6ParamsE --------------------------
	.section	.text._ZN7cutlass13device_kernelIN5flash11enable_sm90INS1_16FlashAttnFwdSm90INS1_25CollectiveMainloopFwdSm90ILi2EN4cute5tupleIJNS5_1CILi1EEES8_S8_EEENS6_IJNS7_ILi128EEESA_SA_EEELi128ENS_6half_tEfNS_4arch4Sm90ELb1ELb0ELb0ELb1ELb0ELb0ELb0ELb1ELb1ELb1ELb1ELb0EEENS1_21CollectiveEpilogueFwdISB_S9_SC_SE_Li256ELb1ELb1ELb1ELb0EEENS1_36VarlenDynamicPersistentTileSchedulerILi128ELi128ELi256ELi128ELb1ELb1ELb1ELb1ELb1ELb1EEEEEEEEEvNT_6ParamsE,"ax",@progbits
	.align	128
.text._ZN7cutlass13device_kernelIN5flash11enable_sm90INS1_16FlashAttnFwdSm90INS1_25CollectiveMainloopFwdSm90ILi2EN4cute5tupleIJNS5_1CILi1EEES8_S8_EEENS6_IJNS7_ILi128EEESA_SA_EEELi128ENS_6half_tEfNS_4arch4Sm90ELb1ELb0ELb0ELb1ELb0ELb0ELb0ELb1ELb1ELb1ELb1ELb0EEENS1_21CollectiveEpilogueFwdISB_S9_SC_SE_Li256ELb1ELb1ELb1ELb0EEENS1_36VarlenDynamicPersistentTileSchedulerILi128ELi128ELi256ELi128ELb1ELb1ELb1ELb1ELb1ELb1EEEEEEEEEvNT_6ParamsE:
        .type           _ZN7cutlass13device_kernelIN5flash11enable_sm90INS1_16FlashAttnFwdSm90INS1_25CollectiveMainloopFwdSm90ILi2EN4cute5tupleIJNS5_1CILi1EEES8_S8_EEENS6_IJNS7_ILi128EEESA_SA_EEELi128ENS_6half_tEfNS_4arch4Sm90ELb1ELb0ELb0ELb1ELb0ELb0ELb0ELb1ELb1ELb1ELb1ELb0EEENS1_21CollectiveEpilogueFwdISB_S9_SC_SE_Li256ELb1ELb1ELb1ELb0EEENS1_36VarlenDynamicPersistentTileSchedulerILi128ELi128ELi256ELi128ELb1ELb1ELb1ELb1ELb1ELb1EEEEEEEEEvNT_6ParamsE,@function
        .size           _ZN7cutlass13device_kernelIN5flash11enable_sm90INS1_16FlashAttnFwdSm90INS1_25CollectiveMainloopFwdSm90ILi2EN4cute5tupleIJNS5_1CILi1EEES8_S8_EEENS6_IJNS7_ILi128EEESA_SA_EEELi128ENS_6half_tEfNS_4arch4Sm90ELb1ELb0ELb0ELb1ELb0ELb0ELb0ELb1ELb1ELb1ELb1ELb0EEENS1_21CollectiveEpilogueFwdISB_S9_SC_SE_Li256ELb1ELb1ELb1ELb0EEENS1_36VarlenDynamicPersistentTileSchedulerILi128ELi128ELi256ELi128ELb1ELb1ELb1ELb1ELb1ELb1EEEEEEEEEvNT_6ParamsE,(.L_x_70 - _ZN7cutlass13device_kernelIN5flash11enable_sm90INS1_16FlashAttnFwdSm90INS1_25CollectiveMainloopFwdSm90ILi2EN4cute5tupleIJNS5_1CILi1EEES8_S8_EEENS6_IJNS7_ILi128EEESA_SA_EEELi128ENS_6half_tEfNS_4arch4Sm90ELb1ELb0ELb0ELb1ELb0ELb0ELb0ELb1ELb1ELb1ELb1ELb0EEENS1_21CollectiveEpilogueFwdISB_S9_SC_SE_Li256ELb1ELb1ELb1ELb0EEENS1_36VarlenDynamicPersistentTileSchedulerILi128ELi128ELi256ELi128ELb1ELb1ELb1ELb1ELb1ELb1EEEEEEEEEvNT_6ParamsE)
        .other          _ZN7cutlass13device_kernelIN5flash11enable_sm90INS1_16FlashAttnFwdSm90INS1_25CollectiveMainloopFwdSm90ILi2EN4cute5tupleIJNS5_1CILi1EEES8_S8_EEENS6_IJNS7_ILi128EEESA_SA_EEELi128ENS_6half_tEfNS_4arch4Sm90ELb1ELb0ELb0ELb1ELb0ELb0ELb0ELb1ELb1ELb1ELb1ELb0EEENS1_21CollectiveEpilogueFwdISB_S9_SC_SE_Li256ELb1ELb1ELb1ELb0EEENS1_36VarlenDynamicPersistentTileSchedulerILi128ELi128ELi256ELi128ELb1ELb1ELb1ELb1ELb1ELb1EEEEEEEEEvNT_6ParamsE,@"STO_CUDA_ENTRY STV_DEFAULT"
_ZN7cutlass13device_kernelIN5flash11enable_sm90INS1_16FlashAttnFwdSm90INS1_25CollectiveMainloopFwdSm90ILi2EN4cute5tupleIJNS5_1CILi1EEES8_S8_EEENS6_IJNS7_ILi128EEESA_SA_EEELi128ENS_6half_tEfNS_4arch4Sm90ELb1ELb0ELb0ELb1ELb0ELb0ELb0ELb1ELb1ELb1ELb1ELb0EEENS1_21CollectiveEpilogueFwdISB_S9_SC_SE_Li256ELb1ELb1ELb1ELb0EEENS1_36VarlenDynamicPersistentTileSchedulerILi128ELi128ELi256ELi128ELb1ELb1ELb1ELb1ELb1ELb1EEEEEEEEEvNT_6ParamsE:
[----:B------:R-:W-:Y:S01]  /*0000*/  LDC R1, c[0x0][0x37c] ;  /* 0x0000df00ff017b82 */ /* 0x000fe20000000800 */
[----:B------:R-:W-:Y:S05]  /*0010*/  EXIT ;  /* 0x000000000000794d */ /* 0x000fea0003800000 */
.L_x_25:
        /* <DEDUP_REMOVED lines=14> */
.L_x_70:


//--------------------- .text._ZN7cutlass13device_kernelIN5flash11enable_sm90INS1_16FlashAttnFwdSm90INS1_25CollectiveMainloopFwdSm90ILi2EN4cute5tupleIJNS5_1CILi1EEES8_S8_EEENS6_IJNS7_ILi128EEESA_SA_EEELi128ENS_6half_tEfNS_4arch4Sm90ELb1ELb0ELb0ELb1ELb0ELb1ELb0ELb1ELb1ELb1ELb1ELb0EEENS1_21CollectiveEpilogueFwdISB_S9_SC_SE_Li256ELb1ELb1ELb1ELb0EEENS1_36VarlenDynamicPersistentTileSchedulerILi128ELi128ELi256ELi128ELb1ELb1ELb1ELb1ELb1ELb1EEEEEEEEEvNT_6ParamsE --------------------------
	.section	.text._ZN7cutlass13device_kernelIN5flash11enable_sm90INS1_16FlashAttnFwdSm90INS1_25CollectiveMainloopFwdSm90ILi2EN4cute5tupleIJNS5_1CILi1EEES8_S8_EEENS6_IJNS7_ILi128EEESA_SA_EEELi128ENS_6half_tEfNS_4arch4Sm90ELb1ELb0ELb0ELb1ELb0ELb1ELb0ELb1ELb1ELb1ELb1ELb0EEENS1_21CollectiveEpilogueFwdISB_S9_SC_SE_Li256ELb1ELb1ELb1ELb0EEENS1_36VarlenDynamicPersistentTileSchedulerILi128ELi128ELi256ELi128ELb1ELb1ELb1ELb1ELb1ELb1EEEEEEEEEvNT_6ParamsE,"ax",@progbits
	.align	128
.text._ZN7cutlass13device_kernelIN5flash11enable_sm90INS1_16FlashAttnFwdSm90INS1_25CollectiveMainloopFwdSm90ILi2EN4cute5tupleIJNS5_1CILi1EEES8_S8_EEENS6_IJNS7_ILi128EEESA_SA_EEELi128ENS_6half_tEfNS_4arch4Sm90ELb1ELb0ELb0ELb1ELb0ELb1ELb0ELb1ELb1ELb1ELb1ELb0EEENS1_21CollectiveEpilogueFwdISB_S9_SC_SE_Li256ELb1ELb1ELb1ELb0EEENS1_36VarlenDynamicPersistentTileSchedulerILi128ELi128ELi256ELi128ELb1ELb1ELb1ELb1ELb1ELb1EEEEEEEEEvNT_6ParamsE:
        .type           _ZN7cutlass13device_kernelIN5flash11enable_sm90INS1_16FlashAttnFwdSm90INS1_25CollectiveMainloopFwdSm90ILi2EN4cute5tupleIJNS5_1CILi1EEES8_S8_EEENS6_IJNS7_ILi128EEESA_SA_EEELi128ENS_6half_tEfNS_4arch4Sm90ELb1ELb0ELb0ELb1ELb0ELb1ELb0ELb1ELb1ELb1ELb1ELb0EEENS1_21CollectiveEpilogueFwdISB_S9_SC_SE_Li256ELb1ELb1ELb1ELb0EEENS1_36VarlenDynamicPersistentTileSchedulerILi128ELi128ELi256ELi128ELb1ELb1ELb1ELb1ELb1ELb1EEEEEEEEEvNT_6ParamsE,@function
        .size           _ZN7cutlass13device_kernelIN5flash11enable_sm90INS1_16FlashAttnFwdSm90INS1_25CollectiveMainloopFwdSm90ILi2EN4cute5tupleIJNS5_1CILi1EEES8_S8_EEENS6_IJNS7_ILi128EEESA_SA_EEELi128ENS_6half_tEfNS_4arch4Sm90ELb1ELb0ELb0ELb1ELb0ELb1ELb0ELb1ELb1ELb1ELb1ELb0EEENS1_21CollectiveEpilogueFwdISB_S9_SC_SE_Li256ELb1ELb1ELb1ELb0EEENS1_36VarlenDynamicPersistentTileSchedulerILi128ELi128ELi256ELi128ELb1ELb1ELb1ELb1ELb1ELb1EEEEEEEEEvNT_6ParamsE,(.L_x_71 - _ZN7cutlass13device_kernelIN5flash11enable_sm90INS1_16FlashAttnFwdSm90INS1_25CollectiveMainloopFwdSm90ILi2EN4cute5tupleIJNS5_1CILi1EEES8_S8_EEENS6_IJNS7_ILi128EEESA_SA_EEELi128ENS_6half_tEfNS_4arch4Sm90ELb1ELb0ELb0ELb1ELb0ELb1ELb0ELb1ELb1ELb1ELb1ELb0EEENS1_21CollectiveEpilogueFwdISB_S9_SC_SE_Li256ELb1ELb1ELb1ELb0EEENS1_36VarlenDynamicPersistentTileSchedulerILi128ELi128ELi256ELi128ELb1ELb1ELb1ELb1ELb1ELb1EEEEEEEEEvNT_6ParamsE)
        .other          _ZN7cutlass13device_kernelIN5flash11enable_sm90INS1_16FlashAttnFwdSm90INS1_25CollectiveMainloopFwdSm90ILi2EN4cute5tupleIJNS5_1CILi1EEES8_S8_EEENS6_IJNS7_ILi128EEESA_SA_EEELi128ENS_6half_tEfNS_4arch4Sm90ELb1ELb0ELb0ELb1ELb0ELb1ELb0ELb1ELb1ELb1ELb1ELb0EEENS1_21CollectiveEpilogueFwdISB_S9_SC_SE_Li256ELb1ELb1ELb1ELb0EEENS1_36VarlenDynamicPersistentTileSchedulerILi128ELi128ELi256ELi128ELb1ELb1ELb1ELb1ELb1ELb1EEEEEEEEEvNT_6ParamsE,@"STO_CUDA_ENTRY STV_DEFAULT"
_ZN7cutlass13device_kernelIN5flash11enable_sm90INS1_16FlashAttnFwdSm90INS1_25CollectiveMainloopFwdSm90ILi2EN4cute5tupleIJNS5_1CILi1EEES8_S8_EEENS6_IJNS7_ILi128EEESA_SA_EEELi128ENS_6half_tEfNS_4arch4Sm90ELb1ELb0ELb0ELb1ELb0ELb1ELb0ELb1ELb1ELb1ELb1ELb0EEENS1_21CollectiveEpilogueFwdISB_S9_SC_SE_Li256ELb1ELb1ELb1ELb0EEENS1_36VarlenDynamicPersistentTileSchedulerILi128ELi128ELi256ELi128ELb1ELb1ELb1ELb1ELb1ELb1EEEEEEEEEvNT_6ParamsE:
[----:B------:R-:W-:Y:S01]  /*0000*/  LDC R1, c[0x0][0x37c] ;  /* 0x0000df00ff017b82 */ /* 0x000fe20000000800 */
[----:B------:R-:W-:Y:S05]  /*0010*/  EXIT ;  /* 0x000000000000794d */ /* 0x000fea0003800000 */
.L_x_26:
        /* <DEDUP_REMOVED lines=14> */
.L_x_71:


//--------------------- .text._ZN7cutlass13device_kernelIN5flash11enable_sm90INS1_16FlashAttnFwdSm90INS1_25CollectiveMainloopFwdSm90ILi2EN4cute5tupleIJNS5_1CILi1EEES8_S8_EEENS6_IJNS7_ILi192EEENS7_ILi144EEENS7_ILi96EEEEEELi96ENS_6half_tEfNS_4arch4Sm90ELb0ELb0ELb0ELb0ELb0ELb0ELb0ELb0ELb1ELb1ELb1ELb0EEENS1_21CollectiveEpilogueFwdINS6_IJSA_SC_SB_EEES9_SE_SG_Li384ELb0ELb1ELb1ELb0EEENS1_19SingleTileSchedulerILb0ELb1ELb1ELi192EEEEEEEEEvNT_6ParamsE --------------------------
	.section	.text._ZN7cutlass13device_kernelIN5flash11enable_sm90INS1_16FlashAttnFwdSm90INS1_25CollectiveMainloopFwdSm90ILi2EN4cute5tupleIJNS5_1CILi1EEES8_S8_EEENS6_IJNS7_ILi192EEENS7_ILi144EEENS7_ILi96EEEEEELi96ENS_6half_tEfNS_4arch4Sm90ELb0ELb0ELb0ELb0ELb0ELb0ELb0ELb0ELb1ELb1ELb1ELb0EEENS1_21CollectiveEpilogueFwdINS6_IJSA_SC_SB_EEES9_SE_SG_Li384ELb0ELb1ELb1ELb0EEENS1_19SingleTileSchedulerILb0ELb1ELb1ELi192EEEEEEEEEvNT_6ParamsE,"ax",@progbits
	.align	128
.text._ZN7cutlass13device_kernelIN5flash11enable_sm90INS1_16FlashAttnFwdSm90INS1_25CollectiveMainloopFwdSm90ILi2EN4cute5tupleIJNS5_1CILi1EEES8_S8_EEENS6_IJNS7_ILi192EEENS7_ILi144EEENS7_ILi96EEEEEELi96ENS_6half_tEfNS_4arch4Sm90ELb0ELb0ELb0ELb0ELb0ELb0ELb0ELb0ELb1ELb1ELb1ELb0EEENS1_21CollectiveEpilogueFwdINS6_IJSA_SC_SB_EEES9_SE_SG_Li384ELb0ELb1ELb1ELb0EEENS1_19SingleTileSchedulerILb0ELb1ELb1ELi192EEEEEEEEEvNT_6ParamsE:
        .type           _ZN7cutlass13device_kernelIN5flash11enable_sm90INS1_16FlashAttnFwdSm90INS1_25CollectiveMainloopFwdSm90ILi2EN4cute5tupleIJNS5_1CILi1EEES8_S8_EEENS6_IJNS7_ILi192EEENS7_ILi144EEENS7_ILi96EEEEEELi96ENS_6half_tEfNS_4arch4Sm90ELb0ELb0ELb0ELb0ELb0ELb0ELb0ELb0ELb1ELb1ELb1ELb0EEENS1_21CollectiveEpilogueFwdINS6_IJSA_SC_SB_EEES9_SE_SG_Li384ELb0ELb1ELb1ELb0EEENS1_19SingleTileSchedulerILb0ELb1ELb1ELi192EEEEEEEEEvNT_6ParamsE,@function
        .size           _ZN7cutlass13device_kernelIN5flash11enable_sm90INS1_16FlashAttnFwdSm90INS1_25CollectiveMainloopFwdSm90ILi2EN4cute5tupleIJNS5_1CILi1EEES8_S8_EEENS6_IJNS7_ILi192EEENS7_ILi144EEENS7_ILi96EEEEEELi96ENS_6half_tEfNS_4arch4Sm90ELb0ELb0ELb0ELb0ELb0ELb0ELb0ELb0ELb1ELb1ELb1ELb0EEENS1_21CollectiveEpilogueFwdINS6_IJSA_SC_SB_EEES9_SE_SG_Li384ELb0ELb1ELb1ELb0EEENS1_19SingleTileSchedulerILb0ELb1ELb1ELi192EEEEEEEEEvNT_6ParamsE,(.L_x_72 - _ZN7cutlass13device_kernelIN5flash11enable_sm90INS1_16FlashAttnFwdSm90INS1_25CollectiveMainloopFwdSm90ILi2EN4cute5tupleIJNS5_1CILi1EEES8_S8_EEENS6_IJNS7_ILi192EEENS7_ILi144EEENS7_ILi96EEEEEELi96ENS_6half_tEfNS_4arch4Sm90ELb0ELb0ELb0ELb0ELb0ELb0ELb0ELb0ELb1ELb1ELb1ELb0EEENS1_21CollectiveEpilogueFwdINS6_IJSA_SC_SB_EEES9_SE_SG_Li384ELb0ELb1ELb1ELb0EEENS1_19SingleTileSchedulerILb0ELb1ELb1ELi192EEEEEEEEEvNT_6ParamsE)
        .other          _ZN7cutlass13device_kernelIN5flash11enable_sm90INS1_16FlashAttnFwdSm90INS1_25CollectiveMainloopFwdSm90ILi2EN4cute5tupleIJNS5_1CILi1EEES8_S8_EEENS6_IJNS7_ILi192EEENS7_ILi144EEENS7_ILi96EEEEEELi96ENS_6half_tEfNS_4arch4Sm90ELb0ELb0ELb0ELb0ELb0ELb0ELb0ELb0ELb1ELb1ELb1ELb0EEENS1_21CollectiveEpilogueFwdINS6_IJSA_SC_SB_EEES9_SE_SG_Li384ELb0ELb1ELb1ELb0EEENS1_19SingleTileSchedulerILb0ELb1ELb1ELi192EEEEEEEEEvNT_6ParamsE,@"STO_CUDA_ENTRY STV_DEFAULT"
_ZN7cutlass13device_kernelIN5flash11enable_sm90INS1_16FlashAttnFwdSm90INS1_25CollectiveMainloopFwdSm90ILi2EN4cute5tupleIJNS5_1CILi1EEES8_S8_EEENS6_IJNS7_ILi192EEENS7_ILi144EEENS7_ILi96EEEEEELi96ENS_6half_tEfNS_4arch4Sm90ELb0ELb0ELb0ELb0ELb0ELb0ELb0ELb0ELb1ELb1ELb1ELb0EEENS1_21CollectiveEpilogueFwdINS6_IJSA_SC_SB_EEES9_SE_SG_Li384ELb0ELb1ELb1ELb0EEENS1_19SingleTileSchedulerILb0ELb1ELb1ELi192EEEEEEEEEvNT_6ParamsE:
[----:B------:R-:W-:Y:S01]  /*0000*/  LDC R1, c[0x0][0x37c] ;  /* 0x0000df00ff017b82 */ /* 0x000fe20000000800 */
[----:B------:R-:W-:Y:S05]  /*0010*/  EXIT ;  /* 0x000000000000794d */ /* 0x000fea0003800000 */
.L_x_27:
        /* <DEDUP_REMOVED lines=14> */
.L_x_72:


//--------------------- .text._ZN7cutlass13device_kernelIN5flash11enable_sm90INS1_16FlashAttnFwdSm90INS1_25CollectiveMainloopFwdSm90ILi2EN4cute5tupleIJNS5_1CILi1EEES8_S8_EEENS6_IJNS7_ILi192EEENS7_ILi144EEENS7_ILi96EEEEEELi96ENS_6half_tEfNS_4arch4Sm90ELb0ELb0ELb0ELb1ELb0ELb0ELb0ELb0ELb1ELb1ELb1ELb0EEENS1_21CollectiveEpilogueFwdINS6_IJSA_SC_SB_EEES9_SE_SG_Li384ELb1ELb1ELb1ELb0EEENS1_36VarlenDynamicPersistentTileSchedulerILi192ELi144ELi384ELi128ELb1ELb1ELb1ELb0ELb1ELb1EEEEEEEEEvNT_6ParamsE --------------------------
	.section	.text._ZN7cutlass13device_kernelIN5flash11enable_sm90INS1_16FlashAttnFwdSm90INS1_25CollectiveMainloopFwdSm90ILi2EN4cute5tupleIJNS5_1CILi1EEES8_S8_EEENS6_IJNS7_ILi192EEENS7_ILi144EEENS7_ILi96EEEEEELi96ENS_6half_tEfNS_4arch4Sm90ELb0ELb0ELb0ELb1ELb0ELb0ELb0ELb0ELb1ELb1ELb1ELb0EEENS1_21CollectiveEpilogueFwdINS6_IJSA_SC_SB_EEES9_SE_SG_Li384ELb1ELb1ELb1ELb0EEENS1_36VarlenDynamicPersistentTileSchedulerILi192ELi144ELi384ELi128ELb1ELb1ELb1ELb0ELb1ELb1EEEEEEEEEvNT_6ParamsE,"ax",@progbits
	.align	128
.text._ZN7cutlass13device_kernelIN5flash11enable_sm90INS1_16FlashAttnFwdSm90INS1_25CollectiveMainloopFwdSm90ILi2EN4cute5tupleIJNS5_1CILi1EEES8_S8_EEENS6_IJNS7_ILi192EEENS7_ILi144EEENS7_ILi96EEEEEELi96ENS_6half_tEfNS_4arch4Sm90ELb0ELb0ELb0ELb1ELb0ELb0ELb0ELb0ELb1ELb1ELb1ELb0EEENS1_21CollectiveEpilogueFwdINS6_IJSA_SC_SB_EEES9_SE_SG_Li384ELb1ELb1ELb1ELb0EEENS1_36VarlenDynamicPersistentTileSchedulerILi192ELi144ELi384ELi128ELb1ELb1ELb1ELb0ELb1ELb1EEEEEEEEEvNT_6ParamsE:
        .type           _ZN7cutlass13device_kernelIN5flash11enable_sm90INS1_16FlashAttnFwdSm90INS1_25CollectiveMainloopFwdSm90ILi2EN4cute5tupleIJNS5_1CILi1EEES8_S8_EEENS6_IJNS7_ILi192EEENS7_ILi144EEENS7_ILi96EEEEEELi96ENS_6half_tEfNS_4arch4Sm90ELb0ELb0ELb0ELb1ELb0ELb0ELb0ELb0ELb1ELb1ELb1ELb0EEENS1_21CollectiveEpilogueFwdINS6_IJSA_SC_SB_EEES9_SE_SG_Li384ELb1ELb1ELb1ELb0EEENS1_36VarlenDynamicPersistentTileSchedulerILi192ELi144ELi384ELi128ELb1ELb1ELb1ELb0ELb1ELb1EEEEEEEEEvNT_6ParamsE,@function
        .size           _ZN7cutlass13device_kernelIN5flash11enable_sm90INS1_16FlashAttnFwdSm90INS1_25CollectiveMainloopFwdSm90ILi2EN4cute5tupleIJNS5_1CILi1EEES8_S8_EEENS6_IJNS7_ILi192EEENS7_ILi144EEENS7_ILi96EEEEEELi96ENS_6half_tEfNS_4arch4Sm90ELb0ELb0ELb0ELb1ELb0ELb0ELb0ELb0ELb1ELb1ELb1ELb0EEENS1_21CollectiveEpilogueFwdINS6_IJSA_SC_SB_EEES9_SE_SG_Li384ELb1ELb1ELb1ELb0EEENS1_36VarlenDynamicPersistentTileSchedulerILi192ELi144ELi384ELi128ELb1ELb1ELb1ELb0ELb1ELb1EEEEEEEEEvNT_6ParamsE,(.L_x_73 - _ZN7cutlass13device_kernelIN5flash11enable_sm90INS1_16FlashAttnFwdSm90INS1_25CollectiveMainloopFwdSm90ILi2EN4cute5tupleIJNS5_1CILi1EEES8_S8_EEENS6_IJNS7_ILi192EEENS7_ILi144EEENS7_ILi96EEEEEELi96ENS_6half_tEfNS_4arch4Sm90ELb0ELb0ELb0ELb1ELb0ELb0ELb0ELb0ELb1ELb1ELb1ELb0EEENS1_21CollectiveEpilogueFwdINS6_IJSA_SC_SB_EEES9_SE_SG_Li384ELb1ELb1ELb1ELb0EEENS1_36VarlenDynamicPersistentTileSchedulerILi192ELi144ELi384ELi128ELb1ELb1ELb1ELb0ELb1ELb1EEEEEEEEEvNT_6ParamsE)
        .other          _ZN7cutlass13device_kernelIN5flash11enable_sm90INS1_16FlashAttnFwdSm90INS1_25CollectiveMainloopFwdSm90ILi2EN4cute5tupleIJNS5_1CILi1EEES8_S8_EEENS6_IJNS7_ILi192EEENS7_ILi144EEENS7_ILi96EEEEEELi96ENS_6half_tEfNS_4arch4Sm90ELb0ELb0ELb0ELb1ELb0ELb0ELb0ELb0ELb1ELb1ELb1ELb0EEENS1_21CollectiveEpilogueFwdINS6_IJSA_SC_SB_EEES9_SE_SG_Li384ELb1ELb1ELb1ELb0EEENS1_36VarlenDynamicPersistentTileSchedulerILi192ELi144ELi384ELi128ELb1ELb1ELb1ELb0ELb1ELb1EEEEEEEEEvNT_6ParamsE,@"STO_CUDA_ENTRY STV_DEFAULT"
_ZN7cutlass13device_kernelIN5flash11enable_sm90INS1_16FlashAttnFwdSm90INS1_25CollectiveMainloopFwdSm90ILi2EN4cute5tupleIJNS5_1CILi1EEES8_S8_EEENS6_IJNS7_ILi192EEENS7_ILi144EEENS7_ILi96EEEEEELi96ENS_6half_tEfNS_4arch4Sm90ELb0ELb0ELb0ELb1ELb0ELb0ELb0ELb0ELb1ELb1ELb1ELb0EEENS1_21CollectiveEpilogueFwdINS6_IJSA_SC_SB_EEES9_SE_SG_Li384ELb1ELb1ELb1ELb0EEENS1_36VarlenDynamicPersistentTileSchedulerILi192ELi144ELi384ELi128ELb1ELb1ELb1ELb0ELb1ELb1EEEEEEEEEvNT_6ParamsE:
[----:B------:R-:W-:Y:S01]  /*0000*/  LDC R1, c[0x0][0x37c] ;  /* 0x0000df00ff017b82 */ /* 0x000fe20000000800 */
[----:B------:R-:W-:Y:S05]  /*0010*/  EXIT ;  /* 0x000000000000794d */ /* 0x000fea0003800000 */
.L_x_28:
        /* <DEDUP_REMOVED lines=14> */
.L_x_73:


//--------------------- .text._ZN7cutlass13device_kernelIN5flash11enable_sm90INS1_16FlashAttnFwdSm90INS1_25CollectiveMainloopFwdSm90ILi2EN4cute5tupleIJNS5_1CILi1EEES8_S8_EEENS6_IJNS7_ILi192EEENS7_ILi144EEENS7_ILi96EEEEEELi96ENS_6half_tEfNS_4arch4Sm90ELb0ELb0ELb0ELb1ELb0ELb1ELb0ELb0ELb1ELb1ELb1ELb0EEENS1_21CollectiveEpilogueFwdINS6_IJSA_SC_SB_EEES9_SE_SG_Li384ELb1ELb1ELb1ELb0EEENS1_36VarlenDynamicPersistentTileSchedulerILi192ELi144ELi384ELi128ELb1ELb1ELb1ELb0ELb1ELb1EEEEEEEEEvNT_6ParamsE --------------------------
	.section	.text._ZN7cutlass13device_kernelIN5flash11enable_sm90INS1_16FlashAttnFwdSm90INS1_25CollectiveMainloopFwdSm90ILi2EN4cute5tupleIJNS5_1CILi1EEES8_S8_EEENS6_IJNS7_ILi192EEENS7_ILi144EEENS7_ILi96EEEEEELi96ENS_6half_tEfNS_4arch4Sm90ELb0ELb0ELb0ELb1ELb0ELb1ELb0ELb0ELb1ELb1ELb1ELb0EEENS1_21CollectiveEpilogueFwdINS6_IJSA_SC_SB_EEES9_SE_SG_Li384ELb1ELb1ELb1ELb0EEENS1_36VarlenDynamicPersistentTileSchedulerILi192ELi144ELi384ELi128ELb1ELb1ELb1ELb0ELb1ELb1EEEEEEEEEvNT_6ParamsE,"ax",@progbits
	.align	128
.text._ZN7cutlass13device_kernelIN5flash11enable_sm90INS1_16FlashAttnFwdSm90INS1_25CollectiveMainloopFwdSm90ILi2EN4cute5tupleIJNS5_1CILi1EEES8_S8_EEENS6_IJNS7_ILi192EEENS7_ILi144EEENS7_ILi96EEEEEELi96ENS_6half_tEfNS_4arch4Sm90ELb0ELb0ELb0ELb1ELb0ELb1ELb0ELb0ELb1ELb1ELb1ELb0EEENS1_21CollectiveEpilogueFwdINS6_IJSA_SC_SB_EEES9_SE_SG_Li384ELb1ELb1ELb1ELb0EEENS1_36VarlenDynamicPersistentTileSchedulerILi192ELi144ELi384ELi128ELb1ELb1ELb1ELb0ELb1ELb1EEEEEEEEEvNT_6ParamsE:
        .type           _ZN7cutlass13device_kernelIN5flash11enable_sm90INS1_16FlashAttnFwdSm90INS1_25CollectiveMainloopFwdSm90ILi2EN4cute5tupleIJNS5_1CILi1EEES8_S8_EEENS6_IJNS7_ILi192EEENS7_ILi144EEENS7_ILi96EEEEEELi96ENS_6half_tEfNS_4arch4Sm90ELb0ELb0ELb0ELb1ELb0ELb1ELb0ELb0ELb1ELb1ELb1ELb0EEENS1_21CollectiveEpilogueFwdINS6_IJSA_SC_SB_EEES9_SE_SG_Li384ELb1ELb1ELb1ELb0EEENS1_36VarlenDynamicPersistentTileSchedulerILi192ELi144ELi384ELi128ELb1ELb1ELb1ELb0ELb1ELb1EEEEEEEEEvNT_6ParamsE,@function
        .size           _ZN7cutlass13device_kernelIN5flash11enable_sm90INS1_16FlashAttnFwdSm90INS1_25CollectiveMainloopFwdSm90ILi2EN4cute5tupleIJNS5_1CILi1EEES8_S8_EEENS6_IJNS7_ILi192EEENS7_ILi144EEENS7_ILi96EEEEEELi96ENS_6half_tEfNS_4arch4Sm90ELb0ELb0ELb0ELb1ELb0ELb1ELb0ELb0ELb1ELb1ELb1ELb0EEENS1_21CollectiveEpilogueFwdINS6_IJSA_SC_SB_EEES9_SE_SG_Li384ELb1ELb1ELb1ELb0EEENS1_36VarlenDynamicPersistentTileSchedulerILi192ELi144ELi384ELi128ELb1ELb1ELb1ELb0ELb1ELb1EEEEEEEEEvNT_6ParamsE,(.L_x_74 - _ZN7cutlass13device_kernelIN5flash11enable_sm90INS1_16FlashAttnFwdSm90INS1_25CollectiveMainloopFwdSm90ILi2EN4cute5tupleIJNS5_1CILi1EEES8_S8_EEENS6_IJNS7_ILi192EEENS7_ILi144EEENS7_ILi96EEEEEELi96ENS_6half_tEfNS_4arch4Sm90ELb0ELb0ELb0ELb1ELb0ELb1ELb0ELb0ELb1ELb1ELb1ELb0EEENS1_21CollectiveEpilogueFwdINS6_IJSA_SC_SB_EEES9_SE_SG_Li384ELb1ELb1ELb1ELb0EEENS1_36VarlenDynamicPersistentTileSchedulerILi192ELi144ELi384ELi128ELb1ELb1ELb1ELb0ELb1ELb1EEEEEEEEEvNT_6ParamsE)
        .other          _ZN7cutlass13device_kernelIN5flash11enable_sm90INS1_16FlashAttnFwdSm90INS1_25CollectiveMainloopFwdSm90ILi2EN4cute5tupleIJNS5_1CILi1EEES8_S8_EEENS6_IJNS7_ILi192EEENS7_ILi144EEENS7_ILi96EEEEEELi96ENS_6half_tEfNS_4arch4Sm90ELb0ELb0ELb0ELb1ELb0ELb1ELb0ELb0ELb1ELb1ELb1ELb0EEENS1_21CollectiveEpilogueFwdINS6_IJSA_SC_SB_EEES9_SE_SG_Li384ELb1ELb1ELb1ELb0EEENS1_36VarlenDynamicPersistentTileSchedulerILi192ELi144ELi384ELi128ELb1ELb1ELb1ELb0ELb1ELb1EEEEEEEEEvNT_6ParamsE,@"STO_CUDA_ENTRY STV_DEFAULT"
_ZN7cutlass13device_kernelIN5flash11enable_sm90INS1_16FlashAttnFwdSm90INS1_25CollectiveMainloopFwdSm90ILi2EN4cute5tupleIJNS5_1CILi1EEES8_S8_EEENS6_IJNS7_ILi192EEENS7_ILi144EEENS7_ILi96EEEEEELi96ENS_6half_tEfNS_4arch4Sm90ELb0ELb0ELb0ELb1ELb0ELb1ELb0ELb0ELb1ELb1ELb1ELb0EEENS1_21CollectiveEpilogueFwdINS6_IJSA_SC_SB_EEES9_SE_SG_Li384ELb1ELb1ELb1ELb0EEENS1_36VarlenDynamicPersistentTileSchedulerILi192ELi144ELi384ELi128ELb1ELb1ELb1ELb0ELb1ELb1EEEEEEEEEvNT_6ParamsE:
[----:B------:R-:W-:Y:S01]  /*0000*/  LDC R1, c[0x0][0x37c] ;  /* 0x0000df00ff017b82 */ /* 0x000fe20000000800 */
[----:B------:R-:W-:Y:S05]  /*0010*/  EXIT ;  /* 0x000000000000794d */ /* 0x000fea0003800000 */
.L_x_29:
        /* <DEDUP_REMOVED lines=14> */
.L_x_74:


//--------------------- .text._ZN7cutlass13device_kernelIN5flash11enable_sm90INS1_16FlashAttnFwdSm90INS1_25CollectiveMainloopFwdSm90ILi2EN4cute5tupleIJNS5_1CILi1EEES8_S8_EEENS6_IJNS7_ILi192EEENS7_ILi128EEENS7_ILi96EEEEEELi96ENS_6half_tEfNS_4arch4Sm90ELb0ELb1ELb0ELb0ELb0ELb0ELb0ELb0ELb1ELb1ELb1ELb0EEENS1_21CollectiveEpilogueFwdINS6_IJSA_SC_SB_EEES9_SE_SG_Li384ELb0ELb1ELb1ELb0EEENS1_19SingleTileSchedulerILb0ELb1ELb1ELi192EEEEEEEEEvNT_6ParamsE --------------------------
	.section	.text._ZN7cutlass13device_kernelIN5flash11enable_sm90INS1_16FlashAttnFwdSm90INS1_25CollectiveMainloopFwdSm90ILi2EN4cute5tupleIJNS5_1CILi1EEES8_S8_EEENS6_IJNS7_ILi192EEENS7_ILi128EEENS7_ILi96EEEEEELi96ENS_6half_tEfNS_4arch4Sm90ELb0ELb1ELb0ELb0ELb0ELb0ELb0ELb0ELb1ELb1ELb1ELb0EEENS1_21CollectiveEpilogueFwdINS6_IJSA_SC_SB_EEES9_SE_SG_Li384ELb0ELb1ELb1ELb0EEENS1_19SingleTileSchedulerILb0ELb1ELb1ELi192EEEEEEEEEvNT_6ParamsE,"ax",@progbits
	.align	128
.text._ZN7cutlass13device_kernelIN5flash11enable_sm90INS1_16FlashAttnFwdSm90INS1_25CollectiveMainloopFwdSm90ILi2EN4cute5tupleIJNS5_1CILi1EEES8_S8_EEENS6_IJNS7_ILi192EEENS7_ILi128EEENS7_ILi96EEEEEELi96ENS_6half_tEfNS_4arch4Sm90ELb0ELb1ELb0ELb0ELb0ELb0ELb0ELb0ELb1ELb1ELb1ELb0EEENS1_21CollectiveEpilogueFwdINS6_IJSA_SC_SB_EEES9_SE_SG_Li384ELb0ELb1ELb1ELb0EEENS1_19SingleTileSchedulerILb0ELb1ELb1ELi192EEEEEEEEEvNT_6ParamsE:
        .type           _ZN7cutlass13device_kernelIN5flash11enable_sm90INS1_16FlashAttnFwdSm90INS1_25CollectiveMainloopFwdSm90ILi2EN4cute5tupleIJNS5_1CILi1EEES8_S8_EEENS6_IJNS7_ILi192EEENS7_ILi128EEENS7_ILi96EEEEEELi96ENS_6half_tEfNS_4arch4Sm90ELb0ELb1ELb0ELb0ELb0ELb0ELb0ELb0ELb1ELb1ELb1ELb0EEENS1_21CollectiveEpilogueFwdINS6_IJSA_SC_SB_EEES9_SE_SG_Li384ELb0ELb1ELb1ELb0EEENS1_19SingleTileSchedulerILb0ELb1ELb1ELi192EEEEEEEEEvNT_6ParamsE,@function
        .size           _ZN7cutlass13device_kernelIN5flash11enable_sm90INS1_16FlashAttnFwdSm90INS1_25CollectiveMainloopFwdSm90ILi2EN4cute5tupleIJNS5_1CILi1EEES8_S8_EEENS6_IJNS7_ILi192EEENS7_ILi128EEENS7_ILi96EEEEEELi96ENS_6half_tEfNS_4arch4Sm90ELb0ELb1ELb0ELb0ELb0ELb0ELb0ELb0ELb1ELb1ELb1ELb0EEENS1_21CollectiveEpilogueFwdINS6_IJSA_SC_SB_EEES9_SE_SG_Li384ELb0ELb1ELb1ELb0EEENS1_19SingleTileSchedulerILb0ELb1ELb1ELi192EEEEEEEEEvNT_6ParamsE,(.L_x_75 - _ZN7cutlass13device_kernelIN5flash11enable_sm90INS1_16FlashAttnFwdSm90INS1_25CollectiveMainloopFwdSm90ILi2EN4cute5tupleIJNS5_1CILi1EEES8_S8_EEENS6_IJNS7_ILi192EEENS7_ILi128EEENS7_ILi96EEEEEELi96ENS_6half_tEfNS_4arch4Sm90ELb0ELb1ELb0ELb0ELb0ELb0ELb0ELb0ELb1ELb1ELb1ELb0EEENS1_21CollectiveEpilogueFwdINS6_IJSA_SC_SB_EEES9_SE_SG_Li384ELb0ELb1ELb1ELb0EEENS1_19SingleTileSchedulerILb0ELb1ELb1ELi192EEEEEEEEEvNT_6ParamsE)
        .other          _ZN7cutlass13device_kernelIN5flash11enable_sm90INS1_16FlashAttnFwdSm90INS1_25CollectiveMainloopFwdSm90ILi2EN4cute5tupleIJNS5_1CILi1EEES8_S8_EEENS6_IJNS7_ILi192EEENS7_ILi128EEENS7_ILi96EEEEEELi96ENS_6half_tEfNS_4arch4Sm90ELb0ELb1ELb0ELb0ELb0ELb0ELb0ELb0ELb1ELb1ELb1ELb0EEENS1_21CollectiveEpilogueFwdINS6_IJSA_SC_SB_EEES9_SE_SG_Li384ELb0ELb1ELb1ELb0EEENS1_19SingleTileSchedulerILb0ELb1ELb1ELi192EEEEEEEEEvNT_6ParamsE,@"STO_CUDA_ENTRY STV_DEFAULT"
_ZN7cutlass13device_kernelIN5flash11enable_sm90INS1_16FlashAttnFwdSm90INS1_25CollectiveMainloopFwdSm90ILi2EN4cute5tupleIJNS5_1CILi1EEES8_S8_EEENS6_IJNS7_ILi192EEENS7_ILi128EEENS7_ILi96EEEEEELi96ENS_6half_tEfNS_4arch4Sm90ELb0ELb1ELb0ELb0ELb0ELb0ELb0ELb0ELb1ELb1ELb1ELb0EEENS1_21CollectiveEpilogueFwdINS6_IJSA_SC_SB_EEES9_SE_SG_Li384ELb0ELb1ELb1ELb0EEENS1_19SingleTileSchedulerILb0ELb1ELb1ELi192EEEEEEEEEvNT_6ParamsE:
[----:B------:R-:W-:Y:S01]  /*0000*/  LDC R1, c[0x0][0x37c] ;  /* 0x0000df00ff017b82 */ /* 0x000fe20000000800 */
[----:B------:R-:W-:Y:S05]  /*0010*/  EXIT ;  /* 0x000000000000794d */ /* 0x000fea0003800000 */
.L_x_30:
        /* <DEDUP_REMOVED lines=14> */
.L_x_75:


//--------------------- .text._ZN7cutlass13device_kernelIN5flash11enable_sm90INS1_16FlashAttnFwdSm90INS1_25CollectiveMainloopFwdSm90ILi2EN4cute5tupleIJNS5_1CILi1EEES8_S8_EEENS6_IJNS7_ILi192EEENS7_ILi128EEENS7_ILi96EEEEEELi96ENS_6half_tEfNS_4arch4Sm90ELb0ELb1ELb0ELb1ELb0ELb0ELb0ELb0ELb1ELb1ELb1ELb0EEENS1_21CollectiveEpilogueFwdINS6_IJSA_SC_SB_EEES9_SE_SG_Li384ELb1ELb1ELb1ELb0EEENS1_36VarlenDynamicPersistentTileSchedulerILi192ELi128ELi384ELi128ELb1ELb1ELb1ELb1ELb0ELb1EEEEEEEEEvNT_6ParamsE --------------------------
	.section	.text._ZN7cutlass13device_kernelIN5flash11enable_sm90INS1_16FlashAttnFwdSm90INS1_25CollectiveMainloopFwdSm90ILi2EN4cute5tupleIJNS5_1CILi1EEES8_S8_EEENS6_IJNS7_ILi192EEENS7_ILi128EEENS7_ILi96EEEEEELi96ENS_6half_tEfNS_4arch4Sm90ELb0ELb1ELb0ELb1ELb0ELb0ELb0ELb0ELb1ELb1ELb1ELb0EEENS1_21CollectiveEpilogueFwdINS6_IJSA_SC_SB_EEES9_SE_SG_Li384ELb1ELb1ELb1ELb0EEENS1_36VarlenDynamicPersistentTileSchedulerILi192ELi128ELi384ELi128ELb1ELb1ELb1ELb1ELb0ELb1EEEEEEEEEvNT_6ParamsE,"ax",@progbits
	.align	128
.text._ZN7cutlass13device_kernelIN5flash11enable_sm90INS1_16FlashAttnFwdSm90INS1_25CollectiveMainloopFwdSm90ILi2EN4cute5tupleIJNS5_1CILi1EEES8_S8_EEENS6_IJNS7_ILi192EEENS7_ILi128EEENS7_ILi96EEEEEELi96ENS_6half_tEfNS_4arch4Sm90ELb0ELb1ELb0ELb1ELb0ELb0ELb0ELb0ELb1ELb1ELb1ELb0EEENS1_21CollectiveEpilogueFwdINS6_IJSA_SC_SB_EEES9_SE_SG_Li384ELb1ELb1ELb1ELb0EEENS1_36VarlenDynamicPersistentTileSchedulerILi192ELi128ELi384ELi128ELb1ELb1ELb1ELb1ELb0ELb1EEEEEEEEEvNT_6ParamsE:
        .type           _ZN7cutlass13device_kernelIN5flash11enable_sm90INS1_16FlashAttnFwdSm90INS1_25CollectiveMainloopFwdSm90ILi2EN4cute5tupleIJNS5_1CILi1EEES8_S8_EEENS6_IJNS7_ILi192EEENS7_ILi128EEENS7_ILi96EEEEEELi96ENS_6half_tEfNS_4arch4Sm90ELb0ELb1ELb0ELb1ELb0ELb0ELb0ELb0ELb1ELb1ELb1ELb0EEENS1_21CollectiveEpilogueFwdINS6_IJSA_SC_SB_EEES9_SE_SG_Li384ELb1ELb1ELb1ELb0EEENS1_36VarlenDynamicPersistentTileSchedulerILi192ELi128ELi384ELi128ELb1ELb1ELb1ELb1ELb0ELb1EEEEEEEEEvNT_6ParamsE,@function
        .size           _ZN7cutlass13device_kernelIN5flash11enable_sm90INS1_16FlashAttnFwdSm90INS1_25CollectiveMainloopFwdSm90ILi2EN4cute5tupleIJNS5_1CILi1EEES8_S8_EEENS6_IJNS7_ILi192EEENS7_ILi128EEENS7_ILi96EEEEEELi96ENS_6half_tEfNS_4arch4Sm90ELb0ELb1ELb0ELb1ELb0ELb0ELb0ELb0ELb1ELb1ELb1ELb0EEENS1_21CollectiveEpilogueFwdINS6_IJSA_SC_SB_EEES9_SE_SG_Li384ELb1ELb1ELb1ELb0EEENS1_36VarlenDynamicPersistentTileSchedulerILi192ELi128ELi384ELi128ELb1ELb1ELb1ELb1ELb0ELb1EEEEEEEEEvNT_6ParamsE,(.L_x_76 - _ZN7cutlass13device_kernelIN5flash11enable_sm90INS1_16FlashAttnFwdSm90INS1_25CollectiveMainloopFwdSm90ILi2EN4cute5tupleIJNS5_1CILi1EEES8_S8_EEENS6_IJNS7_ILi192EEENS7_ILi128EEENS7_ILi96EEEEEELi96ENS_6half_tEfNS_4arch4Sm90ELb0ELb1ELb0ELb1ELb0ELb0ELb0ELb0ELb1ELb1ELb1ELb0EEENS1_21CollectiveEpilogueFwdINS6_IJSA_SC_SB_EEES9_SE_SG_Li384ELb1ELb1ELb1ELb0EEENS1_36VarlenDynamicPersistentTileSchedulerILi192ELi128ELi384ELi128ELb1ELb1ELb1ELb1ELb0ELb1EEEEEEEEEvNT_6ParamsE)
        .other          _ZN7cutlass13device_kernelIN5flash11enable_sm90INS1_16FlashAttnFwdSm90INS1_25CollectiveMainloopFwdSm90ILi2EN4cute5tupleIJNS5_1CILi1EEES8_S8_EEENS6_IJNS7_ILi192EEENS7_ILi128EEENS7_ILi96EEEEEELi96ENS_6half_tEfNS_4arch4Sm90ELb0ELb1ELb0ELb1ELb0ELb0ELb0ELb0ELb1ELb1ELb1ELb0EEENS1_21CollectiveEpilogueFwdINS6_IJSA_SC_SB_EEES9_SE_SG_Li384ELb1ELb1ELb1ELb0EEENS1_36VarlenDynamicPersistentTileSchedulerILi192ELi128ELi384ELi128ELb1ELb1ELb1ELb1ELb0ELb1EEEEEEEEEvNT_6ParamsE,@"STO_CUDA_ENTRY STV_DEFAULT"
_ZN7cutlass13device_kernelIN5flash11enable_sm90INS1_16FlashAttnFwdSm90INS1_25CollectiveMainloopFwdSm90ILi2EN4cute5tupleIJNS5_1CILi1EEES8_S8_EEENS6_IJNS7_ILi192EEENS7_ILi128EEENS7_ILi96EEEEEELi96ENS_6half_tEfNS_4arch4Sm90ELb0ELb1ELb0ELb1ELb0ELb0ELb0ELb0ELb1ELb1ELb1ELb0EEENS1_21CollectiveEpilogueFwdINS6_IJSA_SC_SB_EEES9_SE_SG_Li384ELb1ELb1ELb1ELb0EEENS1_36VarlenDynamicPersistentTileSchedulerILi192ELi128ELi384ELi128ELb1ELb1ELb1ELb1ELb0ELb1EEEEEEEEEvNT_6ParamsE:
[----:B------:R-:W-:Y:S01]  /*0000*/  LDC R1, c[0x0][0x37c] ;  /* 0x0000df00ff017b82 */ /* 0x000fe20000000800 */
[----:B------:R-:W-:Y:S05]  /*0010*/  EXIT ;  /* 0x000000000000794d */ /* 0x000fea0003800000 */
.L_x_31:
        /* <DEDUP_REMOVED lines=14> */
.L_x_76:


//--------------------- .text._ZN7cutlass13device_kernelIN5flash11enable_sm90INS1_16FlashAttnFwdSm90INS1_25CollectiveMainloopFwdSm90ILi2EN4cute5tupleIJNS5_1CILi1EEES8_S8_EEENS6_IJNS7_ILi192EEENS7_ILi128EEENS7_ILi96EEEEEELi96ENS_6half_tEfNS_4arch4Sm90ELb0ELb1ELb0ELb1ELb0ELb1ELb0ELb0ELb1ELb1ELb1ELb0EEENS1_21CollectiveEpilogueFwdINS6_IJSA_SC_SB_EEES9_SE_SG_Li384ELb1ELb1ELb1ELb0EEENS1_36VarlenDynamicPersistentTileSchedulerILi192ELi128ELi384ELi128ELb1ELb1ELb1ELb1ELb0ELb1EEEEEEEEEvNT_6ParamsE --------------------------
	.section	.text._ZN7cutlass13device_kernelIN5flash11enable_sm90INS1_16FlashAttnFwdSm90INS1_25CollectiveMainloopFwdSm90ILi2EN4cute5tupleIJNS5_1CILi1EEES8_S8_EEENS6_IJNS7_ILi192EEENS7_ILi128EEENS7_ILi96EEEEEELi96ENS_6half_tEfNS_4arch4Sm90ELb0ELb1ELb0ELb1ELb0ELb1ELb0ELb0ELb1ELb1ELb1ELb0EEENS1_21CollectiveEpilogueFwdINS6_IJSA_SC_SB_EEES9_SE_SG_Li384ELb1ELb1ELb1ELb0EEENS1_36VarlenDynamicPersistentTileSchedulerILi192ELi128ELi384ELi128ELb1ELb1ELb1ELb1ELb0ELb1EEEEEEEEEvNT_6ParamsE,"ax",@progbits
	.align	128
.text._ZN7cutlass13device_kernelIN5flash11enable_sm90INS1_16FlashAttnFwdSm90INS1_25CollectiveMainloopFwdSm90ILi2EN4cute5tupleIJNS5_1CILi1EEES8_S8_EEENS6_IJNS7_ILi192EEENS7_ILi128EEENS7_ILi96EEEEEELi96ENS_6half_tEfNS_4arch4Sm90ELb0ELb1ELb0ELb1ELb0ELb1ELb0ELb0ELb1ELb1ELb1ELb0EEENS1_21CollectiveEpilogueFwdINS6_IJSA_SC_SB_EEES9_SE_SG_Li384ELb1ELb1ELb1ELb0EEENS1_36VarlenDynamicPersistentTileSchedulerILi192ELi128ELi384ELi128ELb1ELb1ELb1ELb1ELb0ELb1EEEEEEEEEvNT_6ParamsE:
        .type           _ZN7cutlass13device_kernelIN5flash11enable_sm90INS1_16FlashAttnFwdSm90INS1_25CollectiveMainloopFwdSm90ILi2EN4cute5tupleIJNS5_1CILi1EEES8_S8_EEENS6_IJNS7_ILi192EEENS7_ILi128EEENS7_ILi96EEEEEELi96ENS_6half_tEfNS_4arch4Sm90ELb0ELb1ELb0ELb1ELb0ELb1ELb0ELb0ELb1ELb1ELb1ELb0EEENS1_21CollectiveEpilogueFwdINS6_IJSA_SC_SB_EEES9_SE_SG_Li384ELb1ELb1ELb1ELb0EEENS1_36VarlenDynamicPersistentTileSchedulerILi192ELi128ELi384ELi128ELb1ELb1ELb1ELb1ELb0ELb1EEEEEEEEEvNT_6ParamsE,@function
        .size           _ZN7cutlass13device_kernelIN5flash11enable_sm90INS1_16FlashAttnFwdSm90INS1_25CollectiveMainloopFwdSm90ILi2EN4cute5tupleIJNS5_1CILi1EEES8_S8_EEENS6_IJNS7_ILi192EEENS7_ILi128EEENS7_ILi96EEEEEELi96ENS_6half_tEfNS_4arch4Sm90ELb0ELb1ELb0ELb1ELb0ELb1ELb0ELb0ELb1ELb1ELb1ELb0EEENS1_21CollectiveEpilogueFwdINS6_IJSA_SC_SB_EEES9_SE_SG_Li384ELb1ELb1ELb1ELb0EEENS1_36VarlenDynamicPersistentTileSchedulerILi192ELi128ELi384ELi128ELb1ELb1ELb1ELb1ELb0ELb1EEEEEEEEEvNT_6ParamsE,(.L_x_77 - _ZN7cutlass13device_kernelIN5flash11enable_sm90INS1_16FlashAttnFwdSm90INS1_25CollectiveMainloopFwdSm90ILi2EN4cute5tupleIJNS5_1CILi1EEES8_S8_EEENS6_IJNS7_ILi192EEENS7_ILi128EEENS7_ILi96EEEEEELi96ENS_6half_tEfNS_4arch4Sm90ELb0ELb1ELb0ELb1ELb0ELb1ELb0ELb0ELb1ELb1ELb1ELb0EEENS1_21CollectiveEpilogueFwdINS6_IJSA_SC_SB_EEES9_SE_SG_Li384ELb1ELb1ELb1ELb0EEENS1_36VarlenDynamicPersistentTileSchedulerILi192ELi128ELi384ELi128ELb1ELb1ELb1ELb1ELb0ELb1EEEEEEEEEvNT_6ParamsE)
        .other          _ZN7cutlass13device_kernelIN5flash11enable_sm90INS1_16FlashAttnFwdSm90INS1_25CollectiveMainloopFwdSm90ILi2EN4cute5tupleIJNS5_1CILi1EEES8_S8_EEENS6_IJNS7_ILi192EEENS7_ILi128EEENS7_ILi96EEEEEELi96ENS_6half_tEfNS_4arch4Sm90ELb0ELb1ELb0ELb1ELb0ELb1ELb0ELb0ELb1ELb1ELb1ELb0EEENS1_21CollectiveEpilogueFwdINS6_IJSA_SC_SB_EEES9_SE_SG_Li384ELb1ELb1ELb1ELb0EEENS1_36VarlenDynamicPersistentTileSchedulerILi192ELi128ELi384ELi128ELb1ELb1ELb1ELb1ELb0ELb1EEEEEEEEEvNT_6ParamsE,@"STO_CUDA_ENTRY STV_DEFAULT"
_ZN7cutlass13device_kernelIN5flash11enable_sm90INS1_16FlashAttnFwdSm90INS1_25CollectiveMainloopFwdSm90ILi2EN4cute5tupleIJNS5_1CILi1EEES8_S8_EEENS6_IJNS7_ILi192EEENS7_ILi128EEENS7_ILi96EEEEEELi96ENS_6half_tEfNS_4arch4Sm90ELb0ELb1ELb0ELb1ELb0ELb1ELb0ELb0ELb1ELb1ELb1ELb0EEENS1_21CollectiveEpilogueFwdINS6_IJSA_SC_SB_EEES9_SE_SG_Li384ELb1ELb1ELb1ELb0EEENS1_36VarlenDynamicPersistentTileSchedulerILi192ELi128ELi384ELi128ELb1ELb1ELb1ELb1ELb0ELb1EEEEEEEEEvNT_6ParamsE:
[----:B------:R-:W-:Y:S01]  /*0000*/  LDC R1, c[0x0][0x37c] ;  /* 0x0000df00ff017b82 */ /* 0x000fe20000000800 */
[----:B------:R-:W-:Y:S05]  /*0010*/  EXIT ;  /* 0x000000000000794d */ /* 0x000fea0003800000 */
.L_x_32:
        /* <DEDUP_REMOVED lines=14> */
.L_x_77:


//--------------------- .text._ZN7cutlass13device_kernelIN5flash11enable_sm90INS1_16FlashAttnFwdSm90INS1_25CollectiveMainloopFwdSm90ILi2EN4cute5tupleIJNS5_1CILi1EEES8_S8_EEENS6_IJNS7_ILi192EEENS7_ILi144EEENS7_ILi96EEEEEELi96ENS_6half_tEfNS_4arch4Sm90ELb1ELb0ELb0ELb0ELb0ELb0ELb0ELb0ELb1ELb1ELb1ELb0EEENS1_21CollectiveEpilogueFwdINS6_IJSA_SC_SB_EEES9_SE_SG_Li384ELb0ELb1ELb1ELb0EEENS1_19SingleTileSchedulerILb0ELb1ELb1ELi192EEEEEEEEEvNT_6ParamsE --------------------------
	.section	.text._ZN7cutlass13device_kernelIN5flash11enable_sm90INS1_16FlashAttnFwdSm90INS1_25CollectiveMainloopFwdSm90ILi2EN4cute5tupleIJNS5_1CILi1EEES8_S8_EEENS6_IJNS7_ILi192EEENS7_ILi144EEENS7_ILi96EEEEEELi96ENS_6half_tEfNS_4arch4Sm90ELb1ELb0ELb0ELb0ELb0ELb0ELb0ELb0ELb1ELb1ELb1ELb0EEENS1_21CollectiveEpilogueFwdINS6_IJSA_SC_SB_EEES9_SE_SG_Li384ELb0ELb1ELb1ELb0EEENS1_19SingleTileSchedulerILb0ELb1ELb1ELi192EEEEEEEEEvNT_6ParamsE,"ax",@progbits
	.align	128
.text._ZN7cutlass13device_kernelIN5flash11enable_sm90INS1_16FlashAttnFwdSm90INS1_25CollectiveMainloopFwdSm90ILi2EN4cute5tupleIJNS5_1CILi1EEES8_S8_EEENS6_IJNS7_ILi192EEENS7_ILi144EEENS7_ILi96EEEEEELi96ENS_6half_tEfNS_4arch4Sm90ELb1ELb0ELb0ELb0ELb0ELb0ELb0ELb0ELb1ELb1ELb1ELb0EEENS1_21CollectiveEpilogueFwdINS6_IJSA_SC_SB_EEES9_SE_SG_Li384ELb0ELb1ELb1ELb0EEENS1_19SingleTileSchedulerILb0ELb1ELb1ELi192EEEEEEEEEvNT_6ParamsE:
        .type           _ZN7cutlass13device_kernelIN5flash11enable_sm90INS1_16FlashAttnFwdSm90INS1_25CollectiveMainloopFwdSm90ILi2EN4cute5tupleIJNS5_1CILi1EEES8_S8_EEENS6_IJNS7_ILi192EEENS7_ILi144EEENS7_ILi96EEEEEELi96ENS_6half_tEfNS_4arch4Sm90ELb1ELb0ELb0ELb0ELb0ELb0ELb0ELb0ELb1ELb1ELb1ELb0EEENS1_21CollectiveEpilogueFwdINS6_IJSA_SC_SB_EEES9_SE_SG_Li384ELb0ELb1ELb1ELb0EEENS1_19SingleTileSchedulerILb0ELb1ELb1ELi192EEEEEEEEEvNT_6ParamsE,@function
        .size           _ZN7cutlass13device_kernelIN5flash11enable_sm90INS1_16FlashAttnFwdSm90INS1_25CollectiveMainloopFwdSm90ILi2EN4cute5tupleIJNS5_1CILi1EEES8_S8_EEENS6_IJNS7_ILi192EEENS7_ILi144EEENS7_ILi96EEEEEELi96ENS_6half_tEfNS_4arch4Sm90ELb1ELb0ELb0ELb0ELb0ELb0ELb0ELb0ELb1ELb1ELb1ELb0EEENS1_21CollectiveEpilogueFwdINS6_IJSA_SC_SB_EEES9_SE_SG_Li384ELb0ELb1ELb1ELb0EEENS1_19SingleTileSchedulerILb0ELb1ELb1ELi192EEEEEEEEEvNT_6ParamsE,(.L_x_78 - _ZN7cutlass13device_kernelIN5flash11enable_sm90INS1_16FlashAttnFwdSm90INS1_25CollectiveMainloopFwdSm90ILi2EN4cute5tupleIJNS5_1CILi1EEES8_S8_EEENS6_IJNS7_ILi192EEENS7_ILi144EEENS7_ILi96EEEEEELi96ENS_6half_tEfNS_4arch4Sm90ELb1ELb0ELb0ELb0ELb0ELb0ELb0ELb0ELb1ELb1ELb1ELb0EEENS1_21CollectiveEpilogueFwdINS6_IJSA_SC_SB_EEES9_SE_SG_Li384ELb0ELb1ELb1ELb0EEENS1_19SingleTileSchedulerILb0ELb1ELb1ELi192EEEEEEEEEvNT_6ParamsE)
        .other          _ZN7cutlass13device_kernelIN5flash11enable_sm90INS1_16FlashAttnFwdSm90INS1_25CollectiveMainloopFwdSm90ILi2EN4cute5tupleIJNS5_1CILi1EEES8_S8_EEENS6_IJNS7_ILi192EEENS7_ILi144EEENS7_ILi96EEEEEELi96ENS_6half_tEfNS_4arch4Sm90ELb1ELb0ELb0ELb0ELb0ELb0ELb0ELb0ELb1ELb1ELb1ELb0EEENS1_21CollectiveEpilogueFwdINS6_IJSA_SC_SB_EEES9_SE_SG_Li384ELb0ELb1ELb1ELb0EEENS1_19SingleTileSchedulerILb0ELb1ELb1ELi192EEEEEEEEEvNT_6ParamsE,@"STO_CUDA_ENTRY STV_DEFAULT"
_ZN7cutlass13device_kernelIN5flash11enable_sm90INS1_16FlashAttnFwdSm90INS1_25CollectiveMainloopFwdSm90ILi2EN4cute5tupleIJNS5_1CILi1EEES8_S8_EEENS6_IJNS7_ILi192EEENS7_ILi144EEENS7_ILi96EEEEEELi96ENS_6half_tEfNS_4arch4Sm90ELb1ELb0ELb0ELb0ELb0ELb0ELb0ELb0ELb1ELb1ELb1ELb0EEENS1_21CollectiveEpilogueFwdINS6_IJSA_SC_SB_EEES9_SE_SG_Li384ELb0ELb1ELb1ELb0EEENS1_19SingleTileSchedulerILb0ELb1ELb1ELi192EEEEEEEEEvNT_6ParamsE:
[----:B------:R-:W-:Y:S01]  /*0000*/  LDC R1, c[0x0][0x37c] ;  /* 0x0000df00ff017b82 */ /* 0x000fe20000000800 */
[----:B------:R-:W-:Y:S05]  /*0010*/  EXIT ;  /* 0x000000000000794d */ /* 0x000fea0003800000 */
.L_x_33:
        /* <DEDUP_REMOVED lines=14> */
.L_x_78:


//--------------------- .text._ZN7cutlass13device_kernelIN5flash11enable_sm90INS1_16FlashAttnFwdSm90INS1_25CollectiveMainloopFwdSm90ILi2EN4cute5tupleIJNS5_1CILi1EEES8_S8_EEENS6_IJNS7_ILi192EEENS7_ILi144EEENS7_ILi96EEEEEELi96ENS_6half_tEfNS_4arch4Sm90ELb1ELb0ELb0ELb1ELb0ELb0ELb0ELb0ELb1ELb1ELb1ELb0EEENS1_21CollectiveEpilogueFwdINS6_IJSA_SC_SB_EEES9_SE_SG_Li384ELb1ELb1ELb1ELb0EEENS1_36VarlenDynamicPersistentTileSchedulerILi192ELi144ELi384ELi128ELb1ELb1ELb1ELb1ELb1ELb1EEEEEEEEEvNT_6ParamsE --------------------------
	.section	.text._ZN7cutlass13device_kernelIN5flash11enable_sm90INS1_16FlashAttnFwdSm90INS1_25CollectiveMainloopFwdSm90ILi2EN4cute5tupleIJNS5_1CILi1EEES8_S8_EEENS6_IJNS7_ILi192EEENS7_ILi144EEENS7_ILi96EEEEEELi96ENS_6half_tEfNS_4arch4Sm90ELb1ELb0ELb0ELb1ELb0ELb0ELb0ELb0ELb1ELb1ELb1ELb0EEENS1_21CollectiveEpilogueFwdINS6_IJSA_SC_SB_EEES9_SE_SG_Li384ELb1ELb1ELb1ELb0EEENS1_36VarlenDynamicPersistentTileSchedulerILi192ELi144ELi384ELi128ELb1ELb1ELb1ELb1ELb1ELb1EEEEEEEEEvNT_6ParamsE,"ax",@progbits
	.align	128
.text._ZN7cutlass13device_kernelIN5flash11enable_sm90INS1_16FlashAttnFwdSm90INS1_25CollectiveMainloopFwdSm90ILi2EN4cute5tupleIJNS5_1CILi1EEES8_S8_EEENS6_IJNS7_ILi192EEENS7_ILi144EEENS7_ILi96EEEEEELi96ENS_6half_tEfNS_4arch4Sm90ELb1ELb0ELb0ELb1ELb0ELb0ELb0ELb0ELb1ELb1ELb1ELb0EEENS1_21CollectiveEpilogueFwdINS6_IJSA_SC_SB_EEES9_SE_SG_Li384ELb1ELb1ELb1ELb0EEENS1_36VarlenDynamicPersistentTileSchedulerILi192ELi144ELi384ELi128ELb1ELb1ELb1ELb1ELb1ELb1EEEEEEEEEvNT_6ParamsE:
        .type           _ZN7cutlass13device_kernelIN5flash11enable_sm90INS1_16FlashAttnFwdSm90INS1_25CollectiveMainloopFwdSm90ILi2EN4cute5tupleIJNS5_1CILi1EEES8_S8_EEENS6_IJNS7_ILi192EEENS7_ILi144EEENS7_ILi96EEEEEELi96ENS_6half_tEfNS_4arch4Sm90ELb1ELb0ELb0ELb1ELb0ELb0ELb0ELb0ELb1ELb1ELb1ELb0EEENS1_21CollectiveEpilogueFwdINS6_IJSA_SC_SB_EEES9_SE_SG_Li384ELb1ELb1ELb1ELb0EEENS1_36VarlenDynamicPersistentTileSchedulerILi192ELi144ELi384ELi128ELb1ELb1ELb1ELb1ELb1ELb1EEEEEEEEEvNT_6ParamsE,@function
        .size           _ZN7cutlass13device_kernelIN5flash11enable_sm90INS1_16FlashAttnFwdSm90INS1_25CollectiveMainloopFwdSm90ILi2EN4cute5tupleIJNS5_1CILi1EEES8_S8_EEENS6_IJNS7_ILi192EEENS7_ILi144EEENS7_ILi96EEEEEELi96ENS_6half_tEfNS_4arch4Sm90ELb1ELb0ELb0ELb1ELb0ELb0ELb0ELb0ELb1ELb1ELb1ELb0EEENS1_21CollectiveEpilogueFwdINS6_IJSA_SC_SB_EEES9_SE_SG_Li384ELb1ELb1ELb1ELb0EEENS1_36VarlenDynamicPersistentTileSchedulerILi192ELi144ELi384ELi128ELb1ELb1ELb1ELb1ELb1ELb1EEEEEEEEEvNT_6ParamsE,(.L_x_79 - _ZN7cutlass13device_kernelIN5flash11enable_sm90INS1_16FlashAttnFwdSm90INS1_25CollectiveMainloopFwdSm90ILi2EN4cute5tupleIJNS5_1CILi1EEES8_S8_EEENS6_IJNS7_ILi192EEENS7_ILi144EEENS7_ILi96EEEEEELi96ENS_6half_tEfNS_4arch4Sm90ELb1ELb0ELb0ELb1ELb0ELb0ELb0ELb0ELb1ELb1ELb1ELb0EEENS1_21CollectiveEpilogueFwdINS6_IJSA_SC_SB_EEES9_SE_SG_Li384ELb1ELb1ELb1ELb0EEENS1_36VarlenDynamicPersistentTileSchedulerILi192ELi144ELi384ELi128ELb1ELb1ELb1ELb1ELb1ELb1EEEEEEEEEvNT_6ParamsE)
        .other          _ZN7cutlass13device_kernelIN5flash11enable_sm90INS1_16FlashAttnFwdSm90INS1_25CollectiveMainloopFwdSm90ILi2EN4cute5tupleIJNS5_1CILi1EEES8_S8_EEENS6_IJNS7_ILi192EEENS7_ILi144EEENS7_ILi96EEEEEELi96ENS_6half_tEfNS_4arch4Sm90ELb1ELb0ELb0ELb1ELb0ELb0ELb0ELb0ELb1ELb1ELb1ELb0EEENS1_21CollectiveEpilogueFwdINS6_IJSA_SC_SB_EEES9_SE_SG_Li384ELb1ELb1ELb1ELb0EEENS1_36VarlenDynamicPersistentTileSchedulerILi192ELi144ELi384ELi128ELb1ELb1ELb1ELb1ELb1ELb1EEEEEEEEEvNT_6ParamsE,@"STO_CUDA_ENTRY STV_DEFAULT"
_ZN7cutlass13device_kernelIN5flash11enable_sm90INS1_16FlashAttnFwdSm90INS1_25CollectiveMainloopFwdSm90ILi2EN4cute5tupleIJNS5_1CILi1EEES8_S8_EEENS6_IJNS7_ILi192EEENS7_ILi144EEENS7_ILi96EEEEEELi96ENS_6half_tEfNS_4arch4Sm90ELb1ELb0ELb0ELb1ELb0ELb0ELb0ELb0ELb1ELb1ELb1ELb0EEENS1_21CollectiveEpilogueFwdINS6_IJSA_SC_SB_EEES9_SE_SG_Li384ELb1ELb1ELb1ELb0EEENS1_36VarlenDynamicPersistentTileSchedulerILi192ELi144ELi384ELi128ELb1ELb1ELb1ELb1ELb1ELb1EEEEEEEEEvNT_6ParamsE:
[----:B------:R-:W-:Y:S01]  /*0000*/  LDC R1, c[0x0][0x37c] ;  /* 0x0000df00ff017b82 */ /* 0x000fe20000000800 */
[----:B------:R-:W-:Y:S05]  /*0010*/  EXIT ;  /* 0x000000000000794d */ /* 0x000fea0003800000 */
.L_x_34:
        /* <DEDUP_REMOVED lines=14> */
.L_x_79:


//--------------------- .text._ZN7cutlass13device_kernelIN5flash11enable_sm90INS1_16FlashAttnFwdSm90INS1_25CollectiveMainloopFwdSm90ILi2EN4cute5tupleIJNS5_1CILi1EEES8_S8_EEENS6_IJNS7_ILi192EEENS7_ILi144EEENS7_ILi96EEEEEELi96ENS_6half_tEfNS_4arch4Sm90ELb1ELb0ELb0ELb1ELb0ELb1ELb0ELb0ELb1ELb1ELb1ELb0EEENS1_21CollectiveEpilogueFwdINS6_IJSA_SC_SB_EEES9_SE_SG_Li384ELb1ELb1ELb1ELb0EEENS1_36VarlenDynamicPersistentTileSchedulerILi192ELi144ELi384ELi128ELb1ELb1ELb1ELb1ELb1ELb1EEEEEEEEEvNT_6ParamsE --------------------------
	.section	.text._ZN7cutlass13device_kernelIN5flash11enable_sm90INS1_16FlashAttnFwdSm90INS1_25CollectiveMainloopFwdSm90ILi2EN4cute5tupleIJNS5_1CILi1EEES8_S8_EEENS6_IJNS7_ILi192EEENS7_ILi144EEENS7_ILi96EEEEEELi96ENS_6half_tEfNS_4arch4Sm90ELb1ELb0ELb0ELb1ELb0ELb1ELb0ELb0ELb1ELb1ELb1ELb0EEENS1_21CollectiveEpilogueFwdINS6_IJSA_SC_SB_EEES9_SE_SG_Li384ELb1ELb1ELb1ELb0EEENS1_36VarlenDynamicPersistentTileSchedulerILi192ELi144ELi384ELi128ELb1ELb1ELb1ELb1ELb1ELb1EEEEEEEEEvNT_6ParamsE,"ax",@progbits
	.align	128
.text._ZN7cutlass13device_kernelIN5flash11enable_sm90INS1_16FlashAttnFwdSm90INS1_25CollectiveMainloopFwdSm90ILi2EN4cute5tupleIJNS5_1CILi1EEES8_S8_EEENS6_IJNS7_ILi192EEENS7_ILi144EEENS7_ILi96EEEEEELi96ENS_6half_tEfNS_4arch4Sm90ELb1ELb0ELb0ELb1ELb0ELb1ELb0ELb0ELb1ELb1ELb1ELb0EEENS1_21CollectiveEpilogueFwdINS6_IJSA_SC_SB_EEES9_SE_SG_Li384ELb1ELb1ELb1ELb0EEENS1_36VarlenDynamicPersistentTileSchedulerILi192ELi144ELi384ELi128ELb1ELb1ELb1ELb1ELb1ELb1EEEEEEEEEvNT_6ParamsE:
        .type           _ZN7cutlass13device_kernelIN5flash11enable_sm90INS1_16FlashAttnFwdSm90INS1_25CollectiveMainloopFwdSm90ILi2EN4cute5tupleIJNS5_1CILi1EEES8_S8_EEENS6_IJNS7_ILi192EEENS7_ILi144EEENS7_ILi96EEEEEELi96ENS_6half_tEfNS_4arch4Sm90ELb1ELb0ELb0ELb1ELb0ELb1ELb0ELb0ELb1ELb1ELb1ELb0EEENS1_21CollectiveEpilogueFwdINS6_IJSA_SC_SB_EEES9_SE_SG_Li384ELb1ELb1ELb1ELb0EEENS1_36VarlenDynamicPersistentTileSchedulerILi192ELi144ELi384ELi128ELb1ELb1ELb1ELb1ELb1ELb1EEEEEEEEEvNT_6ParamsE,@function
        .size           _ZN7cutlass13device_kernelIN5flash11enable_sm90INS1_16FlashAttnFwdSm90INS1_25CollectiveMainloopFwdSm90ILi2EN4cute5tupleIJNS5_1CILi1EEES8_S8_EEENS6_IJNS7_ILi192EEENS7_ILi144EEENS7_ILi96EEEEEELi96ENS_6half_tEfNS_4arch4Sm90ELb1ELb0ELb0ELb1ELb0ELb1ELb0ELb0ELb1ELb1ELb1ELb0EEENS1_21CollectiveEpilogueFwdINS6_IJSA_SC_SB_EEES9_SE_SG_Li384ELb1ELb1ELb1ELb0EEENS1_36VarlenDynamicPersistentTileSchedulerILi192ELi144ELi384ELi128ELb1ELb1ELb1ELb1ELb1ELb1EEEEEEEEEvNT_6ParamsE,(.L_x_80 - _ZN7cutlass13device_kernelIN5flash11enable_sm90INS1_16FlashAttnFwdSm90INS1_25CollectiveMainloopFwdSm90ILi2EN4cute5tupleIJNS5_1CILi1EEES8_S8_EEENS6_IJNS7_ILi192EEENS7_ILi144EEENS7_ILi96EEEEEELi96ENS_6half_tEfNS_4arch4Sm90ELb1ELb0ELb0ELb1ELb0ELb1ELb0ELb0ELb1ELb1ELb1ELb0EEENS1_21CollectiveEpilogueFwdINS6_IJSA_SC_SB_EEES9_SE_SG_Li384ELb1ELb1ELb1ELb0EEENS1_36VarlenDynamicPersistentTileSchedulerILi192ELi144ELi384ELi128ELb1ELb1ELb1ELb1ELb1ELb1EEEEEEEEEvNT_6ParamsE)
        .other          _ZN7cutlass13device_kernelIN5flash11enable_sm90INS1_16FlashAttnFwdSm90INS1_25CollectiveMainloopFwdSm90ILi2EN4cute5tupleIJNS5_1CILi1EEES8_S8_EEENS6_IJNS7_ILi192EEENS7_ILi144EEENS7_ILi96EEEEEELi96ENS_6half_tEfNS_4arch4Sm90ELb1ELb0ELb0ELb1ELb0ELb1ELb0ELb0ELb1ELb1ELb1ELb0EEENS1_21CollectiveEpilogueFwdINS6_IJSA_SC_SB_EEES9_SE_SG_Li384ELb1ELb1ELb1ELb0EEENS1_36VarlenDynamicPersistentTileSchedulerILi192ELi144ELi384ELi128ELb1ELb1ELb1ELb1ELb1ELb1EEEEEEEEEvNT_6ParamsE,@"STO_CUDA_ENTRY STV_DEFAULT"
_ZN7cutlass13device_kernelIN5flash11enable_sm90INS1_16FlashAttnFwdSm90INS1_25CollectiveMainloopFwdSm90ILi2EN4cute5tupleIJNS5_1CILi1EEES8_S8_EEENS6_IJNS7_ILi192EEENS7_ILi144EEENS7_ILi96EEEEEELi96ENS_6half_tEfNS_4arch4Sm90ELb1ELb0ELb0ELb1ELb0ELb1ELb0ELb0ELb1ELb1ELb1ELb0EEENS1_21CollectiveEpilogueFwdINS6_IJSA_SC_SB_EEES9_SE_SG_Li384ELb1ELb1ELb1ELb0EEENS1_36VarlenDynamicPersistentTileSchedulerILi192ELi144ELi384ELi128ELb1ELb1ELb1ELb1ELb1ELb1EEEEEEEEEvNT_6ParamsE:
[----:B------:R-:W-:Y:S01]  /*0000*/  LDC R1, c[0x0][0x37c] ;  /* 0x0000df00ff017b82 */ /* 0x000fe20000000800 */
[----:B------:R-:W-:Y:S05]  /*0010*/  EXIT ;  /* 0x000000000000794d */ /* 0x000fea0003800000 */
.L_x_35:
        /* <DEDUP_REMOVED lines=14> */
.L_x_80:


//--------------------- .text._ZN7cutlass13device_kernelIN5flash11enable_sm90INS1_16FlashAttnFwdSm90INS1_25CollectiveMainloopFwdSm90ILi2EN4cute5tupleIJNS5_1CILi1EEES8_S8_EEENS6_IJNS7_ILi192EEESA_NS7_ILi64EEEEEELi64ENS_6half_tEfNS_4arch4Sm90ELb0ELb0ELb0ELb0ELb0ELb0ELb0ELb0ELb1ELb1ELb1ELb0EEENS1_21CollectiveEpilogueFwdINS6_IJSA_SB_SA_EEES9_SD_SF_Li384ELb0ELb1ELb1ELb0EEENS1_19SingleTileSchedulerILb0ELb1ELb1ELi192EEEEEEEEEvNT_6ParamsE --------------------------
	.section	.text._ZN7cutlass13device_kernelIN5flash11enable_sm90INS1_16FlashAttnFwdSm90INS1_25CollectiveMainloopFwdSm90ILi2EN4cute5tupleIJNS5_1CILi1EEES8_S8_EEENS6_IJNS7_ILi192EEESA_NS7_ILi64EEEEEELi64ENS_6half_tEfNS_4arch4Sm90ELb0ELb0ELb0ELb0ELb0ELb0ELb0ELb0ELb1ELb1ELb1ELb0EEENS1_21CollectiveEpilogueFwdINS6_IJSA_SB_SA_EEES9_SD_SF_Li384ELb0ELb1ELb1ELb0EEENS1_19SingleTileSchedulerILb0ELb1ELb1ELi192EEEEEEEEEvNT_6ParamsE,"ax",@progbits
	.align	128
.text._ZN7cutlass13device_kernelIN5flash11enable_sm90INS1_16FlashAttnFwdSm90INS1_25CollectiveMainloopFwdSm90ILi2EN4cute5tupleIJNS5_1CILi1EEES8_S8_EEENS6_IJNS7_ILi192EEESA_NS7_ILi64EEEEEELi64ENS_6half_tEfNS_4arch4Sm90ELb0ELb0ELb0ELb0ELb0ELb0ELb0ELb0ELb1ELb1ELb1ELb0EEENS1_21CollectiveEpilogueFwdINS6_IJSA_SB_SA_EEES9_SD_SF_Li384ELb0ELb1ELb1ELb0EEENS1_19SingleTileSchedulerILb0ELb1ELb1ELi192EEEEEEEEEvNT_6ParamsE:
        .type           _ZN7cutlass13device_kernelIN5flash11enable_sm90INS1_16FlashAttnFwdSm90INS1_25CollectiveMainloopFwdSm90ILi2EN4cute5tupleIJNS5_1CILi1EEES8_S8_EEENS6_IJNS7_ILi192EEESA_NS7_ILi64EEEEEELi64ENS_6half_tEfNS_4arch4Sm90ELb0ELb0ELb0ELb0ELb0ELb0ELb0ELb0ELb1ELb1ELb1ELb0EEENS1_21CollectiveEpilogueFwdINS6_IJSA_SB_SA_EEES9_SD_SF_Li384ELb0ELb1ELb1ELb0EEENS1_19SingleTileSchedulerILb0ELb1ELb1ELi192EEEEEEEEEvNT_6ParamsE,@function
        .size           _ZN7cutlass13device_kernelIN5flash11enable_sm90INS1_16FlashAttnFwdSm90INS1_25CollectiveMainloopFwdSm90ILi2EN4cute5tupleIJNS5_1CILi1EEES8_S8_EEENS6_IJNS7_ILi192EEESA_NS7_ILi64EEEEEELi64ENS_6half_tEfNS_4arch4Sm90ELb0ELb0ELb0ELb0ELb0ELb0ELb0ELb0ELb1ELb1ELb1ELb0EEENS1_21CollectiveEpilogueFwdINS6_IJSA_SB_SA_EEES9_SD_SF_Li384ELb0ELb1ELb1ELb0EEENS1_19SingleTileSchedulerILb0ELb1ELb1ELi192EEEEEEEEEvNT_6ParamsE,(.L_x_81 - _ZN7cutlass13device_kernelIN5flash11enable_sm90INS1_16FlashAttnFwdSm90INS1_25CollectiveMainloopFwdSm90ILi2EN4cute5tupleIJNS5_1CILi1EEES8_S8_EEENS6_IJNS7_ILi192EEESA_NS7_ILi64EEEEEELi64ENS_6half_tEfNS_4arch4Sm90ELb0ELb0ELb0ELb0ELb0ELb0ELb0ELb0ELb1ELb1ELb1ELb0EEENS1_21CollectiveEpilogueFwdINS6_IJSA_SB_SA_EEES9_SD_SF_Li384ELb0ELb1ELb1ELb0EEENS1_19SingleTileSchedulerILb0ELb1ELb1ELi192EEEEEEEEEvNT_6ParamsE)
        .other          _ZN7cutlass13device_kernelIN5flash11enable_sm90INS1_16FlashAttnFwdSm90INS1_25CollectiveMainloopFwdSm90ILi2EN4cute5tupleIJNS5_1CILi1EEES8_S8_EEENS6_IJNS7_ILi192EEESA_NS7_ILi64EEEEEELi64ENS_6half_tEfNS_4arch4Sm90ELb0ELb0ELb0ELb0ELb0ELb0ELb0ELb0ELb1ELb1ELb1ELb0EEENS1_21CollectiveEpilogueFwdINS6_IJSA_SB_SA_EEES9_SD_SF_Li384ELb0ELb1ELb1ELb0EEENS1_19SingleTileSchedulerILb0ELb1ELb1ELi192EEEEEEEEEvNT_6ParamsE,@"STO_CUDA_ENTRY STV_DEFAULT"
_ZN7cutlass13device_kernelIN5flash11enable_sm90INS1_16FlashAttnFwdSm90INS1_25CollectiveMainloopFwdSm90ILi2EN4cute5tupleIJNS5_1CILi1EEES8_S8_EEENS6_IJNS7_ILi192EEESA_NS7_ILi64EEEEEELi64ENS_6half_tEfNS_4arch4Sm90ELb0ELb0ELb0ELb0ELb0ELb0ELb0ELb0ELb1ELb1ELb1ELb0EEENS1_21CollectiveEpilogueFwdINS6_IJSA_SB_SA_EEES9_SD_SF_Li384ELb0ELb1ELb1ELb0EEENS1_19SingleTileSchedulerILb0ELb1ELb1ELi192EEEEEEEEEvNT_6ParamsE:
[----:B------:R-:W-:Y:S01]  /*0000*/  LDC R1, c[0x0][0x37c] ;  /* 0x0000df00ff017b82 */ /* 0x000fe20000000800 */
[----:B------:R-:W-:Y:S05]  /*0010*/  EXIT ;  /* 0x000000000000794d */ /* 0x000fea0003800000 */
.L_x_36:
        /* <DEDUP_REMOVED lines=14> */
.L_x_81:


//--------------------- .text._ZN7cutlass13device_kernelIN5flash11enable_sm90INS1_16FlashAttnFwdSm90INS1_25CollectiveMainloopFwdSm90ILi2EN4cute5tupleIJNS5_1CILi1EEES8_S8_EEENS6_IJNS7_ILi192EEESA_NS7_ILi64EEEEEELi64ENS_6half_tEfNS_4arch4Sm90ELb0ELb0ELb0ELb1ELb0ELb0ELb0ELb0ELb1ELb1ELb1ELb0EEENS1_21CollectiveEpilogueFwdINS6_IJSA_SB_SA_EEES9_SD_SF_Li384ELb1ELb1ELb1ELb0EEENS1_36VarlenDynamicPersistentTileSchedulerILi192ELi192ELi384ELi128ELb1ELb1ELb1ELb0ELb1ELb1EEEEEEEEEvNT_6ParamsE --------------------------
	.section	.text._ZN7cutlass13device_kernelIN5flash11enable_sm90INS1_16FlashAttnFwdSm90INS1_25CollectiveMainloopFwdSm90ILi2EN4cute5tupleIJNS5_1CILi1EEES8_S8_EEENS6_IJNS7_ILi192EEESA_NS7_ILi64EEEEEELi64ENS_6half_tEfNS_4arch4Sm90ELb0ELb0ELb0ELb1ELb0ELb0ELb0ELb0ELb1ELb1ELb1ELb0EEENS1_21CollectiveEpilogueFwdINS6_IJSA_SB_SA_EEES9_SD_SF_Li384ELb1ELb1ELb1ELb0EEENS1_36VarlenDynamicPersistentTileSchedulerILi192ELi192ELi384ELi128ELb1ELb1ELb1ELb0ELb1ELb1EEEEEEEEEvNT_6ParamsE,"ax",@progbits
	.align	128
.text._ZN7cutlass13device_kernelIN5flash11enable_sm90INS1_16FlashAttnFwdSm90INS1_25CollectiveMainloopFwdSm90ILi2EN4cute5tupleIJNS5_1CILi1EEES8_S8_EEENS6_IJNS7_ILi192EEESA_NS7_ILi64EEEEEELi64ENS_6half_tEfNS_4arch4Sm90ELb0ELb0ELb0ELb1ELb0ELb0ELb0ELb0ELb1ELb1ELb1ELb0EEENS1_21CollectiveEpilogueFwdINS6_IJSA_SB_SA_EEES9_SD_SF_Li384ELb1ELb1ELb1ELb0EEENS1_36VarlenDynamicPersistentTileSchedulerILi192ELi192ELi384ELi128ELb1ELb1ELb1ELb0ELb1ELb1EEEEEEEEEvNT_6ParamsE:
        .type           _ZN7cutlass13device_kernelIN5flash11enable_sm90INS1_16FlashAttnFwdSm90INS1_25CollectiveMainloopFwdSm90ILi2EN4cute5tupleIJNS5_1CILi1EEES8_S8_EEENS6_IJNS7_ILi192EEESA_NS7_ILi64EEEEEELi64ENS_6half_tEfNS_4arch4Sm90ELb0ELb0ELb0ELb1ELb0ELb0ELb0ELb0ELb1ELb1ELb1ELb0EEENS1_21CollectiveEpilogueFwdINS6_IJSA_SB_SA_EEES9_SD_SF_Li384ELb1ELb1ELb1ELb0EEENS1_36VarlenDynamicPersistentTileSchedulerILi192ELi192ELi384ELi128ELb1ELb1ELb1ELb0ELb1ELb1EEEEEEEEEvNT_6ParamsE,@function
        .size           _ZN7cutlass13device_kernelIN5flash11enable_sm90INS1_16FlashAttnFwdSm90INS1_25CollectiveMainloopFwdSm90ILi2EN4cute5tupleIJNS5_1CILi1EEES8_S8_EEENS6_IJNS7_ILi192EEESA_NS7_ILi64EEEEEELi64ENS_6half_tEfNS_4arch4Sm90ELb0ELb0ELb0ELb1ELb0ELb0ELb0ELb0ELb1ELb1ELb1ELb0EEENS1_21CollectiveEpilogueFwdINS6_IJSA_SB_SA_EEES9_SD_SF_Li384ELb1ELb1ELb1ELb0EEENS1_36VarlenDynamicPersistentTileSchedulerILi192ELi192ELi384ELi128ELb1ELb1ELb1ELb0ELb1ELb1EEEEEEEEEvNT_6ParamsE,(.L_x_82 - _ZN7cutlass13device_kernelIN5flash11enable_sm90INS1_16FlashAttnFwdSm90INS1_25CollectiveMainloopFwdSm90ILi2EN4cute5tupleIJNS5_1CILi1EEES8_S8_EEENS6_IJNS7_ILi192EEESA_NS7_ILi64EEEEEELi64ENS_6half_tEfNS_4arch4Sm90ELb0ELb0ELb0ELb1ELb0ELb0ELb0ELb0ELb1ELb1ELb1ELb0EEENS1_21CollectiveEpilogueFwdINS6_IJSA_SB_SA_EEES9_SD_SF_Li384ELb1ELb1ELb1ELb0EEENS1_36VarlenDynamicPersistentTileSchedulerILi192ELi192ELi384ELi128ELb1ELb1ELb1ELb0ELb1ELb1EEEEEEEEEvNT_6ParamsE)
        .other          _ZN7cutlass13device_kernelIN5flash11enable_sm90INS1_16FlashAttnFwdSm90INS1_25CollectiveMainloopFwdSm90ILi2EN4cute5tupleIJNS5_1CILi1EEES8_S8_EEENS6_IJNS7_ILi192EEESA_NS7_ILi64EEEEEELi64ENS_6half_tEfNS_4arch4Sm90ELb0ELb0ELb0ELb1ELb0ELb0ELb0ELb0ELb1ELb1ELb1ELb0EEENS1_21CollectiveEpilogueFwdINS6_IJSA_SB_SA_EEES9_SD_SF_Li384ELb1ELb1ELb1ELb0EEENS1_36VarlenDynamicPersistentTileSchedulerILi192ELi192ELi384ELi128ELb1ELb1ELb1ELb0ELb1ELb1EEEEEEEEEvNT_6ParamsE,@"STO_CUDA_ENTRY STV_DEFAULT"
_ZN7cutlass13device_kernelIN5flash11enable_sm90INS1_16FlashAttnFwdSm90INS1_25CollectiveMainloopFwdSm90ILi2EN4cute5tupleIJNS5_1CILi1EEES8_S8_EEENS6_IJNS7_ILi192EEESA_NS7_ILi64EEEEEELi64ENS_6half_tEfNS_4arch4Sm90ELb0ELb0ELb0ELb1ELb0ELb0ELb0ELb0ELb1ELb1ELb1ELb0EEENS1_21CollectiveEpilogueFwdINS6_IJSA_SB_SA_EEES9_SD_SF_Li384ELb1ELb1ELb1ELb0EEENS1_36VarlenDynamicPersistentTileSchedulerILi192ELi192ELi384ELi128ELb1ELb1ELb1ELb0ELb1ELb1EEEEEEEEEvNT_6ParamsE:
[----:B------:R-:W-:Y:S01]  /*0000*/  LDC R1, c[0x0][0x37c] ;  /* 0x0000df00ff017b82 */ /* 0x000fe20000000800 */
[----:B------:R-:W-:Y:S05]  /*0010*/  EXIT ;  /* 0x000000000000794d */ /* 0x000fea0003800000 */
.L_x_37:
        /* <DEDUP_REMOVED lines=14> */
.L_x_82:


//--------------------- .text._ZN7cutlass13device_kernelIN5flash11enable_sm90INS1_16FlashAttnFwdSm90INS1_25CollectiveMainloopFwdSm90ILi2EN4cute5tupleIJNS5_1CILi1EEES8_S8_EEENS6_IJNS7_ILi192EEESA_NS7_ILi64EEEEEELi64ENS_6half_tEfNS_4arch4Sm90ELb0ELb0ELb0ELb1ELb0ELb1ELb0ELb0ELb1ELb1ELb1ELb0EEENS1_21CollectiveEpilogueFwdINS6_IJSA_SB_SA_EEES9_SD_SF_Li384ELb1ELb1ELb1ELb0EEENS1_36VarlenDynamicPersistentTileSchedulerILi192ELi192ELi384ELi128ELb1ELb1ELb1ELb0ELb1ELb1EEEEEEEEEvNT_6ParamsE --------------------------
	.section	.text._ZN7cutlass13device_kernelIN5flash11enable_sm90INS1_16FlashAttnFwdSm90INS1_25CollectiveMainloopFwdSm90ILi2EN4cute5tupleIJNS5_1CILi1EEES8_S8_EEENS6_IJNS7_ILi192EEESA_NS7_ILi64EEEEEELi64ENS_6half_tEfNS_4arch4Sm90ELb0ELb0ELb0ELb1ELb0ELb1ELb0ELb0ELb1ELb1ELb1ELb0EEENS1_21CollectiveEpilogueFwdINS6_IJSA_SB_SA_EEES9_SD_SF_Li384ELb1ELb1ELb1ELb0EEENS1_36VarlenDynamicPersistentTileSchedulerILi192ELi192ELi384ELi128ELb1ELb1ELb1ELb0ELb1ELb1EEEEEEEEEvNT_6ParamsE,"ax",@progbits
	.align	128
.text._ZN7cutlass13device_kernelIN5flash11enable_sm90INS1_16FlashAttnFwdSm90INS1_25CollectiveMainloopFwdSm90ILi2EN4cute5tupleIJNS5_1CILi1EEES8_S8_EEENS6_IJNS7_ILi192EEESA_NS7_ILi64EEEEEELi64ENS_6half_tEfNS_4arch4Sm90ELb0ELb0ELb0ELb1ELb0ELb1ELb0ELb0ELb1ELb1ELb1ELb0EEENS1_21CollectiveEpilogueFwdINS6_IJSA_SB_SA_EEES9_SD_SF_Li384ELb1ELb1ELb1ELb0EEENS1_36VarlenDynamicPersistentTileSchedulerILi192ELi192ELi384ELi128ELb1ELb1ELb1ELb0ELb1ELb1EEEEEEEEEvNT_6ParamsE:
        .type           _ZN7cutlass13device_kernelIN5flash11enable_sm90INS1_16FlashAttnFwdSm90INS1_25CollectiveMainloopFwdSm90ILi2EN4cute5tupleIJNS5_1CILi1EEES8_S8_EEENS6_IJNS7_ILi192EEESA_NS7_ILi64EEEEEELi64ENS_6half_tEfNS_4arch4Sm90ELb0ELb0ELb0ELb1ELb0ELb1ELb0ELb0ELb1ELb1ELb1ELb0EEENS1_21CollectiveEpilogueFwdINS6_IJSA_SB_SA_EEES9_SD_SF_Li384ELb1ELb1ELb1ELb0EEENS1_36VarlenDynamicPersistentTileSchedulerILi192ELi192ELi384ELi128ELb1ELb1ELb1ELb0ELb1ELb1EEEEEEEEEvNT_6ParamsE,@function
        .size           _ZN7cutlass13device_kernelIN5flash11enable_sm90INS1_16FlashAttnFwdSm90INS1_25CollectiveMainloopFwdSm90ILi2EN4cute5tupleIJNS5_1CILi1EEES8_S8_EEENS6_IJNS7_ILi192EEESA_NS7_ILi64EEEEEELi64ENS_6half_tEfNS_4arch4Sm90ELb0ELb0ELb0ELb1ELb0ELb1ELb0ELb0ELb1ELb1ELb1ELb0EEENS1_21CollectiveEpilogueFwdINS6_IJSA_SB_SA_EEES9_SD_SF_Li384ELb1ELb1ELb1ELb0EEENS1_36VarlenDynamicPersistentTileSchedulerILi192ELi192ELi384ELi128ELb1ELb1ELb1ELb0ELb1ELb1EEEEEEEEEvNT_6ParamsE,(.L_x_83 - _ZN7cutlass13device_kernelIN5flash11enable_sm90INS1_16FlashAttnFwdSm90INS1_25CollectiveMainloopFwdSm90ILi2EN4cute5tupleIJNS5_1CILi1EEES8_S8_EEENS6_IJNS7_ILi192EEESA_NS7_ILi64EEEEEELi64ENS_6half_tEfNS_4arch4Sm90ELb0ELb0ELb0ELb1ELb0ELb1ELb0ELb0ELb1ELb1ELb1ELb0EEENS1_21CollectiveEpilogueFwdINS6_IJSA_SB_SA_EEES9_SD_SF_Li384ELb1ELb1ELb1ELb0EEENS1_36VarlenDynamicPersistentTileSchedulerILi192ELi192ELi384ELi128ELb1ELb1ELb1ELb0ELb1ELb1EEEEEEEEEvNT_6ParamsE)
        .other          _ZN7cutlass13device_kernelIN5flash11enable_sm90INS1_16FlashAttnFwdSm90INS1_25CollectiveMainloopFwdSm90ILi2EN4cute5tupleIJNS5_1CILi1EEES8_S8_EEENS6_IJNS7_ILi192EEESA_NS7_ILi64EEEEEELi64ENS_6half_tEfNS_4arch4Sm90ELb0ELb0ELb0ELb1ELb0ELb1ELb0ELb0ELb1ELb1ELb1ELb0EEENS1_21CollectiveEpilogueFwdINS6_IJSA_SB_SA_EEES9_SD_SF_Li384ELb1ELb1ELb1ELb0EEENS1_36VarlenDynamicPersistentTileSchedulerILi192ELi192ELi384ELi128ELb1ELb1ELb1ELb0ELb1ELb1EEEEEEEEEvNT_6ParamsE,@"STO_CUDA_ENTRY STV_DEFAULT"
_ZN7cutlass13device_kernelIN5flash11enable_sm90INS1_16FlashAttnFwdSm90INS1_25CollectiveMainloopFwdSm90ILi2EN4cute5tupleIJNS5_1CILi1EEES8_S8_EEENS6_IJNS7_ILi192EEESA_NS7_ILi64EEEEEELi64ENS_6half_tEfNS_4arch4Sm90ELb0ELb0ELb0ELb1ELb0ELb1ELb0ELb0ELb1ELb1ELb1ELb0EEENS1_21CollectiveEpilogueFwdINS6_IJSA_SB_SA_EEES9_SD_SF_Li384ELb1ELb1ELb1ELb0EEENS1_36VarlenDynamicPersistentTileSchedulerILi192ELi192ELi384ELi128ELb1ELb1ELb1ELb0ELb1ELb1EEEEEEEEEvNT_6ParamsE:
[----:B------:R-:W-:Y:S01]  /*0000*/  LDC R1, c[0x0][0x37c] ;  /* 0x0000df00ff017b82 */ /* 0x000fe20000000800 */
[----:B------:R-:W-:Y:S05]  /*0010*/  EXIT ;  /* 0x000000000000794d */ /* 0x000fea0003800000 */
.L_x_38:
        /* <DEDUP_REMOVED lines=14> */
.L_x_83:


//--------------------- .text._ZN7cutlass13device_kernelIN5flash11enable_sm90INS1_16FlashAttnFwdSm90INS1_25CollectiveMainloopFwdSm90ILi2EN4cute5tupleIJNS5_1CILi1EEES8_S8_EEENS6_IJNS7_ILi192EEENS7_ILi128EEENS7_ILi64EEEEEELi64ENS_6half_tEfNS_4arch4Sm90ELb0ELb1ELb0ELb0ELb0ELb0ELb0ELb1ELb1ELb1ELb1ELb0EEENS1_21CollectiveEpilogueFwdINS6_IJSA_SC_SB_EEES9_SE_SG_Li384ELb0ELb1ELb1ELb0EEENS1_19SingleTileSchedulerILb0ELb1ELb1ELi192EEEEEEEEEvNT_6ParamsE --------------------------
	.section	.text._ZN7cutlass13device_kernelIN5flash11enable_sm90INS1_16FlashAttnFwdSm90INS1_25CollectiveMainloopFwdSm90ILi2EN4cute5tupleIJNS5_1CILi1EEES8_S8_EEENS6_IJNS7_ILi192EEENS7_ILi128EEENS7_ILi64EEEEEELi64ENS_6half_tEfNS_4arch4Sm90ELb0ELb1ELb0ELb0ELb0ELb0ELb0ELb1ELb1ELb1ELb1ELb0EEENS1_21CollectiveEpilogueFwdINS6_IJSA_SC_SB_EEES9_SE_SG_Li384ELb0ELb1ELb1ELb0EEENS1_19SingleTileSchedulerILb0ELb1ELb1ELi192EEEEEEEEEvNT_6ParamsE,"ax",@progbits
	.align	128
.text._ZN7cutlass13device_kernelIN5flash11enable_sm90INS1_16FlashAttnFwdSm90INS1_25CollectiveMainloopFwdSm90ILi2EN4cute5tupleIJNS5_1CILi1EEES8_S8_EEENS6_IJNS7_ILi192EEENS7_ILi128EEENS7_ILi64EEEEEELi64ENS_6half_tEfNS_4arch4Sm90ELb0ELb1ELb0ELb0ELb0ELb0ELb0ELb1ELb1ELb1ELb1ELb0EEENS1_21CollectiveEpilogueFwdINS6_IJSA_SC_SB_EEES9_SE_SG_Li384ELb0ELb1ELb1ELb0EEENS1_19SingleTileSchedulerILb0ELb1ELb1ELi192EEEEEEEEEvNT_6ParamsE:
        .type           _ZN7cutlass13device_kernelIN5flash11enable_sm90INS1_16FlashAttnFwdSm90INS1_25CollectiveMainloopFwdSm90ILi2EN4cute5tupleIJNS5_1CILi1EEES8_S8_EEENS6_IJNS7_ILi192EEENS7_ILi128EEENS7_ILi64EEEEEELi64ENS_6half_tEfNS_4arch4Sm90ELb0ELb1ELb0ELb0ELb0ELb0ELb0ELb1ELb1ELb1ELb1ELb0EEENS1_21CollectiveEpilogueFwdINS6_IJSA_SC_SB_EEES9_SE_SG_Li384ELb0ELb1ELb1ELb0EEENS1_19SingleTileSchedulerILb0ELb1ELb1ELi192EEEEEEEEEvNT_6ParamsE,@function
        .size           _ZN7cutlass13device_kernelIN5flash11enable_sm90INS1_16FlashAttnFwdSm90INS1_25CollectiveMainloopFwdSm90ILi2EN4cute5tupleIJNS5_1CILi1EEES8_S8_EEENS6_IJNS7_ILi192EEENS7_ILi128EEENS7_ILi64EEEEEELi64ENS_6half_tEfNS_4arch4Sm90ELb0ELb1ELb0ELb0ELb0ELb0ELb0ELb1ELb1ELb1ELb1ELb0EEENS1_21CollectiveEpilogueFwdINS6_IJSA_SC_SB_EEES9_SE_SG_Li384ELb0ELb1ELb1ELb0EEENS1_19SingleTileSchedulerILb0ELb1ELb1ELi192EEEEEEEEEvNT_6ParamsE,(.L_x_84 - _ZN7cutlass13device_kernelIN5flash11enable_sm90INS1_16FlashAttnFwdSm90INS1_25CollectiveMainloopFwdSm90ILi2EN4cute5tupleIJNS5_1CILi1EEES8_S8_EEENS6_IJNS7_ILi192EEENS7_ILi128EEENS7_ILi64EEEEEELi64ENS_6half_tEfNS_4arch4Sm90ELb0ELb1ELb0ELb0ELb0ELb0ELb0ELb1ELb1ELb1ELb1ELb0EEENS1_21CollectiveEpilogueFwdINS6_IJSA_SC_SB_EEES9_SE_SG_Li384ELb0ELb1ELb1ELb0EEENS1_19SingleTileSchedulerILb0ELb1ELb1ELi192EEEEEEEEEvNT_6ParamsE)
        .other          _ZN7cutlass13device_kernelIN5flash11enable_sm90INS1_16FlashAttnFwdSm90INS1_25CollectiveMainloopFwdSm90ILi2EN4cute5tupleIJNS5_1CILi1EEES8_S8_EEENS6_IJNS7_ILi192EEENS7_ILi128EEENS7_ILi64EEEEEELi64ENS_6half_tEfNS_4arch4Sm90ELb0ELb1ELb0ELb0ELb0ELb0ELb0ELb1ELb1ELb1ELb1ELb0EEENS1_21CollectiveEpilogueFwdINS6_IJSA_SC_SB_EEES9_SE_SG_Li384ELb0ELb1ELb1ELb0EEENS1_19SingleTileSchedulerILb0ELb1ELb1ELi192EEEEEEEEEvNT_6ParamsE,@"STO_CUDA_ENTRY STV_DEFAULT"
_ZN7cutlass13device_kernelIN5flash11enable_sm90INS1_16FlashAttnFwdSm90INS1_25CollectiveMainloopFwdSm90ILi2EN4cute5tupleIJNS5_1CILi1EEES8_S8_EEENS6_IJNS7_ILi192EEENS7_ILi128EEENS7_ILi64EEEEEELi64ENS_6half_tEfNS_4arch4Sm90ELb0ELb1ELb0ELb0ELb0ELb0ELb0ELb1ELb1ELb1ELb1ELb0EEENS1_21CollectiveEpilogueFwdINS6_IJSA_SC_SB_EEES9_SE_SG_Li384ELb0ELb1ELb1ELb0EEENS1_19SingleTileSchedulerILb0ELb1ELb1ELi192EEEEEEEEEvNT_6ParamsE:
[----:B------:R-:W-:Y:S01]  /*0000*/  LDC R1, c[0x0][0x37c] ;  /* 0x0000df00ff017b82 */ /* 0x000fe20000000800 */
[----:B------:R-:W-:Y:S05]  /*0010*/  EXIT ;  /* 0x000000000000794d */ /* 0x000fea0003800000 */
.L_x_39:
        /* <DEDUP_REMOVED lines=14> */
.L_x_84:


//--------------------- .text._ZN7cutlass13device_kernelIN5flash11enable_sm90INS1_16FlashAttnFwdSm90INS1_25CollectiveMainloopFwdSm90ILi2EN4cute5tupleIJNS5_1CILi1EEES8_S8_EEENS6_IJNS7_ILi192EEENS7_ILi128EEENS7_ILi64EEEEEELi64ENS_6half_tEfNS_4arch4Sm90ELb0ELb1ELb0ELb1ELb0ELb0ELb0ELb1ELb1ELb1ELb1ELb0EEENS1_21CollectiveEpilogueFwdINS6_IJSA_SC_SB_EEES9_SE_SG_Li384ELb1ELb1ELb1ELb0EEENS1_36VarlenDynamicPersistentTileSchedulerILi192ELi128ELi384ELi128ELb1ELb1ELb1ELb1ELb0ELb1EEEEEEEEEvNT_6ParamsE --------------------------
	.section	.text._ZN7cutlass13device_kernelIN5flash11enable_sm90INS1_16FlashAttnFwdSm90INS1_25CollectiveMainloopFwdSm90ILi2EN4cute5tupleIJNS5_1CILi1EEES8_S8_EEENS6_IJNS7_ILi192EEENS7_ILi128EEENS7_ILi64EEEEEELi64ENS_6half_tEfNS_4arch4Sm90ELb0ELb1ELb0ELb1ELb0ELb0ELb0ELb1ELb1ELb1ELb1ELb0EEENS1_21CollectiveEpilogueFwdINS6_IJSA_SC_SB_EEES9_SE_SG_Li384ELb1ELb1ELb1ELb0EEENS1_36VarlenDynamicPersistentTileSchedulerILi192ELi128ELi384ELi128ELb1ELb1ELb1ELb1ELb0ELb1EEEEEEEEEvNT_6ParamsE,"ax",@progbits
	.align	128
.text._ZN7cutlass13device_kernelIN5flash11enable_sm90INS1_16FlashAttnFwdSm90INS1_25CollectiveMainloopFwdSm90ILi2EN4cute5tupleIJNS5_1CILi1EEES8_S8_EEENS6_IJNS7_ILi192EEENS7_ILi128EEENS7_ILi64EEEEEELi64ENS_6half_tEfNS_4arch4Sm90ELb0ELb1ELb0ELb1ELb0ELb0ELb0ELb1ELb1ELb1ELb1ELb0EEENS1_21CollectiveEpilogueFwdINS6_IJSA_SC_SB_EEES9_SE_SG_Li384ELb1ELb1ELb1ELb0EEENS1_36VarlenDynamicPersistentTileSchedulerILi192ELi128ELi384ELi128ELb1ELb1ELb1ELb1ELb0ELb1EEEEEEEEEvNT_6ParamsE:
        .type           _ZN7cutlass13device_kernelIN5flash11enable_sm90INS1_16FlashAttnFwdSm90INS1_25CollectiveMainloopFwdSm90ILi2EN4cute5tupleIJNS5_1CILi1EEES8_S8_EEENS6_IJNS7_ILi192EEENS7_ILi128EEENS7_ILi64EEEEEELi64ENS_6half_tEfNS_4arch4Sm90ELb0ELb1ELb0ELb1ELb0ELb0ELb0ELb1ELb1ELb1ELb1ELb0EEENS1_21CollectiveEpilogueFwdINS6_IJSA_SC_SB_EEES9_SE_SG_Li384ELb1ELb1ELb1ELb0EEENS1_36VarlenDynamicPersistentTileSchedulerILi192ELi128ELi384ELi128ELb1ELb1ELb1ELb1ELb0ELb1EEEEEEEEEvNT_6ParamsE,@function
        .size           _ZN7cutlass13device_kernelIN5flash11enable_sm90INS1_16FlashAttnFwdSm90INS1_25CollectiveMainloopFwdSm90ILi2EN4cute5tupleIJNS5_1CILi1EEES8_S8_EEENS6_IJNS7_ILi192EEENS7_ILi128EEENS7_ILi64EEEEEELi64ENS_6half_tEfNS_4arch4Sm90ELb0ELb1ELb0ELb1ELb0ELb0ELb0ELb1ELb1ELb1ELb1ELb0EEENS1_21CollectiveEpilogueFwdINS6_IJSA_SC_SB_EEES9_SE_SG_Li384ELb1ELb1ELb1ELb0EEENS1_36VarlenDynamicPersistentTileSchedulerILi192ELi128ELi384ELi128ELb1ELb1ELb1ELb1ELb0ELb1EEEEEEEEEvNT_6ParamsE,(.L_x_85 - _ZN7cutlass13device_kernelIN5flash11enable_sm90INS1_16FlashAttnFwdSm90INS1_25CollectiveMainloopFwdSm90ILi2EN4cute5tupleIJNS5_1CILi1EEES8_S8_EEENS6_IJNS7_ILi192EEENS7_ILi128EEENS7_ILi64EEEEEELi64ENS_6half_tEfNS_4arch4Sm90ELb0ELb1ELb0ELb1ELb0ELb0ELb0ELb1ELb1ELb1ELb1ELb0EEENS1_21CollectiveEpilogueFwdINS6_IJSA_SC_SB_EEES9_SE_SG_Li384ELb1ELb1ELb1ELb0EEENS1_36VarlenDynamicPersistentTileSchedulerILi192ELi128ELi384ELi128ELb1ELb1ELb1ELb1ELb0ELb1EEEEEEEEEvNT_6ParamsE)
        .other          _ZN7cutlass13device_kernelIN5flash11enable_sm90INS1_16FlashAttnFwdSm90INS1_25CollectiveMainloopFwdSm90ILi2EN4cute5tupleIJNS5_1CILi1EEES8_S8_EEENS6_IJNS7_ILi192EEENS7_ILi128EEENS7_ILi64EEEEEELi64ENS_6half_tEfNS_4arch4Sm90ELb0ELb1ELb0ELb1ELb0ELb0ELb0ELb1ELb1ELb1ELb1ELb0EEENS1_21CollectiveEpilogueFwdINS6_IJSA_SC_SB_EEES9_SE_SG_Li384ELb1ELb1ELb1ELb0EEENS1_36VarlenDynamicPersistentTileSchedulerILi192ELi128ELi384ELi128ELb1ELb1ELb1ELb1ELb0ELb1EEEEEEEEEvNT_6ParamsE,@"STO_CUDA_ENTRY STV_DEFAULT"
_ZN7cutlass13device_kernelIN5flash11enable_sm90INS1_16FlashAttnFwdSm90INS1_25CollectiveMainloopFwdSm90ILi2EN4cute5tupleIJNS5_1CILi1EEES8_S8_EEENS6_IJNS7_ILi192EEENS7_ILi128EEENS7_ILi64EEEEEELi64ENS_6half_tEfNS_4arch4Sm90ELb0ELb1ELb0ELb1ELb0ELb0ELb0ELb1ELb1ELb1ELb1ELb0EEENS1_21CollectiveEpilogueFwdINS6_IJSA_SC_SB_EEES9_SE_SG_Li384ELb1ELb1ELb1ELb0EEENS1_36VarlenDynamicPersistentTileSchedulerILi192ELi128ELi384ELi128ELb1ELb1ELb1ELb1ELb0ELb1EEEEEEEEEvNT_6ParamsE:
[----:B------:R-:W-:Y:S01]  /*0000*/  LDC R1, c[0x0][0x37c] ;  /* 0x0000df00ff017b82 */ /* 0x000fe20000000800 */
[----:B------:R-:W-:Y:S05]  /*0010*/  EXIT ;  /* 0x000000000000794d */ /* 0x000fea0003800000 */
.L_x_40:
        /* <DEDUP_REMOVED lines=14> */
.L_x_85:


//--------------------- .text._ZN7cutlass13device_kernelIN5flash11enable_sm90INS1_16FlashAttnFwdSm90INS1_25CollectiveMainloopFwdSm90ILi2EN4cute5tupleIJNS5_1CILi1EEES8_S8_EEENS6_IJNS7_ILi192EEENS7_ILi128EEENS7_ILi64EEEEEELi64ENS_6half_tEfNS_4arch4Sm90ELb0ELb1ELb0ELb1ELb0ELb1ELb0ELb1ELb1ELb1ELb1ELb0EEENS1_21CollectiveEpilogueFwdINS6_IJSA_SC_SB_EEES9_SE_SG_Li384ELb1ELb1ELb1ELb0EEENS1_36VarlenDynamicPersistentTileSchedulerILi192ELi128ELi384ELi128ELb1ELb1ELb1ELb1ELb0ELb1EEEEEEEEEvNT_6ParamsE --------------------------
	.section	.text._ZN7cutlass13device_kernelIN5flash11enable_sm90INS1_16FlashAttnFwdSm90INS1_25CollectiveMainloopFwdSm90ILi2EN4cute5tupleIJNS5_1CILi1EEES8_S8_EEENS6_IJNS7_ILi192EEENS7_ILi128EEENS7_ILi64EEEEEELi64ENS_6half_tEfNS_4arch4Sm90ELb0ELb1ELb0ELb1ELb0ELb1ELb0ELb1ELb1ELb1ELb1ELb0EEENS1_21CollectiveEpilogueFwdINS6_IJSA_SC_SB_EEES9_SE_SG_Li384ELb1ELb1ELb1ELb0EEENS1_36VarlenDynamicPersistentTileSchedulerILi192ELi128ELi384ELi128ELb1ELb1ELb1ELb1ELb0ELb1EEEEEEEEEvNT_6ParamsE,"ax",@progbits
	.align	128
.text._ZN7cutlass13device_kernelIN5flash11enable_sm90INS1_16FlashAttnFwdSm90INS1_25CollectiveMainloopFwdSm90ILi2EN4cute5tupleIJNS5_1CILi1EEES8_S8_EEENS6_IJNS7_ILi192EEENS7_ILi128EEENS7_ILi64EEEEEELi64ENS_6half_tEfNS_4arch4Sm90ELb0ELb1ELb0ELb1ELb0ELb1ELb0ELb1ELb1ELb1ELb1ELb0EEENS1_21CollectiveEpilogueFwdINS6_IJSA_SC_SB_EEES9_SE_SG_Li384ELb1ELb1ELb1ELb0EEENS1_36VarlenDynamicPersistentTileSchedulerILi192ELi128ELi384ELi128ELb1ELb1ELb1ELb1ELb0ELb1EEEEEEEEEvNT_6ParamsE:
        .type           _ZN7cutlass13device_kernelIN5flash11enable_sm90INS1_16FlashAttnFwdSm90INS1_25CollectiveMainloopFwdSm90ILi2EN4cute5tupleIJNS5_1CILi1EEES8_S8_EEENS6_IJNS7_ILi192EEENS7_ILi128EEENS7_ILi64EEEEEELi64ENS_6half_tEfNS_4arch4Sm90ELb0ELb1ELb0ELb1ELb0ELb1ELb0ELb1ELb1ELb1ELb1ELb0EEENS1_21CollectiveEpilogueFwdINS6_IJSA_SC_SB_EEES9_SE_SG_Li384ELb1ELb1ELb1ELb0EEENS1_36VarlenDynamicPersistentTileSchedulerILi192ELi128ELi384ELi128ELb1ELb1ELb1ELb1ELb0ELb1EEEEEEEEEvNT_6ParamsE,@function
        .size           _ZN7cutlass13device_kernelIN5flash11enable_sm90INS1_16FlashAttnFwdSm90INS1_25CollectiveMainloopFwdSm90ILi2EN4cute5tupleIJNS5_1CILi1EEES8_S8_EEENS6_IJNS7_ILi192EEENS7_ILi128EEENS7_ILi64EEEEEELi64ENS_6half_tEfNS_4arch4Sm90ELb0ELb1ELb0ELb1ELb0ELb1ELb0ELb1ELb1ELb1ELb1ELb0EEENS1_21CollectiveEpilogueFwdINS6_IJSA_SC_SB_EEES9_SE_SG_Li384ELb1ELb1ELb1ELb0EEENS1_36VarlenDynamicPersistentTileSchedulerILi192ELi128ELi384ELi128ELb1ELb1ELb1ELb1ELb0ELb1EEEEEEEEEvNT_6ParamsE,(.L_x_86 - _ZN7cutlass13device_kernelIN5flash11enable_sm90INS1_16FlashAttnFwdSm90INS1_25CollectiveMainloopFwdSm90ILi2EN4cute5tupleIJNS5_1CILi1EEES8_S8_EEENS6_IJNS7_ILi192EEENS7_ILi128EEENS7_ILi64EEEEEELi64ENS_6half_tEfNS_4arch4Sm90ELb0ELb1ELb0ELb1ELb0ELb1ELb0ELb1ELb1ELb1ELb1ELb0EEENS1_21CollectiveEpilogueFwdINS6_IJSA_SC_SB_EEES9_SE_SG_Li384ELb1ELb1ELb1ELb0EEENS1_36VarlenDynamicPersistentTileSchedulerILi192ELi128ELi384ELi128ELb1ELb1ELb1ELb1ELb0ELb1EEEEEEEEEvNT_6ParamsE)
        .other          _ZN7cutlass13device_kernelIN5flash11enable_sm90INS1_16FlashAttnFwdSm90INS1_25CollectiveMainloopFwdSm90ILi2EN4cute5tupleIJNS5_1CILi1EEES8_S8_EEENS6_IJNS7_ILi192EEENS7_ILi128EEENS7_ILi64EEEEEELi64ENS_6half_tEfNS_4arch4Sm90ELb0ELb1ELb0ELb1ELb0ELb1ELb0ELb1ELb1ELb1ELb1ELb0EEENS1_21CollectiveEpilogueFwdINS6_IJSA_SC_SB_EEES9_SE_SG_Li384ELb1ELb1ELb1ELb0EEENS1_36VarlenDynamicPersistentTileSchedulerILi192ELi128ELi384ELi128ELb1ELb1ELb1ELb1ELb0ELb1EEEEEEEEEvNT_6ParamsE,@"STO_CUDA_ENTRY STV_DEFAULT"
_ZN7cutlass13device_kernelIN5flash11enable_sm90INS1_16FlashAttnFwdSm90INS1_25CollectiveMainloopFwdSm90ILi2EN4cute5tupleIJNS5_1CILi1EEES8_S8_EEENS6_IJNS7_ILi192EEENS7_ILi128EEENS7_ILi64EEEEEELi64ENS_6half_tEfNS_4arch4Sm90ELb0ELb1ELb0ELb1ELb0ELb1ELb0ELb1ELb1ELb1ELb1ELb0EEENS1_21CollectiveEpilogueFwdINS6_IJSA_SC_SB_EEES9_SE_SG_Li384ELb1ELb1ELb1ELb0EEENS1_36VarlenDynamicPersistentTileSchedulerILi192ELi128ELi384ELi128ELb1ELb1ELb1ELb1ELb0ELb1EEEEEEEEEvNT_6ParamsE:
[----:B------:R-:W-:Y:S01]  /*0000*/  LDC R1, c[0x0][0x37c] ;  /* 0x0000df00ff017b82 */ /* 0x000fe20000000800 */
[----:B------:R-:W-:Y:S05]  /*0010*/  EXIT ;  /* 0x000000000000794d */ /* 0x000fea0003800000 */
.L_x_41:
        /* <DEDUP_REMOVED lines=14> */
.L_x_86:


//--------------------- .text._ZN7cutlass13device_kernelIN5flash11enable_sm90INS1_16FlashAttnFwdSm90INS1_25CollectiveMainloopFwdSm90ILi2EN4cute5tupleIJNS5_1CILi1EEES8_S8_EEENS6_IJNS7_ILi192EEENS7_ILi128EEENS7_ILi64EEEEEELi64ENS_6half_tEfNS_4arch4Sm90ELb1ELb0ELb0ELb0ELb0ELb0ELb0ELb1ELb1ELb1ELb1ELb0EEENS1_21CollectiveEpilogueFwdINS6_IJSA_SC_SB_EEES9_SE_SG_Li384ELb0ELb1ELb1ELb0EEENS1_19SingleTileSchedulerILb0ELb1ELb1ELi192EEEEEEEEEvNT_6ParamsE --------------------------
	.section	.text._ZN7cutlass13device_kernelIN5flash11enable_sm90INS1_16FlashAttnFwdSm90INS1_25CollectiveMainloopFwdSm90ILi2EN4cute5tupleIJNS5_1CILi1EEES8_S8_EEENS6_IJNS7_ILi192EEENS7_ILi128EEENS7_ILi64EEEEEELi64ENS_6half_tEfNS_4arch4Sm90ELb1ELb0ELb0ELb0ELb0ELb0ELb0ELb1ELb1ELb1ELb1ELb0EEENS1_21CollectiveEpilogueFwdINS6_IJSA_SC_SB_EEES9_SE_SG_Li384ELb0ELb1ELb1ELb0EEENS1_19SingleTileSchedulerILb0ELb1ELb1ELi192EEEEEEEEEvNT_6ParamsE,"ax",@progbits
	.align	128
.text._ZN7cutlass13device_kernelIN5flash11enable_sm90INS1_16FlashAttnFwdSm90INS1_25CollectiveMainloopFwdSm90ILi2EN4cute5tupleIJNS5_1CILi1EEES8_S8_EEENS6_IJNS7_ILi192EEENS7_ILi128EEENS7_ILi64EEEEEELi64ENS_6half_tEfNS_4arch4Sm90ELb1ELb0ELb0ELb0ELb0ELb0ELb0ELb1ELb1ELb1ELb1ELb0EEENS1_21CollectiveEpilogueFwdINS6_IJSA_SC_SB_EEES9_SE_SG_Li384ELb0ELb1ELb1ELb0EEENS1_19SingleTileSchedulerILb0ELb1ELb1ELi192EEEEEEEEEvNT_6ParamsE:
        .type           _ZN7cutlass13device_kernelIN5flash11enable_sm90INS1_16FlashAttnFwdSm90INS1_25CollectiveMainloopFwdSm90ILi2EN4cute5tupleIJNS5_1CILi1EEES8_S8_EEENS6_IJNS7_ILi192EEENS7_ILi128EEENS7_ILi64EEEEEELi64ENS_6half_tEfNS_4arch4Sm90ELb1ELb0ELb0ELb0ELb0ELb0ELb0ELb1ELb1ELb1ELb1ELb0EEENS1_21CollectiveEpilogueFwdINS6_IJSA_SC_SB_EEES9_SE_SG_Li384ELb0ELb1ELb1ELb0EEENS1_19SingleTileSchedulerILb0ELb1ELb1ELi192EEEEEEEEEvNT_6ParamsE,@function
        .size           _ZN7cutlass13device_kernelIN5flash11enable_sm90INS1_16FlashAttnFwdSm90INS1_25CollectiveMainloopFwdSm90ILi2EN4cute5tupleIJNS5_1CILi1EEES8_S8_EEENS6_IJNS7_ILi192EEENS7_ILi128EEENS7_ILi64EEEEEELi64ENS_6half_tEfNS_4arch4Sm90ELb1ELb0ELb0ELb0ELb0ELb0ELb0ELb1ELb1ELb1ELb1ELb0EEENS1_21CollectiveEpilogueFwdINS6_IJSA_SC_SB_EEES9_SE_SG_Li384ELb0ELb1ELb1ELb0EEENS1_19SingleTileSchedulerILb0ELb1ELb1ELi192EEEEEEEEEvNT_6ParamsE,(.L_x_87 - _ZN7cutlass13device_kernelIN5flash11enable_sm90INS1_16FlashAttnFwdSm90INS1_25CollectiveMainloopFwdSm90ILi2EN4cute5tupleIJNS5_1CILi1EEES8_S8_EEENS6_IJNS7_ILi192EEENS7_ILi128EEENS7_ILi64EEEEEELi64ENS_6half_tEfNS_4arch4Sm90ELb1ELb0ELb0ELb0ELb0ELb0ELb0ELb1ELb1ELb1ELb1ELb0EEENS1_21CollectiveEpilogueFwdINS6_IJSA_SC_SB_EEES9_SE_SG_Li384ELb0ELb1ELb1ELb0EEENS1_19SingleTileSchedulerILb0ELb1ELb1ELi192EEEEEEEEEvNT_6ParamsE)
        .other          _ZN7cutlass13device_kernelIN5flash11enable_sm90INS1_16FlashAttnFwdSm90INS1_25CollectiveMainloopFwdSm90ILi2EN4cute5tupleIJNS5_1CILi1EEES8_S8_EEENS6_IJNS7_ILi192EEENS7_ILi128EEENS7_ILi64EEEEEELi64ENS_6half_tEfNS_4arch4Sm90ELb1ELb0ELb0ELb0ELb0ELb0ELb0ELb1ELb1ELb1ELb1ELb0EEENS1_21CollectiveEpilogueFwdINS6_IJSA_SC_SB_EEES9_SE_SG_Li384ELb0ELb1ELb1ELb0EEENS1_19SingleTileSchedulerILb0ELb1ELb1ELi192EEEEEEEEEvNT_6ParamsE,@"STO_CUDA_ENTRY STV_DEFAULT"
_ZN7cutlass13device_kernelIN5flash11enable_sm90INS1_16FlashAttnFwdSm90INS1_25CollectiveMainloopFwdSm90ILi2EN4cute5tupleIJNS5_1CILi1EEES8_S8_EEENS6_IJNS7_ILi192EEENS7_ILi128EEENS7_ILi64EEEEEELi64ENS_6half_tEfNS_4arch4Sm90ELb1ELb0ELb0ELb0ELb0ELb0ELb0ELb1ELb1ELb1ELb1ELb0EEENS1_21CollectiveEpilogueFwdINS6_IJSA_SC_SB_EEES9_SE_SG_Li384ELb0ELb1ELb1ELb0EEENS1_19SingleTileSchedulerILb0ELb1ELb1ELi192EEEEEEEEEvNT_6ParamsE:
[----:B------:R-:W-:Y:S01]  /*0000*/  LDC R1, c[0x0][0x37c] ;  /* 0x0000df00ff017b82 */ /* 0x000fe20000000800 */
[----:B------:R-:W-:Y:S05]  /*0010*/  EXIT ;  /* 0x000000000000794d */ /* 0x000fea0003800000 */
.L_x_42:
        /* <DEDUP_REMOVED lines=14> */
.L_x_87:


//--------------------- .text._ZN7cutlass13device_kernelIN5flash11enable_sm90INS1_16FlashAttnFwdSm90INS1_25CollectiveMainloopFwdSm90ILi2EN4cute5tupleIJNS5_1CILi1EEES8_S8_EEENS6_IJNS7_ILi192EEENS7_ILi128EEENS7_ILi64EEEEEELi64ENS_6half_tEfNS_4arch4Sm90ELb1ELb0ELb0ELb1ELb0ELb0ELb0ELb1ELb1ELb1ELb1ELb0EEENS1_21CollectiveEpilogueFwdINS6_IJSA_SC_SB_EEES9_SE_SG_Li384ELb1ELb1ELb1ELb0EEENS1_36VarlenDynamicPersistentTileSchedulerILi192ELi128ELi384ELi128ELb1ELb1ELb1ELb1ELb1ELb1EEEEEEEEEvNT_6ParamsE --------------------------
	.section	.text._ZN7cutlass13device_kernelIN5flash11enable_sm90INS1_16FlashAttnFwdSm90INS1_25CollectiveMainloopFwdSm90ILi2EN4cute5tupleIJNS5_1CILi1EEES8_S8_EEENS6_IJNS7_ILi192EEENS7_ILi128EEENS7_ILi64EEEEEELi64ENS_6half_tEfNS_4arch4Sm90ELb1ELb0ELb0ELb1ELb0ELb0ELb0ELb1ELb1ELb1ELb1ELb0EEENS1_21CollectiveEpilogueFwdINS6_IJSA_SC_SB_EEES9_SE_SG_Li384ELb1ELb1ELb1ELb0EEENS1_36VarlenDynamicPersistentTileSchedulerILi192ELi128ELi384ELi128ELb1ELb1ELb1ELb1ELb1ELb1EEEEEEEEEvNT_6ParamsE,"ax",@progbits
	.align	128
.text._ZN7cutlass13device_kernelIN5flash11enable_sm90INS1_16FlashAttnFwdSm90INS1_25CollectiveMainloopFwdSm90ILi2EN4cute5tupleIJNS5_1CILi1EEES8_S8_EEENS6_IJNS7_ILi192EEENS7_ILi128EEENS7_ILi64EEEEEELi64ENS_6half_tEfNS_4arch4Sm90ELb1ELb0ELb0ELb1ELb0ELb0ELb0ELb1ELb1ELb1ELb1ELb0EEENS1_21CollectiveEpilogueFwdINS6_IJSA_SC_SB_EEES9_SE_SG_Li384ELb1ELb1ELb1ELb0EEENS1_36VarlenDynamicPersistentTileSchedulerILi192ELi128ELi384ELi128ELb1ELb1ELb1ELb1ELb1ELb1EEEEEEEEEvNT_6ParamsE:
        .type           _ZN7cutlass13device_kernelIN5flash11enable_sm90INS1_16FlashAttnFwdSm90INS1_25CollectiveMainloopFwdSm90ILi2EN4cute5tupleIJNS5_1CILi1EEES8_S8_EEENS6_IJNS7_ILi192EEENS7_ILi128EEENS7_ILi64EEEEEELi64ENS_6half_tEfNS_4arch4Sm90ELb1ELb0ELb0ELb1ELb0ELb0ELb0ELb1ELb1ELb1ELb1ELb0EEENS1_21CollectiveEpilogueFwdINS6_IJSA_SC_SB_EEES9_SE_SG_Li384ELb1ELb1ELb1ELb0EEENS1_36VarlenDynamicPersistentTileSchedulerILi192ELi128ELi384ELi128ELb1ELb1ELb1ELb1ELb1ELb1EEEEEEEEEvNT_6ParamsE,@function
        .size           _ZN7cutlass13device_kernelIN5flash11enable_sm90INS1_16FlashAttnFwdSm90INS1_25CollectiveMainloopFwdSm90ILi2EN4cute5tupleIJNS5_1CILi1EEES8_S8_EEENS6_IJNS7_ILi192EEENS7_ILi128EEENS7_ILi64EEEEEELi64ENS_6half_tEfNS_4arch4Sm90ELb1ELb0ELb0ELb1ELb0ELb0ELb0ELb1ELb1ELb1ELb1ELb0EEENS1_21CollectiveEpilogueFwdINS6_IJSA_SC_SB_EEES9_SE_SG_Li384ELb1ELb1ELb1ELb0EEENS1_36VarlenDynamicPersistentTileSchedulerILi192ELi128ELi384ELi128ELb1ELb1ELb1ELb1ELb1ELb1EEEEEEEEEvNT_6ParamsE,(.L_x_88 - _ZN7cutlass13device_kernelIN5flash11enable_sm90INS1_16FlashAttnFwdSm90INS1_25CollectiveMainloopFwdSm90ILi2EN4cute5tupleIJNS5_1CILi1EEES8_S8_EEENS6_IJNS7_ILi192EEENS7_ILi128EEENS7_ILi64EEEEEELi64ENS_6half_tEfNS_4arch4Sm90ELb1ELb0ELb0ELb1ELb0ELb0ELb0ELb1ELb1ELb1ELb1ELb0EEENS1_21CollectiveEpilogueFwdINS6_IJSA_SC_SB_EEES9_SE_SG_Li384ELb1ELb1ELb1ELb0EEENS1_36VarlenDynamicPersistentTileSchedulerILi192ELi128ELi384ELi128ELb1ELb1ELb1ELb1ELb1ELb1EEEEEEEEEvNT_6ParamsE)
        .other          _ZN7cutlass13device_kernelIN5flash11enable_sm90INS1_16FlashAttnFwdSm90INS1_25CollectiveMainloopFwdSm90ILi2EN4cute5tupleIJNS5_1CILi1EEES8_S8_EEENS6_IJNS7_ILi192EEENS7_ILi128EEENS7_ILi64EEEEEELi64ENS_6half_tEfNS_4arch4Sm90ELb1ELb0ELb0ELb1ELb0ELb0ELb0ELb1ELb1ELb1ELb1ELb0EEENS1_21CollectiveEpilogueFwdINS6_IJSA_SC_SB_EEES9_SE_SG_Li384ELb1ELb1ELb1ELb0EEENS1_36VarlenDynamicPersistentTileSchedulerILi192ELi128ELi384ELi128ELb1ELb1ELb1ELb1ELb1ELb1EEEEEEEEEvNT_6ParamsE,@"STO_CUDA_ENTRY STV_DEFAULT"
_ZN7cutlass13device_kernelIN5flash11enable_sm90INS1_16FlashAttnFwdSm90INS1_25CollectiveMainloopFwdSm90ILi2EN4cute5tupleIJNS5_1CILi1EEES8_S8_EEENS6_IJNS7_ILi192EEENS7_ILi128EEENS7_ILi64EEEEEELi64ENS_6half_tEfNS_4arch4Sm90ELb1ELb0ELb0ELb1ELb0ELb0ELb0ELb1ELb1ELb1ELb1ELb0EEENS1_21CollectiveEpilogueFwdINS6_IJSA_SC_SB_EEES9_SE_SG_Li384ELb1ELb1ELb1ELb0EEENS1_36VarlenDynamicPersistentTileSchedulerILi192ELi128ELi384ELi128ELb1ELb1ELb1ELb1ELb1ELb1EEEEEEEEEvNT_6ParamsE:
[----:B------:R-:W-:Y:S01]  /*0000*/  LDC R1, c[0x0][0x37c] ;  /* 0x0000df00ff017b82 */ /* 0x000fe20000000800 */
[----:B------:R-:W-:Y:S05]  /*0010*/  EXIT ;  /* 0x000000000000794d */ /* 0x000fea0003800000 */
.L_x_43:
        /* <DEDUP_REMOVED lines=14> */
.L_x_88:


//--------------------- .text._ZN7cutlass13device_kernelIN5flash11enable_sm90INS1_16FlashAttnFwdSm90INS1_25CollectiveMainloopFwdSm90ILi2EN4cute5tupleIJNS5_1CILi1EEES8_S8_EEENS6_IJNS7_ILi192EEENS7_ILi128EEENS7_ILi64EEEEEELi64ENS_6half_tEfNS_4arch4Sm90ELb1ELb0ELb0ELb1ELb0ELb1ELb0ELb1ELb1ELb1ELb1ELb0EEENS1_21CollectiveEpilogueFwdINS6_IJSA_SC_SB_EEES9_SE_SG_Li384ELb1ELb1ELb1ELb0EEENS1_36VarlenDynamicPersistentTileSchedulerILi192ELi128ELi384ELi128ELb1ELb1ELb1ELb1ELb1ELb1EEEEEEEEEvNT_6ParamsE --------------------------
	.section	.text._ZN7cutlass13device_kernelIN5flash11enable_sm90INS1_16FlashAttnFwdSm90INS1_25CollectiveMainloopFwdSm90ILi2EN4cute5tupleIJNS5_1CILi1EEES8_S8_EEENS6_IJNS7_ILi192EEENS7_ILi128EEENS7_ILi64EEEEEELi64ENS_6half_tEfNS_4arch4Sm90ELb1ELb0ELb0ELb1ELb0ELb1ELb0ELb1ELb1ELb1ELb1ELb0EEENS1_21CollectiveEpilogueFwdINS6_IJSA_SC_SB_EEES9_SE_SG_Li384ELb1ELb1ELb1ELb0EEENS1_36VarlenDynamicPersistentTileSchedulerILi192ELi128ELi384ELi128ELb1ELb1ELb1ELb1ELb1ELb1EEEEEEEEEvNT_6ParamsE,"ax",@progbits
	.align	128
.text._ZN7cutlass13device_kernelIN5flash11enable_sm90INS1_16FlashAttnFwdSm90INS1_25CollectiveMainloopFwdSm90ILi2EN4cute5tupleIJNS5_1CILi1EEES8_S8_EEENS6_IJNS7_ILi192EEENS7_ILi128EEENS7_ILi64EEEEEELi64ENS_6half_tEfNS_4arch4Sm90ELb1ELb0ELb0ELb1ELb0ELb1ELb0ELb1ELb1ELb1ELb1ELb0EEENS1_21CollectiveEpilogueFwdINS6_IJSA_SC_SB_EEES9_SE_SG_Li384ELb1ELb1ELb1ELb0EEENS1_36VarlenDynamicPersistentTileSchedulerILi192ELi128ELi384ELi128ELb1ELb1ELb1ELb1ELb1ELb1EEEEEEEEEvNT_6ParamsE:
        .type           _ZN7cutlass13device_kernelIN5flash11enable_sm90INS1_16FlashAttnFwdSm90INS1_25CollectiveMainloopFwdSm90ILi2EN4cute5tupleIJNS5_1CILi1EEES8_S8_EEENS6_IJNS7_ILi192EEENS7_ILi128EEENS7_ILi64EEEEEELi64ENS_6half_tEfNS_4arch4Sm90ELb1ELb0ELb0ELb1ELb0ELb1ELb0ELb1ELb1ELb1ELb1ELb0EEENS1_21CollectiveEpilogueFwdINS6_IJSA_SC_SB_EEES9_SE_SG_Li384ELb1ELb1ELb1ELb0EEENS1_36VarlenDynamicPersistentTileSchedulerILi192ELi128ELi384ELi128ELb1ELb1ELb1ELb1ELb1ELb1EEEEEEEEEvNT_6ParamsE,@function
        .size           _ZN7cutlass13device_kernelIN5flash11enable_sm90INS1_16FlashAttnFwdSm90INS1_25CollectiveMainloopFwdSm90ILi2EN4cute5tupleIJNS5_1CILi1EEES8_S8_EEENS6_IJNS7_ILi192EEENS7_ILi128EEENS7_ILi64EEEEEELi64ENS_6half_tEfNS_4arch4Sm90ELb1ELb0ELb0ELb1ELb0ELb1ELb0ELb1ELb1ELb1ELb1ELb0EEENS1_21CollectiveEpilogueFwdINS6_IJSA_SC_SB_EEES9_SE_SG_Li384ELb1ELb1ELb1ELb0EEENS1_36VarlenDynamicPersistentTileSchedulerILi192ELi128ELi384ELi128ELb1ELb1ELb1ELb1ELb1ELb1EEEEEEEEEvNT_6ParamsE,(.L_x_89 - _ZN7cutlass13device_kernelIN5flash11enable_sm90INS1_16FlashAttnFwdSm90INS1_25CollectiveMainloopFwdSm90ILi2EN4cute5tupleIJNS5_1CILi1EEES8_S8_EEENS6_IJNS7_ILi192EEENS7_ILi128EEENS7_ILi64EEEEEELi64ENS_6half_tEfNS_4arch4Sm90ELb1ELb0ELb0ELb1ELb0ELb1ELb0ELb1ELb1ELb1ELb1ELb0EEENS1_21CollectiveEpilogueFwdINS6_IJSA_SC_SB_EEES9_SE_SG_Li384ELb1ELb1ELb1ELb0EEENS1_36VarlenDynamicPersistentTileSchedulerILi192ELi128ELi384ELi128ELb1ELb1ELb1ELb1ELb1ELb1EEEEEEEEEvNT_6ParamsE)
        .other          _ZN7cutlass13device_kernelIN5flash11enable_sm90INS1_16FlashAttnFwdSm90INS1_25CollectiveMainloopFwdSm90ILi2EN4cute5tupleIJNS5_1CILi1EEES8_S8_EEENS6_IJNS7_ILi192EEENS7_ILi128EEENS7_ILi64EEEEEELi64ENS_6half_tEfNS_4arch4Sm90ELb1ELb0ELb0ELb1ELb0ELb1ELb0ELb1ELb1ELb1ELb1ELb0EEENS1_21CollectiveEpilogueFwdINS6_IJSA_SC_SB_EEES9_SE_SG_Li384ELb1ELb1ELb1ELb0EEENS1_36VarlenDynamicPersistentTileSchedulerILi192ELi128ELi384ELi128ELb1ELb1ELb1ELb1ELb1ELb1EEEEEEEEEvNT_6ParamsE,@"STO_CUDA_ENTRY STV_DEFAULT"
_ZN7cutlass13device_kernelIN5flash11enable_sm90INS1_16FlashAttnFwdSm90INS1_25CollectiveMainloopFwdSm90ILi2EN4cute5tupleIJNS5_1CILi1EEES8_S8_EEENS6_IJNS7_ILi192EEENS7_ILi128EEENS7_ILi64EEEEEELi64ENS_6half_tEfNS_4arch4Sm90ELb1ELb0ELb0ELb1ELb0ELb1ELb0ELb1ELb1ELb1ELb1ELb0EEENS1_21CollectiveEpilogueFwdINS6_IJSA_SC_SB_EEES9_SE_SG_Li384ELb1ELb1ELb1ELb0EEENS1_36VarlenDynamicPersistentTileSchedulerILi192ELi128ELi384ELi128ELb1ELb1ELb1ELb1ELb1ELb1EEEEEEEEEvNT_6ParamsE:
[----:B------:R-:W-:Y:S01]  /*0000*/  LDC R1, c[0x0][0x37c] ;  /* 0x0000df00ff017b82 */ /* 0x000fe20000000800 */
[----:B------:R-:W-:Y:S05]  /*0010*/  EXIT ;  /* 0x000000000000794d */ /* 0x000fea0003800000 */
.L_x_44:
        /* <DEDUP_REMOVED lines=14> */
.L_x_89:


//--------------------- .nv.shared.reserved.0     --------------------------
	.section	.nv.shared.reserved.0,"aw",@nobits
	.weak		__nv_reservedSMEM_offset_0_alias
	.size		__nv_reservedSMEM_offset_0_alias, 0, 64
	.other		__nv_reservedSMEM_offset_0_alias,@"STO_CUDA_RESERVED_SHARED STV_DEFAULT"
__nv_reservedSMEM_offset_0_alias:
	.zero		0
	.zero		64


//--------------------- .nv.global                --------------------------
	.section	.nv.global,"aw",@nobits
.nv.global:
	.type		_ZN72_INTERNAL_1e203569_36_flash_fwd_hdimall_fp16_split_sm90_cu_ceb34e2a_38844cute1_E,@object
	.size		_ZN72_INTERNAL_1e203569_36_flash_fwd_hdimall_fp16_split_sm90_cu_ceb34e2a_38844cute1_E,(_ZN72_INTERNAL_1e203569_36_flash_fwd_hdimall_fp16_split_sm90_cu_ceb34e2a_38844cuda3std3__45__cpo6cbeginE - _ZN72_INTERNAL_1e203569_36_flash_fwd_hdimall_fp16_split_sm90_cu_ceb34e2a_38844cute1_E)
_ZN72_INTERNAL_1e203569_36_flash_fwd_hdimall_fp16_split_sm90_cu_ceb34e2a_38844cute1_E:
	.zero		1
	.type		_ZN72_INTERNAL_1e203569_36_flash_fwd_hdimall_fp16_split_sm90_cu_ceb34e2a_38844cuda3std3__45__cpo6cbeginE,@object
	.size		_ZN72_INTERNAL_1e203569_36_flash_fwd_hdimall_fp16_split_sm90_cu_ceb34e2a_38844cuda3std3__45__cpo6cbeginE,(_ZN72_INTERNAL_1e203569_36_flash_fwd_hdimall_fp16_split_sm90_cu_ceb34e2a_38844cuda3std3__48in_placeE - _ZN72_INTERNAL_1e203569_36_flash_fwd_hdimall_fp16_split_sm90_cu_ceb34e2a_38844cuda3std3__45__cpo6cbeginE)
_ZN72_INTERNAL_1e203569_36_flash_fwd_hdimall_fp16_split_sm90_cu_ceb34e2a_38844cuda3std3__45__cpo6cbeginE:
	.zero		1
	.type		_ZN72_INTERNAL_1e203569_36_flash_fwd_hdimall_fp16_split_sm90_cu_ceb34e2a_38844cuda3std3__48in_placeE,@object
	.size		_ZN72_INTERNAL_1e203569_36_flash_fwd_hdimall_fp16_split_sm90_cu_ceb34e2a_38844cuda3std3__48in_placeE,(_ZN72_INTERNAL_1e203569_36_flash_fwd_hdimall_fp16_split_sm90_cu_ceb34e2a_38844cuda3std6ranges3__45__cpo9iter_moveE - _ZN72_INTERNAL_1e203569_36_flash_fwd_hdimall_fp16_split_sm90_cu_ceb34e2a_38844cuda3std3__48in_placeE)
_ZN72_INTERNAL_1e203569_36_flash_fwd_hdimall_fp16_split_sm90_cu_ceb34e2a_38844cuda3std3__48in_placeE:
	.zero		1
	.type		_ZN72_INTERNAL_1e203569_36_flash_fwd_hdimall_fp16_split_sm90_cu_ceb34e2a_38844cuda3std6ranges3__45__cpo9iter_moveE,@object
	.size		_ZN72_INTERNAL_1e203569_36_flash_fwd_hdimall_fp16_split_sm90_cu_ceb34e2a_38844cuda3std6ranges3__45__cpo9iter_moveE,(_ZN72_INTERNAL_1e203569_36_flash_fwd_hdimall_fp16_split_sm90_cu_ceb34e2a_38844cuda3std3__45__cpo5beginE - _ZN72_INTERNAL_1e203569_36_flash_fwd_hdimall_fp16_split_sm90_cu_ceb34e2a_38844cuda3std6ranges3__45__cpo9iter_moveE)
_ZN72_INTERNAL_1e203569_36_flash_fwd_hdimall_fp16_split_sm90_cu_ceb34e2a_38844cuda3std6ranges3__45__cpo9iter_moveE:
	.zero		1
	.type		_ZN72_INTERNAL_1e203569_36_flash_fwd_hdimall_fp16_split_sm90_cu_ceb34e2a_38844cuda3std3__45__cpo5beginE,@object
	.size		_ZN72_INTERNAL_1e203569_36_flash_fwd_hdimall_fp16_split_sm90_cu_ceb34e2a_38844cuda3std3__45__cpo5beginE,(_ZN72_INTERNAL_1e203569_36_flash_fwd_hdimall_fp16_split_sm90_cu_ceb34e2a_38844cuda3std3__474_GLOBAL__N__1e203569_36_flash_fwd_hdimall_fp16_split_sm90_cu_ceb34e2a_38846ignoreE - _ZN72_INTERNAL_1e203569_36_flash_fwd_hdimall_fp16_split_sm90_cu_ceb34e2a_38844cuda3std3__45__cpo5beginE)
_ZN72_INTERNAL_1e203569_36_flash_fwd_hdimall_fp16_split_sm90_cu_ceb34e2a_38844cuda3std3__45__cpo5beginE:
	.zero		1
	.type		_ZN72_INTERNAL_1e203569_36_flash_fwd_hdimall_fp16_split_sm90_cu_ceb34e2a_38844cuda3std3__474_GLOBAL__N__1e203569_36_flash_fwd_hdimall_fp16_split_sm90_cu_ceb34e2a_38846ignoreE,@object
	.size		_ZN72_INTERNAL_1e203569_36_flash_fwd_hdimall_fp16_split_sm90_cu_ceb34e2a_38844cuda3std3__474_GLOBAL__N__1e203569_36_flash_fwd_hdimall_fp16_split_sm90_cu_ceb34e2a_38846ignoreE,(_ZN72_INTERNAL_1e203569_36_flash_fwd_hdimall_fp16_split_sm90_cu_ceb34e2a_38844cute7productE - _ZN72_INTERNAL_1e203569_36_flash_fwd_hdimall_fp16_split_sm90_cu_ceb34e2a_38844cuda3std3__474_GLOBAL__N__1e203569_36_flash_fwd_hdimall_fp16_split_sm90_cu_ceb34e2a_38846ignoreE)
_ZN72_INTERNAL_1e203569_36_flash_fwd_hdimall_fp16_split_sm90_cu_ceb34e2a_38844cuda3std3__474_GLOBAL__N__1e203569_36_flash_fwd_hdimall_fp16_split_sm90_cu_ceb34e2a_38846ignoreE:
	.zero		1
	.type		_ZN72_INTERNAL_1e203569_36_flash_fwd_hdimall_fp16_split_sm90_cu_ceb34e2a_38844cute7productE,@object
	.size		_ZN72_INTERNAL_1e203569_36_flash_fwd_hdimall_fp16_split_sm90_cu_ceb34e2a_38844cute7productE,(_ZN72_INTERNAL_1e203569_36_flash_fwd_hdimall_fp16_split_sm90_cu_ceb34e2a_38844cuda3std3__45__cpo3endE - _ZN72_INTERNAL_1e203569_36_flash_fwd_hdimall_fp16_split_sm90_cu_ceb34e2a_38844cute7productE)
_ZN72_INTERNAL_1e203569_36_flash_fwd_hdimall_fp16_split_sm90_cu_ceb34e2a_38844cute7productE:
	.zero		1
	.type		_ZN72_INTERNAL_1e203569_36_flash_fwd_hdimall_fp16_split_sm90_cu_ceb34e2a_38844cuda3std3__45__cpo3endE,@object
	.size		_ZN72_INTERNAL_1e203569_36_flash_fwd_hdimall_fp16_split_sm90_cu_ceb34e2a_38844cuda3std3__45__cpo3endE,(_ZN72_INTERNAL_1e203569_36_flash_fwd_hdimall_fp16_split_sm90_cu_ceb34e2a_38844cuda3std3__419piecewise_constructE - _ZN72_INTERNAL_1e203569_36_flash_fwd_hdimall_fp16_split_sm90_cu_ceb34e2a_38844cuda3std3__45__cpo3endE)
_ZN72_INTERNAL_1e203569_36_flash_fwd_hdimall_fp16_split_sm90_cu_ceb34e2a_38844cuda3std3__45__cpo3endE:
	.zero		1
	.type		_ZN72_INTERNAL_1e203569_36_flash_fwd_hdimall_fp16_split_sm90_cu_ceb34e2a_38844cuda3std3__419piecewise_constructE,@object
	.size		_ZN72_INTERNAL_1e203569_36_flash_fwd_hdimall_fp16_split_sm90_cu_ceb34e2a_38844cuda3std3__419piecewise_constructE,(_ZN72_INTERNAL_1e203569_36_flash_fwd_hdimall_fp16_split_sm90_cu_ceb34e2a_38844cuda3std3__45__cpo4cendE - _ZN72_INTERNAL_1e203569_36_flash_fwd_hdimall_fp16_split_sm90_cu_ceb34e2a_38844cuda3std3__419piecewise_constructE)
_ZN72_INTERNAL_1e203569_36_flash_fwd_hdimall_fp16_split_sm90_cu_ceb34e2a_38844cuda3std3__419piecewise_constructE:
	.zero		1
	.type		_ZN72_INTERNAL_1e203569_36_flash_fwd_hdimall_fp16_split_sm90_cu_ceb34e2a_38844cuda3std3__45__cpo4cendE,@object
	.size		_ZN72_INTERNAL_1e203569_36_flash_fwd_hdimall_fp16_split_sm90_cu_ceb34e2a_38844cuda3std3__45__cpo4cendE,(_ZN72_INTERNAL_1e203569_36_flash_fwd_hdimall_fp16_split_sm90_cu_ceb34e2a_38844cuda3std6ranges3__45__cpo4swapE - _ZN72_INTERNAL_1e203569_36_flash_fwd_hdimall_fp16_split_sm90_cu_ceb34e2a_38844cuda3std3__45__cpo4cendE)
_ZN72_INTERNAL_1e203569_36_flash_fwd_hdimall_fp16_split_sm90_cu_ceb34e2a_38844cuda3std3__45__cpo4cendE:
	.zero		1
	.type		_ZN72_INTERNAL_1e203569_36_flash_fwd_hdimall_fp16_split_sm90_cu_ceb34e2a_38844cuda3std6ranges3__45__cpo4swapE,@object
	.size		_ZN72_INTERNAL_1e203569_36_flash_fwd_hdimall_fp16_split_sm90_cu_ceb34e2a_38844cuda3std6ranges3__45__cpo4swapE,(.L_7 - _ZN72_INTERNAL_1e203569_36_flash_fwd_hdimall_fp16_split_sm90_cu_ceb34e2a_38844cuda3std6ranges3__45__cpo4swapE)
_ZN72_INTERNAL_1e203569_36_flash_fwd_hdimall_fp16_split_sm90_cu_ceb34e2a_38844cuda3std6ranges3__45__cpo4swapE:
	.zero		1
.L_7:


//--------------------- .nv.constant0._ZN7cutlass13device_kernelIN5flash11enable_sm90INS1_16FlashAttnFwdSm90INS1_25CollectiveMainloopFwdSm90ILi2EN4cute5tupleIJNS5_1CILi1EEES8_S8_EEENS6_IJNS7_ILi128EEENS7_ILi80EEENS7_ILi256EEEEEELi256ENS_6half_tEfNS_4arch4Sm90ELb0ELb0ELb0ELb0ELb0ELb0ELb0ELb1ELb1ELb1ELb1ELb0EEENS1_21CollectiveEpilogueFwdINS6_IJSA_SC_SB_EEES9_SE_SG_Li256ELb0ELb1ELb1ELb0EEENS1_19SingleTileSchedulerILb0ELb1ELb1ELi128EEEEEEEEEvNT_6ParamsE --------------------------
	.section	.nv.constant0._ZN7cutlass13device_kernelIN5flash11enable_sm90INS1_16FlashAttnFwdSm90INS1_25CollectiveMainloopFwdSm90ILi2EN4cute5tupleIJNS5_1CILi1EEES8_S8_EEENS6_IJNS7_ILi128EEENS7_ILi80EEENS7_ILi256EEEEEELi256ENS_6half_tEfNS_4arch4Sm90ELb0ELb0ELb0ELb0ELb0ELb0ELb0ELb1ELb1ELb1ELb1ELb0EEENS1_21CollectiveEpilogueFwdINS6_IJSA_SC_SB_EEES9_SE_SG_Li256ELb0ELb1ELb1ELb0EEENS1_19SingleTileSchedulerILb0ELb1ELb1ELi128EEEEEEEEEvNT_6ParamsE,"a",@progbits
	.sectionflags	@""
	.align	4
.nv.constant0._ZN7cutlass13device_kernelIN5flash11enable_sm90INS1_16FlashAttnFwdSm90INS1_25CollectiveMainloopFwdSm90ILi2EN4cute5tupleIJNS5_1CILi1EEES8_S8_EEENS6_IJNS7_ILi128EEENS7_ILi80EEENS7_ILi256EEEEEELi256ENS_6half_tEfNS_4arch4Sm90ELb0ELb0ELb0ELb0ELb0ELb0ELb0ELb1ELb1ELb1ELb1ELb0EEENS1_21CollectiveEpilogueFwdINS6_IJSA_SC_SB_EEES9_SE_SG_Li256ELb0ELb1ELb1ELb0EEENS1_19SingleTileSchedulerILb0ELb1ELb1ELi128EEEEEEEEEvNT_6ParamsE:
	.zero		3456


//--------------------- .nv.constant0._ZN7cutlass13device_kernelIN5flash11enable_sm90INS1_16FlashAttnFwdSm90INS1_25CollectiveMainloopFwdSm90ILi2EN4cute5tupleIJNS5_1CILi1EEES8_S8_EEENS6_IJNS7_ILi128EEENS7_ILi80EEENS7_ILi256EEEEEELi256ENS_6half_tEfNS_4arch4Sm90ELb0ELb0ELb0ELb1ELb0ELb0ELb0ELb1ELb1ELb1ELb1ELb0EEENS1_21CollectiveEpilogueFwdINS6_IJSA_SC_SB_EEES9_SE_SG_Li256ELb1ELb1ELb1ELb0EEENS1_36VarlenDynamicPersistentTileSchedulerILi128ELi80ELi256ELi128ELb1ELb1ELb1ELb0ELb1ELb1EEEEEEEEEvNT_6ParamsE --------------------------
	.section	.nv.constant0._ZN7cutlass13device_kernelIN5flash11enable_sm90INS1_16FlashAttnFwdSm90INS1_25CollectiveMainloopFwdSm90ILi2EN4cute5tupleIJNS5_1CILi1EEES8_S8_EEENS6_IJNS7_ILi128EEENS7_ILi80EEENS7_ILi256EEEEEELi256ENS_6half_tEfNS_4arch4Sm90ELb0ELb0ELb0ELb1ELb0ELb0ELb0ELb1ELb1ELb1ELb1ELb0EEENS1_21CollectiveEpilogueFwdINS6_IJSA_SC_SB_EEES9_SE_SG_Li256ELb1ELb1ELb1ELb0EEENS1_36VarlenDynamicPersistentTileSchedulerILi128ELi80ELi256ELi128ELb1ELb1ELb1ELb0ELb1ELb1EEEEEEEEEvNT_6ParamsE,"a",@progbits
	.sectionflags	@""
	.align	4
.nv.constant0._ZN7cutlass13device_kernelIN5flash11enable_sm90INS1_16FlashAttnFwdSm90INS1_25CollectiveMainloopFwdSm90ILi2EN4cute5tupleIJNS5_1CILi1EEES8_S8_EEENS6_IJNS7_ILi128EEENS7_ILi80EEENS7_ILi256EEEEEELi256ENS_6half_tEfNS_4arch4Sm90ELb0ELb0ELb0ELb1ELb0ELb0ELb0ELb1ELb1ELb1ELb1ELb0EEENS1_21CollectiveEpilogueFwdINS6_IJSA_SC_SB_EEES9_SE_SG_Li256ELb1ELb1ELb1ELb0EEENS1_36VarlenDynamicPersistentTileSchedulerILi128ELi80ELi256ELi128ELb1ELb1ELb1ELb0ELb1ELb1EEEEEEEEEvNT_6ParamsE:
	.zero		3584


//--------------------- .nv.constant0._ZN7cutlass13device_kernelIN5flash11enable_sm90INS1_16FlashAttnFwdSm90INS1_25CollectiveMainloopFwdSm90ILi2EN4cute5tupleIJNS5_1CILi1EEES8_S8_EEENS6_IJNS7_ILi128EEENS7_ILi80EEENS7_ILi256EEEEEELi256ENS_6half_tEfNS_4arch4Sm90ELb0ELb0ELb0ELb1ELb0ELb1ELb0ELb1ELb1ELb1ELb1ELb0EEENS1_21CollectiveEpilogueFwdINS6_IJSA_SC_SB_EEES9_SE_SG_Li256ELb1ELb1ELb1ELb0EEENS1_36VarlenDynamicPersistentTileSchedulerILi128ELi80ELi256ELi128ELb1ELb1ELb1ELb0ELb1ELb1EEEEEEEEEvNT_6ParamsE --------------------------
	.section	.nv.constant0._ZN7cutlass13device_kernelIN5flash11enable_sm90INS1_16FlashAttnFwdSm90INS1_25CollectiveMainloopFwdSm90ILi2EN4cute5tupleIJNS5_1CILi1EEES8_S8_EEENS6_IJNS7_ILi128EEENS7_ILi80EEENS7_ILi256EEEEEELi256ENS_6half_tEfNS_4arch4Sm90ELb0ELb0ELb0ELb1ELb0ELb1ELb0ELb1ELb1ELb1ELb1ELb0EEENS1_21CollectiveEpilogueFwdINS6_IJSA_SC_SB_EEES9_SE_SG_Li256ELb1ELb1ELb1ELb0EEENS1_36VarlenDynamicPersistentTileSchedulerILi128ELi80ELi256ELi128ELb1ELb1ELb1ELb0ELb1ELb1EEEEEEEEEvNT_6ParamsE,"a",@progbits
	.sectionflags	@""
	.align	4
.nv.constant0._ZN7cutlass13device_kernelIN5flash11enable_sm90INS1_16FlashAttnFwdSm90INS1_25CollectiveMainloopFwdSm90ILi2EN4cute5tupleIJNS5_1CILi1EEES8_S8_EEENS6_IJNS7_ILi128EEENS7_ILi80EEENS7_ILi256EEEEEELi256ENS_6half_tEfNS_4arch4Sm90ELb0ELb0ELb0ELb1ELb0ELb1ELb0ELb1ELb1ELb1ELb1ELb0EEENS1_21CollectiveEpilogueFwdINS6_IJSA_SC_SB_EEES9_SE_SG_Li256ELb1ELb1ELb1ELb0EEENS1_36VarlenDynamicPersistentTileSchedulerILi128ELi80ELi256ELi128ELb1ELb1ELb1ELb0ELb1ELb1EEEEEEEEEvNT_6ParamsE:
	.zero		3584


//--------------------- .nv.constant0._ZN7cutlass13device_kernelIN5flash11enable_sm90INS1_16FlashAttnFwdSm90INS1_25CollectiveMainloopFwdSm90ILi2EN4cute5tupleIJNS5_1CILi1EEES8_S8_EEENS6_IJNS7_ILi128EEENS7_ILi64EEENS7_ILi256EEEEEELi256ENS_6half_tEfNS_4arch4Sm90ELb0ELb1ELb0ELb0ELb0ELb0ELb0ELb1ELb1ELb1ELb1ELb0EEENS1_21CollectiveEpilogueFwdINS6_IJSA_SC_SB_EEES9_SE_SG_Li256ELb0ELb1ELb1ELb0EEENS1_19SingleTileSchedulerILb0ELb1ELb1ELi128EEEEEEEEEvNT_6ParamsE --------------------------
	.section	.nv.constant0._ZN7cutlass13device_kernelIN5flash11enable_sm90INS1_16FlashAttnFwdSm90INS1_25CollectiveMainloopFwdSm90ILi2EN4cute5tupleIJNS5_1CILi1EEES8_S8_EEENS6_IJNS7_ILi128EEENS7_ILi64EEENS7_ILi256EEEEEELi256ENS_6half_tEfNS_4arch4Sm90ELb0ELb1ELb0ELb0ELb0ELb0ELb0ELb1ELb1ELb1ELb1ELb0EEENS1_21CollectiveEpilogueFwdINS6_IJSA_SC_SB_EEES9_SE_SG_Li256ELb0ELb1ELb1ELb0EEENS1_19SingleTileSchedulerILb0ELb1ELb1ELi128EEEEEEEEEvNT_6ParamsE,"a",@progbits
	.sectionflags	@""
	.align	4
.nv.constant0._ZN7cutlass13device_kernelIN5flash11enable_sm90INS1_16FlashAttnFwdSm90INS1_25CollectiveMainloopFwdSm90ILi2EN4cute5tupleIJNS5_1CILi1EEES8_S8_EEENS6_IJNS7_ILi128EEENS7_ILi64EEENS7_ILi256EEEEEELi256ENS_6half_tEfNS_4arch4Sm90ELb0ELb1ELb0ELb0ELb0ELb0ELb0ELb1ELb1ELb1ELb1ELb0EEENS1_21CollectiveEpilogueFwdINS6_IJSA_SC_SB_EEES9_SE_SG_Li256ELb0ELb1ELb1ELb0EEENS1_19SingleTileSchedulerILb0ELb1ELb1ELi128EEEEEEEEEvNT_6ParamsE:
	.zero		3456


//--------------------- .nv.constant0._ZN7cutlass13device_kernelIN5flash11enable_sm90INS1_16FlashAttnFwdSm90INS1_25CollectiveMainloopFwdSm90ILi2EN4cute5tupleIJNS5_1CILi1EEES8_S8_EEENS6_IJNS7_ILi128EEENS7_ILi64EEENS7_ILi256EEEEEELi256ENS_6half_tEfNS_4arch4Sm90ELb0ELb1ELb0ELb1ELb0ELb0ELb0ELb1ELb1ELb1ELb1ELb0EEENS1_21CollectiveEpilogueFwdINS6_IJSA_SC_SB_EEES9_SE_SG_Li256ELb1ELb1ELb1ELb0EEENS1_36VarlenDynamicPersistentTileSchedulerILi128ELi64ELi256ELi128ELb1ELb1ELb1ELb1ELb0ELb1EEEEEEEEEvNT_6ParamsE --------------------------
	.section	.nv.constant0._ZN7cutlass13device_kernelIN5flash11enable_sm90INS1_16FlashAttnFwdSm90INS1_25CollectiveMainloopFwdSm90ILi2EN4cute5tupleIJNS5_1CILi1EEES8_S8_EEENS6_IJNS7_ILi128EEENS7_ILi64EEENS7_ILi256EEEEEELi256ENS_6half_tEfNS_4arch4Sm90ELb0ELb1ELb0ELb1ELb0ELb0ELb0ELb1ELb1ELb1ELb1ELb0EEENS1_21CollectiveEpilogueFwdINS6_IJSA_SC_SB_EEES9_SE_SG_Li256ELb1ELb1ELb1ELb0EEENS1_36VarlenDynamicPersistentTileSchedulerILi128ELi64ELi256ELi128ELb1ELb1ELb1ELb1ELb0ELb1EEEEEEEEEvNT_6ParamsE,"a",@progbits
	.sectionflags	@""
	.align	4
.nv.constant0._ZN7cutlass13device_kernelIN5flash11enable_sm90INS1_16FlashAttnFwdSm90INS1_25CollectiveMainloopFwdSm90ILi2EN4cute5tupleIJNS5_1CILi1EEES8_S8_EEENS6_IJNS7_ILi128EEENS7_ILi64EEENS7_ILi256EEEEEELi256ENS_6half_tEfNS_4arch4Sm90ELb0ELb1ELb0ELb1ELb0ELb0ELb0ELb1ELb1ELb1ELb1ELb0EEENS1_21CollectiveEpilogueFwdINS6_IJSA_SC_SB_EEES9_SE_SG_Li256ELb1ELb1ELb1ELb0EEENS1_36VarlenDynamicPersistentTileSchedulerILi128ELi64ELi256ELi128ELb1ELb1ELb1ELb1ELb0ELb1EEEEEEEEEvNT_6ParamsE:
	.zero		3584


//--------------------- .nv.constant0._ZN7cutlass13device_kernelIN5flash11enable_sm90INS1_16FlashAttnFwdSm90INS1_25CollectiveMainloopFwdSm90ILi2EN4cute5tupleIJNS5_1CILi1EEES8_S8_EEENS6_IJNS7_ILi128EEENS7_ILi64EEENS7_ILi256EEEEEELi256ENS_6half_tEfNS_4arch4Sm90ELb0ELb1ELb0ELb1ELb0ELb1ELb0ELb1ELb1ELb1ELb1ELb0EEENS1_21CollectiveEpilogueFwdINS6_IJSA_SC_SB_EEES9_SE_SG_Li256ELb1ELb1ELb1ELb0EEENS1_36VarlenDynamicPersistentTileSchedulerILi128ELi64ELi256ELi128ELb1ELb1ELb1ELb1ELb0ELb1EEEEEEEEEvNT_6ParamsE --------------------------
	.section	.nv.constant0._ZN7cutlass13device_kernelIN5flash11enable_sm90INS1_16FlashAttnFwdSm90INS1_25CollectiveMainloopFwdSm90ILi2EN4cute5tupleIJNS5_1CILi1EEES8_S8_EEENS6_IJNS7_ILi128EEENS7_ILi64EEENS7_ILi256EEEEEELi256ENS_6half_tEfNS_4arch4Sm90ELb0ELb1ELb0ELb1ELb0ELb1ELb0ELb1ELb1ELb1ELb1ELb0EEENS1_21CollectiveEpilogueFwdINS6_IJSA_SC_SB_EEES9_SE_SG_Li256ELb1ELb1ELb1ELb0EEENS1_36VarlenDynamicPersistentTileSchedulerILi128ELi64ELi256ELi128ELb1ELb1ELb1ELb1ELb0ELb1EEEEEEEEEvNT_6ParamsE,"a",@progbits
	.sectionflags	@""
	.align	4
.nv.constant0._ZN7cutlass13device_kernelIN5flash11enable_sm90INS1_16FlashAttnFwdSm90INS1_25CollectiveMainloopFwdSm90ILi2EN4cute5tupleIJNS5_1CILi1EEES8_S8_EEENS6_IJNS7_ILi128EEENS7_ILi64EEENS7_ILi256EEEEEELi256ENS_6half_tEfNS_4arch4Sm90ELb0ELb1ELb0ELb1ELb0ELb1ELb0ELb1ELb1ELb1ELb1ELb0EEENS1_21CollectiveEpilogueFwdINS6_IJSA_SC_SB_EEES9_SE_SG_Li256ELb1ELb1ELb1ELb0EEENS1_36VarlenDynamicPersistentTileSchedulerILi128ELi64ELi256ELi128ELb1ELb1ELb1ELb1ELb0ELb1EEEEEEEEEvNT_6ParamsE:
	.zero		3584


//--------------------- .nv.constant0._ZN7cutlass13device_kernelIN5flash11enable_sm90INS1_16FlashAttnFwdSm90INS1_25CollectiveMainloopFwdSm90ILi2EN4cute5tupleIJNS5_1CILi1EEES8_S8_EEENS6_IJNS7_ILi128EEENS7_ILi80EEENS7_ILi256EEEEEELi256ENS_6half_tEfNS_4arch4Sm90ELb1ELb0ELb0ELb0ELb0ELb0ELb0ELb1ELb1ELb1ELb1ELb0EEENS1_21CollectiveEpilogueFwdINS6_IJSA_SC_SB_EEES9_SE_SG_Li256ELb0ELb1ELb1ELb0EEENS1_19SingleTileSchedulerILb0ELb1ELb1ELi128EEEEEEEEEvNT_6ParamsE --------------------------
	.section	.nv.constant0._ZN7cutlass13device_kernelIN5flash11enable_sm90INS1_16FlashAttnFwdSm90INS1_25CollectiveMainloopFwdSm90ILi2EN4cute5tupleIJNS5_1CILi1EEES8_S8_EEENS6_IJNS7_ILi128EEENS7_ILi80EEENS7_ILi256EEEEEELi256ENS_6half_tEfNS_4arch4Sm90ELb1ELb0ELb0ELb0ELb0ELb0ELb0ELb1ELb1ELb1ELb1ELb0EEENS1_21CollectiveEpilogueFwdINS6_IJSA_SC_SB_EEES9_SE_SG_Li256ELb0ELb1ELb1ELb0EEENS1_19SingleTileSchedulerILb0ELb1ELb1ELi128EEEEEEEEEvNT_6ParamsE,"a",@progbits
	.sectionflags	@""
	.align	4
.nv.constant0._ZN7cutlass13device_kernelIN5flash11enable_sm90INS1_16FlashAttnFwdSm90INS1_25CollectiveMainloopFwdSm90ILi2EN4cute5tupleIJNS5_1CILi1EEES8_S8_EEENS6_IJNS7_ILi128EEENS7_ILi80EEENS7_ILi256EEEEEELi256ENS_6half_tEfNS_4arch4Sm90ELb1ELb0ELb0ELb0ELb0ELb0ELb0ELb1ELb1ELb1ELb1ELb0EEENS1_21CollectiveEpilogueFwdINS6_IJSA_SC_SB_EEES9_SE_SG_Li256ELb0ELb1ELb1ELb0EEENS1_19SingleTileSchedulerILb0ELb1ELb1ELi128EEEEEEEEEvNT_6ParamsE:
	.zero		3456


//--------------------- .nv.constant0._ZN7cutlass13device_kernelIN5flash11enable_sm90INS1_16FlashAttnFwdSm90INS1_25CollectiveMainloopFwdSm90ILi2EN4cute5tupleIJNS5_1CILi1EEES8_S8_EEENS6_IJNS7_ILi128EEENS7_ILi80EEENS7_ILi256EEEEEELi256ENS_6half_tEfNS_4arch4Sm90ELb1ELb0ELb0ELb1ELb0ELb0ELb0ELb1ELb1ELb1ELb1ELb0EEENS1_21CollectiveEpilogueFwdINS6_IJSA_SC_SB_EEES9_SE_SG_Li256ELb1ELb1ELb1ELb0EEENS1_36VarlenDynamicPersistentTileSchedulerILi128ELi80ELi256ELi128ELb1ELb1ELb1ELb1ELb1ELb1EEEEEEEEEvNT_6ParamsE --------------------------
	.section	.nv.constant0._ZN7cutlass13device_kernelIN5flash11enable_sm90INS1_16FlashAttnFwdSm90INS1_25CollectiveMainloopFwdSm90ILi2EN4cute5tupleIJNS5_1CILi1EEES8_S8_EEENS6_IJNS7_ILi128EEENS7_ILi80EEENS7_ILi256EEEEEELi256ENS_6half_tEfNS_4arch4Sm90ELb1ELb0ELb0ELb1ELb0ELb0ELb0ELb1ELb1ELb1ELb1ELb0EEENS1_21CollectiveEpilogueFwdINS6_IJSA_SC_SB_EEES9_SE_SG_Li256ELb1ELb1ELb1ELb0EEENS1_36VarlenDynamicPersistentTileSchedulerILi128ELi80ELi256ELi128ELb1ELb1ELb1ELb1ELb1ELb1EEEEEEEEEvNT_6ParamsE,"a",@progbits
	.sectionflags	@""
	.align	4
.nv.constant0._ZN7cutlass13device_kernelIN5flash11enable_sm90INS1_16FlashAttnFwdSm90INS1_25CollectiveMainloopFwdSm90ILi2EN4cute5tupleIJNS5_1CILi1EEES8_S8_EEENS6_IJNS7_ILi128EEENS7_ILi80EEENS7_ILi256EEEEEELi256ENS_6half_tEfNS_4arch4Sm90ELb1ELb0ELb0ELb1ELb0ELb0ELb0ELb1ELb1ELb1ELb1ELb0EEENS1_21CollectiveEpilogueFwdINS6_IJSA_SC_SB_EEES9_SE_SG_Li256ELb1ELb1ELb1ELb0EEENS1_36VarlenDynamicPersistentTileSchedulerILi128ELi80ELi256ELi128ELb1ELb1ELb1ELb1ELb1ELb1EEEEEEEEEvNT_6ParamsE:
	.zero		3584


//--------------------- .nv.constant0._ZN7cutlass13device_kernelIN5flash11enable_sm90INS1_16FlashAttnFwdSm90INS1_25CollectiveMainloopFwdSm90ILi2EN4cute5tupleIJNS5_1CILi1EEES8_S8_EEENS6_IJNS7_ILi128EEENS7_ILi80EEENS7_ILi256EEEEEELi256ENS_6half_tEfNS_4arch4Sm90ELb1ELb0ELb0ELb1ELb0ELb1ELb0ELb1ELb1ELb1ELb1ELb0EEENS1_21CollectiveEpilogueFwdINS6_IJSA_SC_SB_EEES9_SE_SG_Li256ELb1ELb1ELb1ELb0EEENS1_36VarlenDynamicPersistentTileSchedulerILi128ELi80ELi256ELi128ELb1ELb1ELb1ELb1ELb1ELb1EEEEEEEEEvNT_6ParamsE --------------------------
	.section	.nv.constant0._ZN7cutlass13device_kernelIN5flash11enable_sm90INS1_16FlashAttnFwdSm90INS1_25CollectiveMainloopFwdSm90ILi2EN4cute5tupleIJNS5_1CILi1EEES8_S8_EEENS6_IJNS7_ILi128EEENS7_ILi80EEENS7_ILi256EEEEEELi256ENS_6half_tEfNS_4arch4Sm90ELb1ELb0ELb0ELb1ELb0ELb1ELb0ELb1ELb1ELb1ELb1ELb0EEENS1_21CollectiveEpilogueFwdINS6_IJSA_SC_SB_EEES9_SE_SG_Li256ELb1ELb1ELb1ELb0EEENS1_36VarlenDynamicPersistentTileSchedulerILi128ELi80ELi256ELi128ELb1ELb1ELb1ELb1ELb1ELb1EEEEEEEEEvNT_6ParamsE,"a",@progbits
	.sectionflags	@""
	.align	4
.nv.constant0._ZN7cutlass13device_kernelIN5flash11enable_sm90INS1_16FlashAttnFwdSm90INS1_25CollectiveMainloopFwdSm90ILi2EN4cute5tupleIJNS5_1CILi1EEES8_S8_EEENS6_IJNS7_ILi128EEENS7_ILi80EEENS7_ILi256EEEEEELi256ENS_6half_tEfNS_4arch4Sm90ELb1ELb0ELb0ELb1ELb0ELb1ELb0ELb1ELb1ELb1ELb1ELb0EEENS1_21CollectiveEpilogueFwdINS6_IJSA_SC_SB_EEES9_SE_SG_Li256ELb1ELb1ELb1ELb0EEENS1_36VarlenDynamicPersistentTileSchedulerILi128ELi80ELi256ELi128ELb1ELb1ELb1ELb1ELb1ELb1EEEEEEEEEvNT_6ParamsE:
	.zero		3584


//--------------------- .nv.constant0._ZN7cutlass13device_kernelIN5flash11enable_sm90INS1_16FlashAttnFwdSm90INS1_25CollectiveMainloopFwdSm90ILi2EN4cute5tupleIJNS5_1CILi1EEES8_S8_EEENS6_IJNS7_ILi128EEENS7_ILi112EEENS7_ILi192EEEEEELi192ENS_6half_tEfNS_4arch4Sm90ELb0ELb0ELb0ELb0ELb0ELb0ELb0ELb1ELb1ELb1ELb1ELb0EEENS1_21CollectiveEpilogueFwdINS6_IJSA_SC_SB_EEES9_SE_SG_Li256ELb0ELb1ELb1ELb0EEENS1_19SingleTileSchedulerILb0ELb1ELb1ELi128EEEEEEEEEvNT_6ParamsE --------------------------
	.section	.nv.constant0._ZN7cutlass13device_kernelIN5flash11enable_sm90INS1_16FlashAttnFwdSm90INS1_25CollectiveMainloopFwdSm90ILi2EN4cute5tupleIJNS5_1CILi1EEES8_S8_EEENS6_IJNS7_ILi128EEENS7_ILi112EEENS7_ILi192EEEEEELi192ENS_6half_tEfNS_4arch4Sm90ELb0ELb0ELb0ELb0ELb0ELb0ELb0ELb1ELb1ELb1ELb1ELb0EEENS1_21CollectiveEpilogueFwdINS6_IJSA_SC_SB_EEES9_SE_SG_Li256ELb0ELb1ELb1ELb0EEENS1_19SingleTileSchedulerILb0ELb1ELb1ELi128EEEEEEEEEvNT_6ParamsE,"a",@progbits
	.sectionflags	@""
	.align	4
.nv.constant0._ZN7cutlass13device_kernelIN5flash11enable_sm90INS1_16FlashAttnFwdSm90INS1_25CollectiveMainloopFwdSm90ILi2EN4cute5tupleIJNS5_1CILi1EEES8_S8_EEENS6_IJNS7_ILi128EEENS7_ILi112EEENS7_ILi192EEEEEELi192ENS_6half_tEfNS_4arch4Sm90ELb0ELb0ELb0ELb0ELb0ELb0ELb0ELb1ELb1ELb1ELb1ELb0EEENS1_21CollectiveEpilogueFwdINS6_IJSA_SC_SB_EEES9_SE_SG_Li256ELb0ELb1ELb1ELb0EEENS1_19SingleTileSchedulerILb0ELb1ELb1ELi128EEEEEEEEEvNT_6ParamsE:
	.zero		3456


//--------------------- .nv.constant0._ZN7cutlass13device_kernelIN5flash11enable_sm90INS1_16FlashAttnFwdSm90INS1_25CollectiveMainloopFwdSm90ILi2EN4cute5tupleIJNS5_1CILi1EEES8_S8_EEENS6_IJNS7_ILi128EEENS7_ILi112EEENS7_ILi192EEEEEELi192ENS_6half_tEfNS_4arch4Sm90ELb0ELb0ELb0ELb1ELb0ELb0ELb0ELb1ELb1ELb1ELb1ELb0EEENS1_21CollectiveEpilogueFwdINS6_IJSA_SC_SB_EEES9_SE_SG_Li256ELb1ELb1ELb1ELb0EEENS1_36VarlenDynamicPersistentTileSchedulerILi128ELi112ELi256ELi128ELb1ELb1ELb1ELb0ELb1ELb1EEEEEEEEEvNT_6ParamsE --------------------------
	.section	.nv.constant0._ZN7cutlass13device_kernelIN5flash11enable_sm90INS1_16FlashAttnFwdSm90INS1_25CollectiveMainloopFwdSm90ILi2EN4cute5tupleIJNS5_1CILi1EEES8_S8_EEENS6_IJNS7_ILi128EEENS7_ILi112EEENS7_ILi192EEEEEELi192ENS_6half_tEfNS_4arch4Sm90ELb0ELb0ELb0ELb1ELb0ELb0ELb0ELb1ELb1ELb1ELb1ELb0EEENS1_21CollectiveEpilogueFwdINS6_IJSA_SC_SB_EEES9_SE_SG_Li256ELb1ELb1ELb1ELb0EEENS1_36VarlenDynamicPersistentTileSchedulerILi128ELi112ELi256ELi128ELb1ELb1ELb1ELb0ELb1ELb1EEEEEEEEEvNT_6ParamsE,"a",@progbits
	.sectionflags	@""
	.align	4
.nv.constant0._ZN7cutlass13device_kernelIN5flash11enable_sm90INS1_16FlashAttnFwdSm90INS1_25CollectiveMainloopFwdSm90ILi2EN4cute5tupleIJNS5_1CILi1EEES8_S8_EEENS6_IJNS7_ILi128EEENS7_ILi112EEENS7_ILi192EEEEEELi192ENS_6half_tEfNS_4arch4Sm90ELb0ELb0ELb0ELb1ELb0ELb0ELb0ELb1ELb1ELb1ELb1ELb0EEENS1_21CollectiveEpilogueFwdINS6_IJSA_SC_SB_EEES9_SE_SG_Li256ELb1ELb1ELb1ELb0EEENS1_36VarlenDynamicPersistentTileSchedulerILi128ELi112ELi256ELi128ELb1ELb1ELb1ELb0ELb1ELb1EEEEEEEEEvNT_6ParamsE:
	.zero		3584


//--------------------- .nv.constant0._ZN7cutlass13device_kernelIN5flash11enable_sm90INS1_16FlashAttnFwdSm90INS1_25CollectiveMainloopFwdSm90ILi2EN4cute5tupleIJNS5_1CILi1EEES8_S8_EEENS6_IJNS7_ILi128EEENS7_ILi112EEENS7_ILi192EEEEEELi192ENS_6half_tEfNS_4arch4Sm90ELb0ELb0ELb0ELb1ELb0ELb1ELb0ELb1ELb1ELb1ELb1ELb0EEENS1_21CollectiveEpilogueFwdINS6_IJSA_SC_SB_EEES9_SE_SG_Li256ELb1ELb1ELb1ELb0EEENS1_36VarlenDynamicPersistentTileSchedulerILi128ELi112ELi256ELi128ELb1ELb1ELb1ELb0ELb1ELb1EEEEEEEEEvNT_6ParamsE --------------------------
	.section	.nv.constant0._ZN7cutlass13device_kernelIN5flash11enable_sm90INS1_16FlashAttnFwdSm90INS1_25CollectiveMainloopFwdSm90ILi2EN4cute5tupleIJNS5_1CILi1EEES8_S8_EEENS6_IJNS7_ILi128EEENS7_ILi112EEENS7_ILi192EEEEEELi192ENS_6half_tEfNS_4arch4Sm90ELb0ELb0ELb0ELb1ELb0ELb1ELb0ELb1ELb1ELb1ELb1ELb0EEENS1_21CollectiveEpilogueFwdINS6_IJSA_SC_SB_EEES9_SE_SG_Li256ELb1ELb1ELb1ELb0EEENS1_36VarlenDynamicPersistentTileSchedulerILi128ELi112ELi256ELi128ELb1ELb1ELb1ELb0ELb1ELb1EEEEEEEEEvNT_6ParamsE,"a",@progbits
	.sectionflags	@""
	.align	4
.nv.constant0._ZN7cutlass13device_kernelIN5flash11enable_sm90INS1_16FlashAttnFwdSm90INS1_25CollectiveMainloopFwdSm90ILi2EN4cute5tupleIJNS5_1CILi1EEES8_S8_EEENS6_IJNS7_ILi128EEENS7_ILi112EEENS7_ILi192EEEEEELi192ENS_6half_tEfNS_4arch4Sm90ELb0ELb0ELb0ELb1ELb0ELb1ELb0ELb1ELb1ELb1ELb1ELb0EEENS1_21CollectiveEpilogueFwdINS6_IJSA_SC_SB_EEES9_SE_SG_Li256ELb1ELb1ELb1ELb0EEENS1_36VarlenDynamicPersistentTileSchedulerILi128ELi112ELi256ELi128ELb1ELb1ELb1ELb0ELb1ELb1EEEEEEEEEvNT_6ParamsE:
	.zero		3584


//--------------------- .nv.constant0._ZN7cutlass13device_kernelIN5flash11enable_sm90INS1_16FlashAttnFwdSm90INS1_25CollectiveMainloopFwdSm90ILi2EN4cute5tupleIJNS5_1CILi1EEES8_S8_EEENS6_IJNS7_ILi128EEENS7_ILi96EEENS7_ILi192EEEEEELi192ENS_6half_tEfNS_4arch4Sm90ELb0ELb1ELb0ELb0ELb0ELb0ELb0ELb1ELb1ELb1ELb1ELb0EEENS1_21CollectiveEpilogueFwdINS6_IJSA_SC_SB_EEES9_SE_SG_Li256ELb0ELb1ELb1ELb0EEENS1_19SingleTileSchedulerILb0ELb1ELb1ELi128EEEEEEEEEvNT_6ParamsE --------------------------
	.section	.nv.constant0._ZN7cutlass13device_kernelIN5flash11enable_sm90INS1_16FlashAttnFwdSm90INS1_25CollectiveMainloopFwdSm90ILi2EN4cute5tupleIJNS5_1CILi1EEES8_S8_EEENS6_IJNS7_ILi128EEENS7_ILi96EEENS7_ILi192EEEEEELi192ENS_6half_tEfNS_4arch4Sm90ELb0ELb1ELb0ELb0ELb0ELb0ELb0ELb1ELb1ELb1ELb1ELb0EEENS1_21CollectiveEpilogueFwdINS6_IJSA_SC_SB_EEES9_SE_SG_Li256ELb0ELb1ELb1ELb0EEENS1_19SingleTileSchedulerILb0ELb1ELb1ELi128EEEEEEEEEvNT_6ParamsE,"a",@progbits
	.sectionflags	@""
	.align	4
.nv.constant0._ZN7cutlass13device_kernelIN5flash11enable_sm90INS1_16FlashAttnFwdSm90INS1_25CollectiveMainloopFwdSm90ILi2EN4cute5tupleIJNS5_1CILi1EEES8_S8_EEENS6_IJNS7_ILi128EEENS7_ILi96EEENS7_ILi192EEEEEELi192ENS_6half_tEfNS_4arch4Sm90ELb0ELb1ELb0ELb0ELb0ELb0ELb0ELb1ELb1ELb1ELb1ELb0EEENS1_21CollectiveEpilogueFwdINS6_IJSA_SC_SB_EEES9_SE_SG_Li256ELb0ELb1ELb1ELb0EEENS1_19SingleTileSchedulerILb0ELb1ELb1ELi128EEEEEEEEEvNT_6ParamsE:
	.zero		3456


//--------------------- .nv.constant0._ZN7cutlass13device_kernelIN5flash11enable_sm90INS1_16FlashAttnFwdSm90INS1_25CollectiveMainloopFwdSm90ILi2EN4cute5tupleIJNS5_1CILi1EEES8_S8_EEENS6_IJNS7_ILi128EEENS7_ILi96EEENS7_ILi192EEEEEELi192ENS_6half_tEfNS_4arch4Sm90ELb0ELb1ELb0ELb1ELb0ELb0ELb0ELb1ELb1ELb1ELb1ELb0EEENS1_21CollectiveEpilogueFwdINS6_IJSA_SC_SB_EEES9_SE_SG_Li256ELb1ELb1ELb1ELb0EEENS1_36VarlenDynamicPersistentTileSchedulerILi128ELi96ELi256ELi128ELb1ELb1ELb1ELb1ELb0ELb1EEEEEEEEEvNT_6ParamsE --------------------------
	.section	.nv.constant0._ZN7cutlass13device_kernelIN5flash11enable_sm90INS1_16FlashAttnFwdSm90INS1_25CollectiveMainloopFwdSm90ILi2EN4cute5tupleIJNS5_1CILi1EEES8_S8_EEENS6_IJNS7_ILi128EEENS7_ILi96EEENS7_ILi192EEEEEELi192ENS_6half_tEfNS_4arch4Sm90ELb0ELb1ELb0ELb1ELb0ELb0ELb0ELb1ELb1ELb1ELb1ELb0EEENS1_21CollectiveEpilogueFwdINS6_IJSA_SC_SB_EEES9_SE_SG_Li256ELb1ELb1ELb1ELb0EEENS1_36VarlenDynamicPersistentTileSchedulerILi128ELi96ELi256ELi128ELb1ELb1ELb1ELb1ELb0ELb1EEEEEEEEEvNT_6ParamsE,"a",@progbits
	.sectionflags	@""
	.align	4
.nv.constant0._ZN7cutlass13device_kernelIN5flash11enable_sm90INS1_16FlashAttnFwdSm90INS1_25CollectiveMainloopFwdSm90ILi2EN4cute5tupleIJNS5_1CILi1EEES8_S8_EEENS6_IJNS7_ILi128EEENS7_ILi96EEENS7_ILi192EEEEEELi192ENS_6half_tEfNS_4arch4Sm90ELb0ELb1ELb0ELb1ELb0ELb0ELb0ELb1ELb1ELb1ELb1ELb0EEENS1_21CollectiveEpilogueFwdINS6_IJSA_SC_SB_EEES9_SE_SG_Li256ELb1ELb1ELb1ELb0EEENS1_36VarlenDynamicPersistentTileSchedulerILi128ELi96ELi256ELi128ELb1ELb1ELb1ELb1ELb0ELb1EEEEEEEEEvNT_6ParamsE:
	.zero		3584


//--------------------- .nv.constant0._ZN7cutlass13device_kernelIN5flash11enable_sm90INS1_16FlashAttnFwdSm90INS1_25CollectiveMainloopFwdSm90ILi2EN4cute5tupleIJNS5_1CILi1EEES8_S8_EEENS6_IJNS7_ILi128EEENS7_ILi96EEENS7_ILi192EEEEEELi192ENS_6half_tEfNS_4arch4Sm90ELb0ELb1ELb0ELb1ELb0ELb1ELb0ELb1ELb1ELb1ELb1ELb0EEENS1_21CollectiveEpilogueFwdINS6_IJSA_SC_SB_EEES9_SE_SG_Li256ELb1ELb1ELb1ELb0EEENS1_36VarlenDynamicPersistentTileSchedulerILi128ELi96ELi256ELi128ELb1ELb1ELb1ELb1ELb0ELb1EEEEEEEEEvNT_6ParamsE --------------------------
	.section	.nv.constant0._ZN7cutlass13device_kernelIN5flash11enable_sm90INS1_16FlashAttnFwdSm90INS1_25CollectiveMainloopFwdSm90ILi2EN4cute5tupleIJNS5_1CILi1EEES8_S8_EEENS6_IJNS7_ILi128EEENS7_ILi96EEENS7_ILi192EEEEEELi192ENS_6half_tEfNS_4arch4Sm90ELb0ELb1ELb0ELb1ELb0ELb1ELb0ELb1ELb1ELb1ELb1ELb0EEENS1_21CollectiveEpilogueFwdINS6_IJSA_SC_SB_EEES9_SE_SG_Li256ELb1ELb1ELb1ELb0EEENS1_36VarlenDynamicPersistentTileSchedulerILi128ELi96ELi256ELi128ELb1ELb1ELb1ELb1ELb0ELb1EEEEEEEEEvNT_6ParamsE,"a",@progbits
	.sectionflags	@""
	.align	4
.nv.constant0._ZN7cutlass13device_kernelIN5flash11enable_sm90INS1_16FlashAttnFwdSm90INS1_25CollectiveMainloopFwdSm90ILi2EN4cute5tupleIJNS5_1CILi1EEES8_S8_EEENS6_IJNS7_ILi128EEENS7_ILi96EEENS7_ILi192EEEEEELi192ENS_6half_tEfNS_4arch4Sm90ELb0ELb1ELb0ELb1ELb0ELb1ELb0ELb1ELb1ELb1ELb1ELb0EEENS1_21CollectiveEpilogueFwdINS6_IJSA_SC_SB_EEES9_SE_SG_Li256ELb1ELb1ELb1ELb0EEENS1_36VarlenDynamicPersistentTileSchedulerILi128ELi96ELi256ELi128ELb1ELb1ELb1ELb1ELb0ELb1EEEEEEEEEvNT_6ParamsE:
	.zero		3584


//--------------------- .nv.constant0._ZN7cutlass13device_kernelIN5flash11enable_sm90INS1_16FlashAttnFwdSm90INS1_25CollectiveMainloopFwdSm90ILi2EN4cute5tupleIJNS5_1CILi1EEES8_S8_EEENS6_IJNS7_ILi128EEENS7_ILi112EEENS7_ILi192EEEEEELi192ENS_6half_tEfNS_4arch4Sm90ELb1ELb0ELb0ELb0ELb0ELb0ELb0ELb1ELb1ELb1ELb1ELb0EEENS1_21CollectiveEpilogueFwdINS6_IJSA_SC_SB_EEES9_SE_SG_Li256ELb0ELb1ELb1ELb0EEENS1_19SingleTileSchedulerILb0ELb1ELb1ELi128EEEEEEEEEvNT_6ParamsE --------------------------
	.section	.nv.constant0._ZN7cutlass13device_kernelIN5flash11enable_sm90INS1_16FlashAttnFwdSm90INS1_25CollectiveMainloopFwdSm90ILi2EN4cute5tupleIJNS5_1CILi1EEES8_S8_EEENS6_IJNS7_ILi128EEENS7_ILi112EEENS7_ILi192EEEEEELi192ENS_6half_tEfNS_4arch4Sm90ELb1ELb0ELb0ELb0ELb0ELb0ELb0ELb1ELb1ELb1ELb1ELb0EEENS1_21CollectiveEpilogueFwdINS6_IJSA_SC_SB_EEES9_SE_SG_Li256ELb0ELb1ELb1ELb0EEENS1_19SingleTileSchedulerILb0ELb1ELb1ELi128EEEEEEEEEvNT_6ParamsE,"a",@progbits
	.sectionflags	@""
	.align	4
.nv.constant0._ZN7cutlass13device_kernelIN5flash11enable_sm90INS1_16FlashAttnFwdSm90INS1_25CollectiveMainloopFwdSm90ILi2EN4cute5tupleIJNS5_1CILi1EEES8_S8_EEENS6_IJNS7_ILi128EEENS7_ILi112EEENS7_ILi192EEEEEELi192ENS_6half_tEfNS_4arch4Sm90ELb1ELb0ELb0ELb0ELb0ELb0ELb0ELb1ELb1ELb1ELb1ELb0EEENS1_21CollectiveEpilogueFwdINS6_IJSA_SC_SB_EEES9_SE_SG_Li256ELb0ELb1ELb1ELb0EEENS1_19SingleTileSchedulerILb0ELb1ELb1ELi128EEEEEEEEEvNT_6ParamsE:
	.zero		3456


//--------------------- .nv.constant0._ZN7cutlass13device_kernelIN5flash11enable_sm90INS1_16FlashAttnFwdSm90INS1_25CollectiveMainloopFwdSm90ILi2EN4cute5tupleIJNS5_1CILi1EEES8_S8_EEENS6_IJNS7_ILi128EEENS7_ILi112EEENS7_ILi192EEEEEELi192ENS_6half_tEfNS_4arch4Sm90ELb1ELb0ELb0ELb1ELb0ELb0ELb0ELb1ELb1ELb1ELb1ELb0EEENS1_21CollectiveEpilogueFwdINS6_IJSA_SC_SB_EEES9_SE_SG_Li256ELb1ELb1ELb1ELb0EEENS1_36VarlenDynamicPersistentTileSchedulerILi128ELi112ELi256ELi128ELb1ELb1ELb1ELb1ELb1ELb1EEEEEEEEEvNT_6ParamsE --------------------------
	.section	.nv.constant0._ZN7cutlass13device_kernelIN5flash11enable_sm90INS1_16FlashAttnFwdSm90INS1_25CollectiveMainloopFwdSm90ILi2EN4cute5tupleIJNS5_1CILi1EEES8_S8_EEENS6_IJNS7_ILi128EEENS7_ILi112EEENS7_ILi192EEEEEELi192ENS_6half_tEfNS_4arch4Sm90ELb1ELb0ELb0ELb1ELb0ELb0ELb0ELb1ELb1ELb1ELb1ELb0EEENS1_21CollectiveEpilogueFwdINS6_IJSA_SC_SB_EEES9_SE_SG_Li256ELb1ELb1ELb1ELb0EEENS1_36VarlenDynamicPersistentTileSchedulerILi128ELi112ELi256ELi128ELb1ELb1ELb1ELb1ELb1ELb1EEEEEEEEEvNT_6ParamsE,"a",@progbits
	.sectionflags	@""
	.align	4
.nv.constant0._ZN7cutlass13device_kernelIN5flash11enable_sm90INS1_16FlashAttnFwdSm90INS1_25CollectiveMainloopFwdSm90ILi2EN4cute5tupleIJNS5_1CILi1EEES8_S8_EEENS6_IJNS7_ILi128EEENS7_ILi112EEENS7_ILi192EEEEEELi192ENS_6half_tEfNS_4arch4Sm90ELb1ELb0ELb0ELb1ELb0ELb0ELb0ELb1ELb1ELb1ELb1ELb0EEENS1_21CollectiveEpilogueFwdINS6_IJSA_SC_SB_EEES9_SE_SG_Li256ELb1ELb1ELb1ELb0EEENS1_36VarlenDynamicPersistentTileSchedulerILi128ELi112ELi256ELi128ELb1ELb1ELb1ELb1ELb1ELb1EEEEEEEEEvNT_6ParamsE:
	.zero		3584


//--------------------- .nv.constant0._ZN7cutlass13device_kernelIN5flash11enable_sm90INS1_16FlashAttnFwdSm90INS1_25CollectiveMainloopFwdSm90ILi2EN4cute5tupleIJNS5_1CILi1EEES8_S8_EEENS6_IJNS7_ILi128EEENS7_ILi112EEENS7_ILi192EEEEEELi192ENS_6half_tEfNS_4arch4Sm90ELb1ELb0ELb0ELb1ELb0ELb1ELb0ELb1ELb1ELb1ELb1ELb0EEENS1_21CollectiveEpilogueFwdINS6_IJSA_SC_SB_EEES9_SE_SG_Li256ELb1ELb1ELb1ELb0EEENS1_36VarlenDynamicPersistentTileSchedulerILi128ELi112ELi256ELi128ELb1ELb1ELb1ELb1ELb1ELb1EEEEEEEEEvNT_6ParamsE --------------------------
	.section	.nv.constant0._ZN7cutlass13device_kernelIN5flash11enable_sm90INS1_16FlashAttnFwdSm90INS1_25CollectiveMainloopFwdSm90ILi2EN4cute5tupleIJNS5_1CILi1EEES8_S8_EEENS6_IJNS7_ILi128EEENS7_ILi112EEENS7_ILi192EEEEEELi192ENS_6half_tEfNS_4arch4Sm90ELb1ELb0ELb0ELb1ELb0ELb1ELb0ELb1ELb1ELb1ELb1ELb0EEENS1_21CollectiveEpilogueFwdINS6_IJSA_SC_SB_EEES9_SE_SG_Li256ELb1ELb1ELb1ELb0EEENS1_36VarlenDynamicPersistentTileSchedulerILi128ELi112ELi256ELi128ELb1ELb1ELb1ELb1ELb1ELb1EEEEEEEEEvNT_6ParamsE,"a",@progbits
	.sectionflags	@""
	.align	4
.nv.constant0._ZN7cutlass13device_kernelIN5flash11enable_sm90INS1_16FlashAttnFwdSm90INS1_25CollectiveMainloopFwdSm90ILi2EN4cute5tupleIJNS5_1CILi1EEES8_S8_EEENS6_IJNS7_ILi128EEENS7_ILi112EEENS7_ILi192EEEEEELi192ENS_6half_tEfNS_4arch4Sm90ELb1ELb0ELb0ELb1ELb0ELb1ELb0ELb1ELb1ELb1ELb1ELb0EEENS1_21CollectiveEpilogueFwdINS6_IJSA_SC_SB_EEES9_SE_SG_Li256ELb1ELb1ELb1ELb0EEENS1_36VarlenDynamicPersistentTileSchedulerILi128ELi112ELi256ELi128ELb1ELb1ELb1ELb1ELb1ELb1EEEEEEEEEvNT_6ParamsE:
	.zero		3584


//--------------------- .nv.constant0._ZN7cutlass13device_kernelIN5flash11enable_sm90INS1_16FlashAttnFwdSm90INS1_25CollectiveMainloopFwdSm90ILi2EN4cute5tupleIJNS5_1CILi1EEES8_S8_EEENS6_IJNS7_ILi128EEENS7_ILi176EEESA_EEELi128ENS_6half_tEfNS_4arch4Sm90ELb0ELb0ELb0ELb0ELb0ELb0ELb0ELb1ELb1ELb1ELb1ELb0EEENS1_21CollectiveEpilogueFwdINS6_IJSA_SA_SB_EEES9_SD_SF_Li256ELb0ELb1ELb1ELb0EEENS1_19SingleTileSchedulerILb0ELb1ELb1ELi128EEEEEEEEEvNT_6ParamsE --------------------------
	.section	.nv.constant0._ZN7cutlass13device_kernelIN5flash11enable_sm90INS1_16FlashAttnFwdSm90INS1_25CollectiveMainloopFwdSm90ILi2EN4cute5tupleIJNS5_1CILi1EEES8_S8_EEENS6_IJNS7_ILi128EEENS7_ILi176EEESA_EEELi128ENS_6half_tEfNS_4arch4Sm90ELb0ELb0ELb0ELb0ELb0ELb0ELb0ELb1ELb1ELb1ELb1ELb0EEENS1_21CollectiveEpilogueFwdINS6_IJSA_SA_SB_EEES9_SD_SF_Li256ELb0ELb1ELb1ELb0EEENS1_19SingleTileSchedulerILb0ELb1ELb1ELi128EEEEEEEEEvNT_6ParamsE,"a",@progbits
	.sectionflags	@""
	.align	4
.nv.constant0._ZN7cutlass13device_kernelIN5flash11enable_sm90INS1_16FlashAttnFwdSm90INS1_25CollectiveMainloopFwdSm90ILi2EN4cute5tupleIJNS5_1CILi1EEES8_S8_EEENS6_IJNS7_ILi128EEENS7_ILi176EEESA_EEELi128ENS_6half_tEfNS_4arch4Sm90ELb0ELb0ELb0ELb0ELb0ELb0ELb0ELb1ELb1ELb1ELb1ELb0EEENS1_21CollectiveEpilogueFwdINS6_IJSA_SA_SB_EEES9_SD_SF_Li256ELb0ELb1ELb1ELb0EEENS1_19SingleTileSchedulerILb0ELb1ELb1ELi128EEEEEEEEEvNT_6ParamsE:
	.zero		3456


//--------------------- .nv.constant0._ZN7cutlass13device_kernelIN5flash11enable_sm90INS1_16FlashAttnFwdSm90INS1_25CollectiveMainloopFwdSm90ILi2EN4cute5tupleIJNS5_1CILi1EEES8_S8_EEENS6_IJNS7_ILi128EEENS7_ILi176EEESA_EEELi128ENS_6half_tEfNS_4arch4Sm90ELb0ELb0ELb0ELb1ELb0ELb0ELb0ELb1ELb1ELb1ELb1ELb0EEENS1_21CollectiveEpilogueFwdINS6_IJSA_SA_SB_EEES9_SD_SF_Li256ELb1ELb1ELb1ELb0EEENS1_36VarlenDynamicPersistentTileSchedulerILi128ELi176ELi256ELi128ELb1ELb1ELb1ELb0ELb1ELb1EEEEEEEEEvNT_6ParamsE --------------------------
	.section	.nv.constant0._ZN7cutlass13device_kernelIN5flash11enable_sm90INS1_16FlashAttnFwdSm90INS1_25CollectiveMainloopFwdSm90ILi2EN4cute5tupleIJNS5_1CILi1EEES8_S8_EEENS6_IJNS7_ILi128EEENS7_ILi176EEESA_EEELi128ENS_6half_tEfNS_4arch4Sm90ELb0ELb0ELb0ELb1ELb0ELb0ELb0ELb1ELb1ELb1ELb1ELb0EEENS1_21CollectiveEpilogueFwdINS6_IJSA_SA_SB_EEES9_SD_SF_Li256ELb1ELb1ELb1ELb0EEENS1_36VarlenDynamicPersistentTileSchedulerILi128ELi176ELi256ELi128ELb1ELb1ELb1ELb0ELb1ELb1EEEEEEEEEvNT_6ParamsE,"a",@progbits
	.sectionflags	@""
	.align	4
.nv.constant0._ZN7cutlass13device_kernelIN5flash11enable_sm90INS1_16FlashAttnFwdSm90INS1_25CollectiveMainloopFwdSm90ILi2EN4cute5tupleIJNS5_1CILi1EEES8_S8_EEENS6_IJNS7_ILi128EEENS7_ILi176EEESA_EEELi128ENS_6half_tEfNS_4arch4Sm90ELb0ELb0ELb0ELb1ELb0ELb0ELb0ELb1ELb1ELb1ELb1ELb0EEENS1_21CollectiveEpilogueFwdINS6_IJSA_SA_SB_EEES9_SD_SF_Li256ELb1ELb1ELb1ELb0EEENS1_36VarlenDynamicPersistentTileSchedulerILi128ELi176ELi256ELi128ELb1ELb1ELb1ELb0ELb1ELb1EEEEEEEEEvNT_6ParamsE:
	.zero		3584


//--------------------- .nv.constant0._ZN7cutlass13device_kernelIN5flash11enable_sm90INS1_16FlashAttnFwdSm90INS1_25CollectiveMainloopFwdSm90ILi2EN4cute5tupleIJNS5_1CILi1EEES8_S8_EEENS6_IJNS7_ILi128EEENS7_ILi176EEESA_EEELi128ENS_6half_tEfNS_4arch4Sm90ELb0ELb0ELb0ELb1ELb0ELb1ELb0ELb1ELb1ELb1ELb1ELb0EEENS1_21CollectiveEpilogueFwdINS6_IJSA_SA_SB_EEES9_SD_SF_Li256ELb1ELb1ELb1ELb0EEENS1_36VarlenDynamicPersistentTileSchedulerILi128ELi176ELi256ELi128ELb1ELb1ELb1ELb0ELb1ELb1EEEEEEEEEvNT_6ParamsE --------------------------
	.section	.nv.constant0._ZN7cutlass13device_kernelIN5flash11enable_sm90INS1_16FlashAttnFwdSm90INS1_25CollectiveMainloopFwdSm90ILi2EN4cute5tupleIJNS5_1CILi1EEES8_S8_EEENS6_IJNS7_ILi128EEENS7_ILi176EEESA_EEELi128ENS_6half_tEfNS_4arch4Sm90ELb0ELb0ELb0ELb1ELb0ELb1ELb0ELb1ELb1ELb1ELb1ELb0EEENS1_21CollectiveEpilogueFwdINS6_IJSA_SA_SB_EEES9_SD_SF_Li256ELb1ELb1ELb1ELb0EEENS1_36VarlenDynamicPersistentTileSchedulerILi128ELi176ELi256ELi128ELb1ELb1ELb1ELb0ELb1ELb1EEEEEEEEEvNT_6ParamsE,"a",@progbits
	.sectionflags	@""
	.align	4
.nv.constant0._ZN7cutlass13device_kernelIN5flash11enable_sm90INS1_16FlashAttnFwdSm90INS1_25CollectiveMainloopFwdSm90ILi2EN4cute5tupleIJNS5_1CILi1EEES8_S8_EEENS6_IJNS7_ILi128EEENS7_ILi176EEESA_EEELi128ENS_6half_tEfNS_4arch4Sm90ELb0ELb0ELb0ELb1ELb0ELb1ELb0ELb1ELb1ELb1ELb1ELb0EEENS1_21CollectiveEpilogueFwdINS6_IJSA_SA_SB_EEES9_SD_SF_Li256ELb1ELb1ELb1ELb0EEENS1_36VarlenDynamicPersistentTileSchedulerILi128ELi176ELi256ELi128ELb1ELb1ELb1ELb0ELb1ELb1EEEEEEEEEvNT_6ParamsE:
	.zero		3584


//--------------------- .nv.constant0._ZN7cutlass13device_kernelIN5flash11enable_sm90INS1_16FlashAttnFwdSm90INS1_25CollectiveMainloopFwdSm90ILi2EN4cute5tupleIJNS5_1CILi1EEES8_S8_EEENS6_IJNS7_ILi128EEESA_SA_EEELi128ENS_6half_tEfNS_4arch4Sm90ELb0ELb1ELb0ELb0ELb0ELb0ELb0ELb1ELb1ELb1ELb1ELb0EEENS1_21CollectiveEpilogueFwdISB_S9_SC_SE_Li256ELb0ELb1ELb1ELb0EEENS1_19SingleTileSchedulerILb0ELb1ELb1ELi128EEEEEEEEEvNT_6ParamsE --------------------------
	.section	.nv.constant0._ZN7cutlass13device_kernelIN5flash11enable_sm90INS1_16FlashAttnFwdSm90INS1_25CollectiveMainloopFwdSm90ILi2EN4cute5tupleIJNS5_1CILi1EEES8_S8_EEENS6_IJNS7_ILi128EEESA_SA_EEELi128ENS_6half_tEfNS_4arch4Sm90ELb0ELb1ELb0ELb0ELb0ELb0ELb0ELb1ELb1ELb1ELb1ELb0EEENS1_21CollectiveEpilogueFwdISB_S9_SC_SE_Li256ELb0ELb1ELb1ELb0EEENS1_19SingleTileSchedulerILb0ELb1ELb1ELi128EEEEEEEEEvNT_6ParamsE,"a",@progbits
	.sectionflags	@""
	.align	4
.nv.constant0._ZN7cutlass13device_kernelIN5flash11enable_sm90INS1_16FlashAttnFwdSm90INS1_25CollectiveMainloopFwdSm90ILi2EN4cute5tupleIJNS5_1CILi1EEES8_S8_EEENS6_IJNS7_ILi128EEESA_SA_EEELi128ENS_6half_tEfNS_4arch4Sm90ELb0ELb1ELb0ELb0ELb0ELb0ELb0ELb1ELb1ELb1ELb1ELb0EEENS1_21CollectiveEpilogueFwdISB_S9_SC_SE_Li256ELb0ELb1ELb1ELb0EEENS1_19SingleTileSchedulerILb0ELb1ELb1ELi128EEEEEEEEEvNT_6ParamsE:
	.zero		3456


//--------------------- .nv.constant0._ZN7cutlass13device_kernelIN5flash11enable_sm90INS1_16FlashAttnFwdSm90INS1_25CollectiveMainloopFwdSm90ILi2EN4cute5tupleIJNS5_1CILi1EEES8_S8_EEENS6_IJNS7_ILi128EEESA_SA_EEELi128ENS_6half_tEfNS_4arch4Sm90ELb0ELb1ELb0ELb1ELb0ELb0ELb0ELb1ELb1ELb1ELb1ELb0EEENS1_21CollectiveEpilogueFwdISB_S9_SC_SE_Li256ELb1ELb1ELb1ELb0EEENS1_36VarlenDynamicPersistentTileSchedulerILi128ELi128ELi256ELi128ELb1ELb1ELb1ELb1ELb0ELb1EEEEEEEEEvNT_6ParamsE --------------------------
	.section	.nv.constant0._ZN7cutlass13device_kernelIN5flash11enable_sm90INS1_16FlashAttnFwdSm90INS1_25CollectiveMainloopFwdSm90ILi2EN4cute5tupleIJNS5_1CILi1EEES8_S8_EEENS6_IJNS7_ILi128EEESA_SA_EEELi128ENS_6half_tEfNS_4arch4Sm90ELb0ELb1ELb0ELb1ELb0ELb0ELb0ELb1ELb1ELb1ELb1ELb0EEENS1_21CollectiveEpilogueFwdISB_S9_SC_SE_Li256ELb1ELb1ELb1ELb0EEENS1_36VarlenDynamicPersistentTileSchedulerILi128ELi128ELi256ELi128ELb1ELb1ELb1ELb1ELb0ELb1EEEEEEEEEvNT_6ParamsE,"a",@progbits
	.sectionflags	@""
	.align	4
.nv.constant0._ZN7cutlass13device_kernelIN5flash11enable_sm90INS1_16FlashAttnFwdSm90INS1_25CollectiveMainloopFwdSm90ILi2EN4cute5tupleIJNS5_1CILi1EEES8_S8_EEENS6_IJNS7_ILi128EEESA_SA_EEELi128ENS_6half_tEfNS_4arch4Sm90ELb0ELb1ELb0ELb1ELb0ELb0ELb0ELb1ELb1ELb1ELb1ELb0EEENS1_21CollectiveEpilogueFwdISB_S9_SC_SE_Li256ELb1ELb1ELb1ELb0EEENS1_36VarlenDynamicPersistentTileSchedulerILi128ELi128ELi256ELi128ELb1ELb1ELb1ELb1ELb0ELb1EEEEEEEEEvNT_6ParamsE:
	.zero		3584


//--------------------- .nv.constant0._ZN7cutlass13device_kernelIN5flash11enable_sm90INS1_16FlashAttnFwdSm90INS1_25CollectiveMainloopFwdSm90ILi2EN4cute5tupleIJNS5_1CILi1EEES8_S8_EEENS6_IJNS7_ILi128EEESA_SA_EEELi128ENS_6half_tEfNS_4arch4Sm90ELb0ELb1ELb0ELb1ELb0ELb1ELb0ELb1ELb1ELb1ELb1ELb0EEENS1_21CollectiveEpilogueFwdISB_S9_SC_SE_Li256ELb1ELb1ELb1ELb0EEENS1_36VarlenDynamicPersistentTileSchedulerILi128ELi128ELi256ELi128ELb1ELb1ELb1ELb1ELb0ELb1EEEEEEEEEvNT_6ParamsE --------------------------
	.section	.nv.constant0._ZN7cutlass13device_kernelIN5flash11enable_sm90INS1_16FlashAttnFwdSm90INS1_25CollectiveMainloopFwdSm90ILi2EN4cute5tupleIJNS5_1CILi1EEES8_S8_EEENS6_IJNS7_ILi128EEESA_SA_EEELi128ENS_6half_tEfNS_4arch4Sm90ELb0ELb1ELb0ELb1ELb0ELb1ELb0ELb1ELb1ELb1ELb1ELb0EEENS1_21CollectiveEpilogueFwdISB_S9_SC_SE_Li256ELb1ELb1ELb1ELb0EEENS1_36VarlenDynamicPersistentTileSchedulerILi128ELi128ELi256ELi128ELb1ELb1ELb1ELb1ELb0ELb1EEEEEEEEEvNT_6ParamsE,"a",@progbits
	.sectionflags	@""
	.align	4
.nv.constant0._ZN7cutlass13device_kernelIN5flash11enable_sm90INS1_16FlashAttnFwdSm90INS1_25CollectiveMainloopFwdSm90ILi2EN4cute5tupleIJNS5_1CILi1EEES8_S8_EEENS6_IJNS7_ILi128EEESA_SA_EEELi128ENS_6half_tEfNS_4arch4Sm90ELb0ELb1ELb0ELb1ELb0ELb1ELb0ELb1ELb1ELb1ELb1ELb0EEENS1_21CollectiveEpilogueFwdISB_S9_SC_SE_Li256ELb1ELb1ELb1ELb0EEENS1_36VarlenDynamicPersistentTileSchedulerILi128ELi128ELi256ELi128ELb1ELb1ELb1ELb1ELb0ELb1EEEEEEEEEvNT_6ParamsE:
	.zero		3584


//--------------------- .nv.constant0._ZN7cutlass13device_kernelIN5flash11enable_sm90INS1_16FlashAttnFwdSm90INS1_25CollectiveMainloopFwdSm90ILi2EN4cute5tupleIJNS5_1CILi1EEES8_S8_EEENS6_IJNS7_ILi128EEESA_SA_EEELi128ENS_6half_tEfNS_4arch4Sm90ELb1ELb0ELb0ELb0ELb0ELb0ELb0ELb1ELb1ELb1ELb1ELb0EEENS1_21CollectiveEpilogueFwdISB_S9_SC_SE_Li256ELb0ELb1ELb1ELb0EEENS1_19SingleTileSchedulerILb0ELb1ELb1ELi128EEEEEEEEEvNT_6ParamsE --------------------------
	.section	.nv.constant0._ZN7cutlass13device_kernelIN5flash11enable_sm90INS1_16FlashAttnFwdSm90INS1_25CollectiveMainloopFwdSm90ILi2EN4cute5tupleIJNS5_1CILi1EEES8_S8_EEENS6_IJNS7_ILi128EEESA_SA_EEELi128ENS_6half_tEfNS_4arch4Sm90ELb1ELb0ELb0ELb0ELb0ELb0ELb0ELb1ELb1ELb1ELb1ELb0EEENS1_21CollectiveEpilogueFwdISB_S9_SC_SE_Li256ELb0ELb1ELb1ELb0EEENS1_19SingleTileSchedulerILb0ELb1ELb1ELi128EEEEEEEEEvNT_6ParamsE,"a",@progbits
	.sectionflags	@""
	.align	4
.nv.constant0._ZN7cutlass13device_kernelIN5flash11enable_sm90INS1_16FlashAttnFwdSm90INS1_25CollectiveMainloopFwdSm90ILi2EN4cute5tupleIJNS5_1CILi1EEES8_S8_EEENS6_IJNS7_ILi128EEESA_SA_EEELi128ENS_6half_tEfNS_4arch4Sm90ELb1ELb0ELb0ELb0ELb0ELb0ELb0ELb1ELb1ELb1ELb1ELb0EEENS1_21CollectiveEpilogueFwdISB_S9_SC_SE_Li256ELb0ELb1ELb1ELb0EEENS1_19SingleTileSchedulerILb0ELb1ELb1ELi128EEEEEEEEEvNT_6ParamsE:
	.zero		3456


//--------------------- .nv.constant0._ZN7cutlass13device_kernelIN5flash11enable_sm90INS1_16FlashAttnFwdSm90INS1_25CollectiveMainloopFwdSm90ILi2EN4cute5tupleIJNS5_1CILi1EEES8_S8_EEENS6_IJNS7_ILi128EEESA_SA_EEELi128ENS_6half_tEfNS_4arch4Sm90ELb1ELb0ELb0ELb1ELb0ELb0ELb0ELb1ELb1ELb1ELb1ELb0EEENS1_21CollectiveEpilogueFwdISB_S9_SC_SE_Li256ELb1ELb1ELb1ELb0EEENS1_36VarlenDynamicPersistentTileSchedulerILi128ELi128ELi256ELi128ELb1ELb1ELb1ELb1ELb1ELb1EEEEEEEEEvNT_6ParamsE --------------------------
	.section	.nv.constant0._ZN7cutlass13device_kernelIN5flash11enable_sm90INS1_16FlashAttnFwdSm90INS1_25CollectiveMainloopFwdSm90ILi2EN4cute5tupleIJNS5_1CILi1EEES8_S8_EEENS6_IJNS7_ILi128EEESA_SA_EEELi128ENS_6half_tEfNS_4arch4Sm90ELb1ELb0ELb0ELb1ELb0ELb0ELb0ELb1ELb1ELb1ELb1ELb0EEENS1_21CollectiveEpilogueFwdISB_S9_SC_SE_Li256ELb1ELb1ELb1ELb0EEENS1_36VarlenDynamicPersistentTileSchedulerILi128ELi128ELi256ELi128ELb1ELb1ELb1ELb1ELb1ELb1EEEEEEEEEvNT_6ParamsE,"a",@progbits
	.sectionflags	@""
	.align	4
.nv.constant0._ZN7cutlass13device_kernelIN5flash11enable_sm90INS1_16FlashAttnFwdSm90INS1_25CollectiveMainloopFwdSm90ILi2EN4cute5tupleIJNS5_1CILi1EEES8_S8_EEENS6_IJNS7_ILi128EEESA_SA_EEELi128ENS_6half_tEfNS_4arch4Sm90ELb1ELb0ELb0ELb1ELb0ELb0ELb0ELb1ELb1ELb1ELb1ELb0EEENS1_21CollectiveEpilogueFwdISB_S9_SC_SE_Li256ELb1ELb1ELb1ELb0EEENS1_36VarlenDynamicPersistentTileSchedulerILi128ELi128ELi256ELi128ELb1ELb1ELb1ELb1ELb1ELb1EEEEEEEEEvNT_6ParamsE:
	.zero		3584


//--------------------- .nv.constant0._ZN7cutlass13device_kernelIN5flash11enable_sm90INS1_16FlashAttnFwdSm90INS1_25CollectiveMainloopFwdSm90ILi2EN4cute5tupleIJNS5_1CILi1EEES8_S8_EEENS6_IJNS7_ILi128EEESA_SA_EEELi128ENS_6half_tEfNS_4arch4Sm90ELb1ELb0ELb0ELb1ELb0ELb1ELb0ELb1ELb1ELb1ELb1ELb0EEENS1_21CollectiveEpilogueFwdISB_S9_SC_SE_Li256ELb1ELb1ELb1ELb0EEENS1_36VarlenDynamicPersistentTileSchedulerILi128ELi128ELi256ELi128ELb1ELb1ELb1ELb1ELb1ELb1EEEEEEEEEvNT_6ParamsE --------------------------
	.section	.nv.constant0._ZN7cutlass13device_kernelIN5flash11enable_sm90INS1_16FlashAttnFwdSm90INS1_25CollectiveMainloopFwdSm90ILi2EN4cute5tupleIJNS5_1CILi1EEES8_S8_EEENS6_IJNS7_ILi128EEESA_SA_EEELi128ENS_6half_tEfNS_4arch4Sm90ELb1ELb0ELb0ELb1ELb0ELb1ELb0ELb1ELb1ELb1ELb1ELb0EEENS1_21CollectiveEpilogueFwdISB_S9_SC_SE_Li256ELb1ELb1ELb1ELb0EEENS1_36VarlenDynamicPersistentTileSchedulerILi128ELi128ELi256ELi128ELb1ELb1ELb1ELb1ELb1ELb1EEEEEEEEEvNT_6ParamsE,"a",@progbits
	.sectionflags	@""
	.align	4
.nv.constant0._ZN7cutlass13device_kernelIN5flash11enable_sm90INS1_16FlashAttnFwdSm90INS1_25CollectiveMainloopFwdSm90ILi2EN4cute5tupleIJNS5_1CILi1EEES8_S8_EEENS6_IJNS7_ILi128EEESA_SA_EEELi128ENS_6half_tEfNS_4arch4Sm90ELb1ELb0ELb0ELb1ELb0ELb1ELb0ELb1ELb1ELb1ELb1ELb0EEENS1_21CollectiveEpilogueFwdISB_S9_SC_SE_Li256ELb1ELb1ELb1ELb0EEENS1_36VarlenDynamicPersistentTileSchedulerILi128ELi128ELi256ELi128ELb1ELb1ELb1ELb1ELb1ELb1EEEEEEEEEvNT_6ParamsE:
	.zero		3584


//--------------------- .nv.constant0._ZN7cutlass13device_kernelIN5flash11enable_sm90INS1_16FlashAttnFwdSm90INS1_25CollectiveMainloopFwdSm90ILi2EN4cute5tupleIJNS5_1CILi1EEES8_S8_EEENS6_IJNS7_ILi192EEENS7_ILi144EEENS7_ILi96EEEEEELi96ENS_6half_tEfNS_4arch4Sm90ELb0ELb0ELb0ELb0ELb0ELb0ELb0ELb0ELb1ELb1ELb1ELb0EEENS1_21CollectiveEpilogueFwdINS6_IJSA_SC_SB_EEES9_SE_SG_Li384ELb0ELb1ELb1ELb0EEENS1_19SingleTileSchedulerILb0ELb1ELb1ELi192EEEEEEEEEvNT_6ParamsE --------------------------
	.section	.nv.constant0._ZN7cutlass13device_kernelIN5flash11enable_sm90INS1_16FlashAttnFwdSm90INS1_25CollectiveMainloopFwdSm90ILi2EN4cute5tupleIJNS5_1CILi1EEES8_S8_EEENS6_IJNS7_ILi192EEENS7_ILi144EEENS7_ILi96EEEEEELi96ENS_6half_tEfNS_4arch4Sm90ELb0ELb0ELb0ELb0ELb0ELb0ELb0ELb0ELb1ELb1ELb1ELb0EEENS1_21CollectiveEpilogueFwdINS6_IJSA_SC_SB_EEES9_SE_SG_Li384ELb0ELb1ELb1ELb0EEENS1_19SingleTileSchedulerILb0ELb1ELb1ELi192EEEEEEEEEvNT_6ParamsE,"a",@progbits
	.sectionflags	@""
	.align	4
.nv.constant0._ZN7cutlass13device_kernelIN5flash11enable_sm90INS1_16FlashAttnFwdSm90INS1_25CollectiveMainloopFwdSm90ILi2EN4cute5tupleIJNS5_1CILi1EEES8_S8_EEENS6_IJNS7_ILi192EEENS7_ILi144EEENS7_ILi96EEEEEELi96ENS_6half_tEfNS_4arch4Sm90ELb0ELb0ELb0ELb0ELb0ELb0ELb0ELb0ELb1ELb1ELb1ELb0EEENS1_21CollectiveEpilogueFwdINS6_IJSA_SC_SB_EEES9_SE_SG_Li384ELb0ELb1ELb1ELb0EEENS1_19SingleTileSchedulerILb0ELb1ELb1ELi192EEEEEEEEEvNT_6ParamsE:
	.zero		3456


//--------------------- .nv.constant0._ZN7cutlass13device_kernelIN5flash11enable_sm90INS1_16FlashAttnFwdSm90INS1_25CollectiveMainloopFwdSm90ILi2EN4cute5tupleIJNS5_1CILi1EEES8_S8_EEENS6_IJNS7_ILi192EEENS7_ILi144EEENS7_ILi96EEEEEELi96ENS_6half_tEfNS_4arch4Sm90ELb0ELb0ELb0ELb1ELb0ELb0ELb0ELb0ELb1ELb1ELb1ELb0EEENS1_21CollectiveEpilogueFwdINS6_IJSA_SC_SB_EEES9_SE_SG_Li384ELb1ELb1ELb1ELb0EEENS1_36VarlenDynamicPersistentTileSchedulerILi192ELi144ELi384ELi128ELb1ELb1ELb1ELb0ELb1ELb1EEEEEEEEEvNT_6ParamsE --------------------------
	.section	.nv.constant0._ZN7cutlass13device_kernelIN5flash11enable_sm90INS1_16FlashAttnFwdSm90INS1_25CollectiveMainloopFwdSm90ILi2EN4cute5tupleIJNS5_1CILi1EEES8_S8_EEENS6_IJNS7_ILi192EEENS7_ILi144EEENS7_ILi96EEEEEELi96ENS_6half_tEfNS_4arch4Sm90ELb0ELb0ELb0ELb1ELb0ELb0ELb0ELb0ELb1ELb1ELb1ELb0EEENS1_21CollectiveEpilogueFwdINS6_IJSA_SC_SB_EEES9_SE_SG_Li384ELb1ELb1ELb1ELb0EEENS1_36VarlenDynamicPersistentTileSchedulerILi192ELi144ELi384ELi128ELb1ELb1ELb1ELb0ELb1ELb1EEEEEEEEEvNT_6ParamsE,"a",@progbits
	.sectionflags	@""
	.align	4
.nv.constant0._ZN7cutlass13device_kernelIN5flash11enable_sm90INS1_16FlashAttnFwdSm90INS1_25CollectiveMainloopFwdSm90ILi2EN4cute5tupleIJNS5_1CILi1EEES8_S8_EEENS6_IJNS7_ILi192EEENS7_ILi144EEENS7_ILi96EEEEEELi96ENS_6half_tEfNS_4arch4Sm90ELb0ELb0ELb0ELb1ELb0ELb0ELb0ELb0ELb1ELb1ELb1ELb0EEENS1_21CollectiveEpilogueFwdINS6_IJSA_SC_SB_EEES9_SE_SG_Li384ELb1ELb1ELb1ELb0EEENS1_36VarlenDynamicPersistentTileSchedulerILi192ELi144ELi384ELi128ELb1ELb1ELb1ELb0ELb1ELb1EEEEEEEEEvNT_6ParamsE:
	.zero		3584


//--------------------- .nv.constant0._ZN7cutlass13device_kernelIN5flash11enable_sm90INS1_16FlashAttnFwdSm90INS1_25CollectiveMainloopFwdSm90ILi2EN4cute5tupleIJNS5_1CILi1EEES8_S8_EEENS6_IJNS7_ILi192EEENS7_ILi144EEENS7_ILi96EEEEEELi96ENS_6half_tEfNS_4arch4Sm90ELb0ELb0ELb0ELb1ELb0ELb1ELb0ELb0ELb1ELb1ELb1ELb0EEENS1_21CollectiveEpilogueFwdINS6_IJSA_SC_SB_EEES9_SE_SG_Li384ELb1ELb1ELb1ELb0EEENS1_36VarlenDynamicPersistentTileSchedulerILi192ELi144ELi384ELi128ELb1ELb1ELb1ELb0ELb1ELb1EEEEEEEEEvNT_6ParamsE --------------------------
	.section	.nv.constant0._ZN7cutlass13device_kernelIN5flash11enable_sm90INS1_16FlashAttnFwdSm90INS1_25CollectiveMainloopFwdSm90ILi2EN4cute5tupleIJNS5_1CILi1EEES8_S8_EEENS6_IJNS7_ILi192EEENS7_ILi144EEENS7_ILi96EEEEEELi96ENS_6half_tEfNS_4arch4Sm90ELb0ELb0ELb0ELb1ELb0ELb1ELb0ELb0ELb1ELb1ELb1ELb0EEENS1_21CollectiveEpilogueFwdINS6_IJSA_SC_SB_EEES9_SE_SG_Li384ELb1ELb1ELb1ELb0EEENS1_36VarlenDynamicPersistentTileSchedulerILi192ELi144ELi384ELi128ELb1ELb1ELb1ELb0ELb1ELb1EEEEEEEEEvNT_6ParamsE,"a",@progbits
	.sectionflags	@""
	.align	4
.nv.constant0._ZN7cutlass13device_kernelIN5flash11enable_sm90INS1_16FlashAttnFwdSm90INS1_25CollectiveMainloopFwdSm90ILi2EN4cute5tupleIJNS5_1CILi1EEES8_S8_EEENS6_IJNS7_ILi192EEENS7_ILi144EEENS7_ILi96EEEEEELi96ENS_6half_tEfNS_4arch4Sm90ELb0ELb0ELb0ELb1ELb0ELb1ELb0ELb0ELb1ELb1ELb1ELb0EEENS1_21CollectiveEpilogueFwdINS6_IJSA_SC_SB_EEES9_SE_SG_Li384ELb1ELb1ELb1ELb0EEENS1_36VarlenDynamicPersistentTileSchedulerILi192ELi144ELi384ELi128ELb1ELb1ELb1ELb0ELb1ELb1EEEEEEEEEvNT_6ParamsE:
	.zero		3584


//--------------------- .nv.constant0._ZN7cutlass13device_kernelIN5flash11enable_sm90INS1_16FlashAttnFwdSm90INS1_25CollectiveMainloopFwdSm90ILi2EN4cute5tupleIJNS5_1CILi1EEES8_S8_EEENS6_IJNS7_ILi192EEENS7_ILi128EEENS7_ILi96EEEEEELi96ENS_6half_tEfNS_4arch4Sm90ELb0ELb1ELb0ELb0ELb0ELb0ELb0ELb0ELb1ELb1ELb1ELb0EEENS1_21CollectiveEpilogueFwdINS6_IJSA_SC_SB_EEES9_SE_SG_Li384ELb0ELb1ELb1ELb0EEENS1_19SingleTileSchedulerILb0ELb1ELb1ELi192EEEEEEEEEvNT_6ParamsE --------------------------
	.section	.nv.constant0._ZN7cutlass13device_kernelIN5flash11enable_sm90INS1_16FlashAttnFwdSm90INS1_25CollectiveMainloopFwdSm90ILi2EN4cute5tupleIJNS5_1CILi1EEES8_S8_EEENS6_IJNS7_ILi192EEENS7_ILi128EEENS7_ILi96EEEEEELi96ENS_6half_tEfNS_4arch4Sm90ELb0ELb1ELb0ELb0ELb0ELb0ELb0ELb0ELb1ELb1ELb1ELb0EEENS1_21CollectiveEpilogueFwdINS6_IJSA_SC_SB_EEES9_SE_SG_Li384ELb0ELb1ELb1ELb0EEENS1_19SingleTileSchedulerILb0ELb1ELb1ELi192EEEEEEEEEvNT_6ParamsE,"a",@progbits
	.sectionflags	@""
	.align	4
.nv.constant0._ZN7cutlass13device_kernelIN5flash11enable_sm90INS1_16FlashAttnFwdSm90INS1_25CollectiveMainloopFwdSm90ILi2EN4cute5tupleIJNS5_1CILi1EEES8_S8_EEENS6_IJNS7_ILi192EEENS7_ILi128EEENS7_ILi96EEEEEELi96ENS_6half_tEfNS_4arch4Sm90ELb0ELb1ELb0ELb0ELb0ELb0ELb0ELb0ELb1ELb1ELb1ELb0EEENS1_21CollectiveEpilogueFwdINS6_IJSA_SC_SB_EEES9_SE_SG_Li384ELb0ELb1ELb1ELb0EEENS1_19SingleTileSchedulerILb0ELb1ELb1ELi192EEEEEEEEEvNT_6ParamsE:
	.zero		3456


//--------------------- .nv.constant0._ZN7cutlass13device_kernelIN5flash11enable_sm90INS1_16FlashAttnFwdSm90INS1_25CollectiveMainloopFwdSm90ILi2EN4cute5tupleIJNS5_1CILi1EEES8_S8_EEENS6_IJNS7_ILi192EEENS7_ILi128EEENS7_ILi96EEEEEELi96ENS_6half_tEfNS_4arch4Sm90ELb0ELb1ELb0ELb1ELb0ELb0ELb0ELb0ELb1ELb1ELb1ELb0EEENS1_21CollectiveEpilogueFwdINS6_IJSA_SC_SB_EEES9_SE_SG_Li384ELb1ELb1ELb1ELb0EEENS1_36VarlenDynamicPersistentTileSchedulerILi192ELi128ELi384ELi128ELb1ELb1ELb1ELb1ELb0ELb1EEEEEEEEEvNT_6ParamsE --------------------------
	.section	.nv.constant0._ZN7cutlass13device_kernelIN5flash11enable_sm90INS1_16FlashAttnFwdSm90INS1_25CollectiveMainloopFwdSm90ILi2EN4cute5tupleIJNS5_1CILi1EEES8_S8_EEENS6_IJNS7_ILi192EEENS7_ILi128EEENS7_ILi96EEEEEELi96ENS_6half_tEfNS_4arch4Sm90ELb0ELb1ELb0ELb1ELb0ELb0ELb0ELb0ELb1ELb1ELb1ELb0EEENS1_21CollectiveEpilogueFwdINS6_IJSA_SC_SB_EEES9_SE_SG_Li384ELb1ELb1ELb1ELb0EEENS1_36VarlenDynamicPersistentTileSchedulerILi192ELi128ELi384ELi128ELb1ELb1ELb1ELb1ELb0ELb1EEEEEEEEEvNT_6ParamsE,"a",@progbits
	.sectionflags	@""
	.align	4
.nv.constant0._ZN7cutlass13device_kernelIN5flash11enable_sm90INS1_16FlashAttnFwdSm90INS1_25CollectiveMainloopFwdSm90ILi2EN4cute5tupleIJNS5_1CILi1EEES8_S8_EEENS6_IJNS7_ILi192EEENS7_ILi128EEENS7_ILi96EEEEEELi96ENS_6half_tEfNS_4arch4Sm90ELb0ELb1ELb0ELb1ELb0ELb0ELb0ELb0ELb1ELb1ELb1ELb0EEENS1_21CollectiveEpilogueFwdINS6_IJSA_SC_SB_EEES9_SE_SG_Li384ELb1ELb1ELb1ELb0EEENS1_36VarlenDynamicPersistentTileSchedulerILi192ELi128ELi384ELi128ELb1ELb1ELb1ELb1ELb0ELb1EEEEEEEEEvNT_6ParamsE:
	.zero		3584


//--------------------- .nv.constant0._ZN7cutlass13device_kernelIN5flash11enable_sm90INS1_16FlashAttnFwdSm90INS1_25CollectiveMainloopFwdSm90ILi2EN4cute5tupleIJNS5_1CILi1EEES8_S8_EEENS6_IJNS7_ILi192EEENS7_ILi128EEENS7_ILi96EEEEEELi96ENS_6half_tEfNS_4arch4Sm90ELb0ELb1ELb0ELb1ELb0ELb1ELb0ELb0ELb1ELb1ELb1ELb0EEENS1_21CollectiveEpilogueFwdINS6_IJSA_SC_SB_EEES9_SE_SG_Li384ELb1ELb1ELb1ELb0EEENS1_36VarlenDynamicPersistentTileSchedulerILi192ELi128ELi384ELi128ELb1ELb1ELb1ELb1ELb0ELb1EEEEEEEEEvNT_6ParamsE --------------------------
	.section	.nv.constant0._ZN7cutlass13device_kernelIN5flash11enable_sm90INS1_16FlashAttnFwdSm90INS1_25CollectiveMainloopFwdSm90ILi2EN4cute5tupleIJNS5_1CILi1EEES8_S8_EEENS6_IJNS7_ILi192EEENS7_ILi128EEENS7_ILi96EEEEEELi96ENS_6half_tEfNS_4arch4Sm90ELb0ELb1ELb0ELb1ELb0ELb1ELb0ELb0ELb1ELb1ELb1ELb0EEENS1_21CollectiveEpilogueFwdINS6_IJSA_SC_SB_EEES9_SE_SG_Li384ELb1ELb1ELb1ELb0EEENS1_36VarlenDynamicPersistentTileSchedulerILi192ELi128ELi384ELi128ELb1ELb1ELb1ELb1ELb0ELb1EEEEEEEEEvNT_6ParamsE,"a",@progbits
	.sectionflags	@""
	.align	4
.nv.constant0._ZN7cutlass13device_kernelIN5flash11enable_sm90INS1_16FlashAttnFwdSm90INS1_25CollectiveMainloopFwdSm90ILi2EN4cute5tupleIJNS5_1CILi1EEES8_S8_EEENS6_IJNS7_ILi192EEENS7_ILi128EEENS7_ILi96EEEEEELi96ENS_6half_tEfNS_4arch4Sm90ELb0ELb1ELb0ELb1ELb0ELb1ELb0ELb0ELb1ELb1ELb1ELb0EEENS1_21CollectiveEpilogueFwdINS6_IJSA_SC_SB_EEES9_SE_SG_Li384ELb1ELb1ELb1ELb0EEENS1_36VarlenDynamicPersistentTileSchedulerILi192ELi128ELi384ELi128ELb1ELb1ELb1ELb1ELb0ELb1EEEEEEEEEvNT_6ParamsE:
	.zero		3584


//--------------------- .nv.constant0._ZN7cutlass13device_kernelIN5flash11enable_sm90INS1_16FlashAttnFwdSm90INS1_25CollectiveMainloopFwdSm90ILi2EN4cute5tupleIJNS5_1CILi1EEES8_S8_EEENS6_IJNS7_ILi192EEENS7_ILi144EEENS7_ILi96EEEEEELi96ENS_6half_tEfNS_4arch4Sm90ELb1ELb0ELb0ELb0ELb0ELb0ELb0ELb0ELb1ELb1ELb1ELb0EEENS1_21CollectiveEpilogueFwdINS6_IJSA_SC_SB_EEES9_SE_SG_Li384ELb0ELb1ELb1ELb0EEENS1_19SingleTileSchedulerILb0ELb1ELb1ELi192EEEEEEEEEvNT_6ParamsE --------------------------
	.section	.nv.constant0._ZN7cutlass13device_kernelIN5flash11enable_sm90INS1_16FlashAttnFwdSm90INS1_25CollectiveMainloopFwdSm90ILi2EN4cute5tupleIJNS5_1CILi1EEES8_S8_EEENS6_IJNS7_ILi192EEENS7_ILi144EEENS7_ILi96EEEEEELi96ENS_6half_tEfNS_4arch4Sm90ELb1ELb0ELb0ELb0ELb0ELb0ELb0ELb0ELb1ELb1ELb1ELb0EEENS1_21CollectiveEpilogueFwdINS6_IJSA_SC_SB_EEES9_SE_SG_Li384ELb0ELb1ELb1ELb0EEENS1_19SingleTileSchedulerILb0ELb1ELb1ELi192EEEEEEEEEvNT_6ParamsE,"a",@progbits
	.sectionflags	@""
	.align	4
.nv.constant0._ZN7cutlass13device_kernelIN5flash11enable_sm90INS1_16FlashAttnFwdSm90INS1_25CollectiveMainloopFwdSm90ILi2EN4cute5tupleIJNS5_1CILi1EEES8_S8_EEENS6_IJNS7_ILi192EEENS7_ILi144EEENS7_ILi96EEEEEELi96ENS_6half_tEfNS_4arch4Sm90ELb1ELb0ELb0ELb0ELb0ELb0ELb0ELb0ELb1ELb1ELb1ELb0EEENS1_21CollectiveEpilogueFwdINS6_IJSA_SC_SB_EEES9_SE_SG_Li384ELb0ELb1ELb1ELb0EEENS1_19SingleTileSchedulerILb0ELb1ELb1ELi192EEEEEEEEEvNT_6ParamsE:
	.zero		3456


//--------------------- .nv.constant0._ZN7cutlass13device_kernelIN5flash11enable_sm90INS1_16FlashAttnFwdSm90INS1_25CollectiveMainloopFwdSm90ILi2EN4cute5tupleIJNS5_1CILi1EEES8_S8_EEENS6_IJNS7_ILi192EEENS7_ILi144EEENS7_ILi96EEEEEELi96ENS_6half_tEfNS_4arch4Sm90ELb1ELb0ELb0ELb1ELb0ELb0ELb0ELb0ELb1ELb1ELb1ELb0EEENS1_21CollectiveEpilogueFwdINS6_IJSA_SC_SB_EEES9_SE_SG_Li384ELb1ELb1ELb1ELb0EEENS1_36VarlenDynamicPersistentTileSchedulerILi192ELi144ELi384ELi128ELb1ELb1ELb1ELb1ELb1ELb1EEEEEEEEEvNT_6ParamsE --------------------------
	.section	.nv.constant0._ZN7cutlass13device_kernelIN5flash11enable_sm90INS1_16FlashAttnFwdSm90INS1_25CollectiveMainloopFwdSm90ILi2EN4cute5tupleIJNS5_1CILi1EEES8_S8_EEENS6_IJNS7_ILi192EEENS7_ILi144EEENS7_ILi96EEEEEELi96ENS_6half_tEfNS_4arch4Sm90ELb1ELb0ELb0ELb1ELb0ELb0ELb0ELb0ELb1ELb1ELb1ELb0EEENS1_21CollectiveEpilogueFwdINS6_IJSA_SC_SB_EEES9_SE_SG_Li384ELb1ELb1ELb1ELb0EEENS1_36VarlenDynamicPersistentTileSchedulerILi192ELi144ELi384ELi128ELb1ELb1ELb1ELb1ELb1ELb1EEEEEEEEEvNT_6ParamsE,"a",@progbits
	.sectionflags	@""
	.align	4
.nv.constant0._ZN7cutlass13device_kernelIN5flash11enable_sm90INS1_16FlashAttnFwdSm90INS1_25CollectiveMainloopFwdSm90ILi2EN4cute5tupleIJNS5_1CILi1EEES8_S8_EEENS6_IJNS7_ILi192EEENS7_ILi144EEENS7_ILi96EEEEEELi96ENS_6half_tEfNS_4arch4Sm90ELb1ELb0ELb0ELb1ELb0ELb0ELb0ELb0ELb1ELb1ELb1ELb0EEENS1_21CollectiveEpilogueFwdINS6_IJSA_SC_SB_EEES9_SE_SG_Li384ELb1ELb1ELb1ELb0EEENS1_36VarlenDynamicPersistentTileSchedulerILi192ELi144ELi384ELi128ELb1ELb1ELb1ELb1ELb1ELb1EEEEEEEEEvNT_6ParamsE:
	.zero		3584


//--------------------- .nv.constant0._ZN7cutlass13device_kernelIN5flash11enable_sm90INS1_16FlashAttnFwdSm90INS1_25CollectiveMainloopFwdSm90ILi2EN4cute5tupleIJNS5_1CILi1EEES8_S8_EEENS6_IJNS7_ILi192EEENS7_ILi144EEENS7_ILi96EEEEEELi96ENS_6half_tEfNS_4arch4Sm90ELb1ELb0ELb0ELb1ELb0ELb1ELb0ELb0ELb1ELb1ELb1ELb0EEENS1_21CollectiveEpilogueFwdINS6_IJSA_SC_SB_EEES9_SE_SG_Li384ELb1ELb1ELb1ELb0EEENS1_36VarlenDynamicPersistentTileSchedulerILi192ELi144ELi384ELi128ELb1ELb1ELb1ELb1ELb1ELb1EEEEEEEEEvNT_6ParamsE --------------------------
	.section	.nv.constant0._ZN7cutlass13device_kernelIN5flash11enable_sm90INS1_16FlashAttnFwdSm90INS1_25CollectiveMainloopFwdSm90ILi2EN4cute5tupleIJNS5_1CILi1EEES8_S8_EEENS6_IJNS7_ILi192EEENS7_ILi144EEENS7_ILi96EEEEEELi96ENS_6half_tEfNS_4arch4Sm90ELb1ELb0ELb0ELb1ELb0ELb1ELb0ELb0ELb1ELb1ELb1ELb0EEENS1_21CollectiveEpilogueFwdINS6_IJSA_SC_SB_EEES9_SE_SG_Li384ELb1ELb1ELb1ELb0EEENS1_36VarlenDynamicPersistentTileSchedulerILi192ELi144ELi384ELi128ELb1ELb1ELb1ELb1ELb1ELb1EEEEEEEEEvNT_6ParamsE,"a",@progbits
	.sectionflags	@""
	.align	4
.nv.constant0._ZN7cutlass13device_kernelIN5flash11enable_sm90INS1_16FlashAttnFwdSm90INS1_25CollectiveMainloopFwdSm90ILi2EN4cute5tupleIJNS5_1CILi1EEES8_S8_EEENS6_IJNS7_ILi192EEENS7_ILi144EEENS7_ILi96EEEEEELi96ENS_6half_tEfNS_4arch4Sm90ELb1ELb0ELb0ELb1ELb0ELb1ELb0ELb0ELb1ELb1ELb1ELb0EEENS1_21CollectiveEpilogueFwdINS6_IJSA_SC_SB_EEES9_SE_SG_Li384ELb1ELb1ELb1ELb0EEENS1_36VarlenDynamicPersistentTileSchedulerILi192ELi144ELi384ELi128ELb1ELb1ELb1ELb1ELb1ELb1EEEEEEEEEvNT_6ParamsE:
	.zero		3584


//--------------------- .nv.constant0._ZN7cutlass13device_kernelIN5flash11enable_sm90INS1_16FlashAttnFwdSm90INS1_25CollectiveMainloopFwdSm90ILi2EN4cute5tupleIJNS5_1CILi1EEES8_S8_EEENS6_IJNS7_ILi192EEESA_NS7_ILi64EEEEEELi64ENS_6half_tEfNS_4arch4Sm90ELb0ELb0ELb0ELb0ELb0ELb0ELb0ELb0ELb1ELb1ELb1ELb0EEENS1_21CollectiveEpilogueFwdINS6_IJSA_SB_SA_EEES9_SD_SF_Li384ELb0ELb1ELb1ELb0EEENS1_19SingleTileSchedulerILb0ELb1ELb1ELi192EEEEEEEEEvNT_6ParamsE --------------------------
	.section	.nv.constant0._ZN7cutlass13device_kernelIN5flash11enable_sm90INS1_16FlashAttnFwdSm90INS1_25CollectiveMainloopFwdSm90ILi2EN4cute5tupleIJNS5_1CILi1EEES8_S8_EEENS6_IJNS7_ILi192EEESA_NS7_ILi64EEEEEELi64ENS_6half_tEfNS_4arch4Sm90ELb0ELb0ELb0ELb0ELb0ELb0ELb0ELb0ELb1ELb1ELb1ELb0EEENS1_21CollectiveEpilogueFwdINS6_IJSA_SB_SA_EEES9_SD_SF_Li384ELb0ELb1ELb1ELb0EEENS1_19SingleTileSchedulerILb0ELb1ELb1ELi192EEEEEEEEEvNT_6ParamsE,"a",@progbits
	.sectionflags	@""
	.align	4
.nv.constant0._ZN7cutlass13device_kernelIN5flash11enable_sm90INS1_16FlashAttnFwdSm90INS1_25CollectiveMainloopFwdSm90ILi2EN4cute5tupleIJNS5_1CILi1EEES8_S8_EEENS6_IJNS7_ILi192EEESA_NS7_ILi64EEEEEELi64ENS_6half_tEfNS_4arch4Sm90ELb0ELb0ELb0ELb0ELb0ELb0ELb0ELb0ELb1ELb1ELb1ELb0EEENS1_21CollectiveEpilogueFwdINS6_IJSA_SB_SA_EEES9_SD_SF_Li384ELb0ELb1ELb1ELb0EEENS1_19SingleTileSchedulerILb0ELb1ELb1ELi192EEEEEEEEEvNT_6ParamsE:
	.zero		3456


//--------------------- .nv.constant0._ZN7cutlass13device_kernelIN5flash11enable_sm90INS1_16FlashAttnFwdSm90INS1_25CollectiveMainloopFwdSm90ILi2EN4cute5tupleIJNS5_1CILi1EEES8_S8_EEENS6_IJNS7_ILi192EEESA_NS7_ILi64EEEEEELi64ENS_6half_tEfNS_4arch4Sm90ELb0ELb0ELb0ELb1ELb0ELb0ELb0ELb0ELb1ELb1ELb1ELb0EEENS1_21CollectiveEpilogueFwdINS6_IJSA_SB_SA_EEES9_SD_SF_Li384ELb1ELb1ELb1ELb0EEENS1_36VarlenDynamicPersistentTileSchedulerILi192ELi192ELi384ELi128ELb1ELb1ELb1ELb0ELb1ELb1EEEEEEEEEvNT_6ParamsE --------------------------
	.section	.nv.constant0._ZN7cutlass13device_kernelIN5flash11enable_sm90INS1_16FlashAttnFwdSm90INS1_25CollectiveMainloopFwdSm90ILi2EN4cute5tupleIJNS5_1CILi1EEES8_S8_EEENS6_IJNS7_ILi192EEESA_NS7_ILi64EEEEEELi64ENS_6half_tEfNS_4arch4Sm90ELb0ELb0ELb0ELb1ELb0ELb0ELb0ELb0ELb1ELb1ELb1ELb0EEENS1_21CollectiveEpilogueFwdINS6_IJSA_SB_SA_EEES9_SD_SF_Li384ELb1ELb1ELb1ELb0EEENS1_36VarlenDynamicPersistentTileSchedulerILi192ELi192ELi384ELi128ELb1ELb1ELb1ELb0ELb1ELb1EEEEEEEEEvNT_6ParamsE,"a",@progbits
	.sectionflags	@""
	.align	4
.nv.constant0._ZN7cutlass13device_kernelIN5flash11enable_sm90INS1_16FlashAttnFwdSm90INS1_25CollectiveMainloopFwdSm90ILi2EN4cute5tupleIJNS5_1CILi1EEES8_S8_EEENS6_IJNS7_ILi192EEESA_NS7_ILi64EEEEEELi64ENS_6half_tEfNS_4arch4Sm90ELb0ELb0ELb0ELb1ELb0ELb0ELb0ELb0ELb1ELb1ELb1ELb0EEENS1_21CollectiveEpilogueFwdINS6_IJSA_SB_SA_EEES9_SD_SF_Li384ELb1ELb1ELb1ELb0EEENS1_36VarlenDynamicPersistentTileSchedulerILi192ELi192ELi384ELi128ELb1ELb1ELb1ELb0ELb1ELb1EEEEEEEEEvNT_6ParamsE:
	.zero		3584


//--------------------- .nv.constant0._ZN7cutlass13device_kernelIN5flash11enable_sm90INS1_16FlashAttnFwdSm90INS1_25CollectiveMainloopFwdSm90ILi2EN4cute5tupleIJNS5_1CILi1EEES8_S8_EEENS6_IJNS7_ILi192EEESA_NS7_ILi64EEEEEELi64ENS_6half_tEfNS_4arch4Sm90ELb0ELb0ELb0ELb1ELb0ELb1ELb0ELb0ELb1ELb1ELb1ELb0EEENS1_21CollectiveEpilogueFwdINS6_IJSA_SB_SA_EEES9_SD_SF_Li384ELb1ELb1ELb1ELb0EEENS1_36VarlenDynamicPersistentTileSchedulerILi192ELi192ELi384ELi128ELb1ELb1ELb1ELb0ELb1ELb1EEEEEEEEEvNT_6ParamsE --------------------------
	.section	.nv.constant0._ZN7cutlass13device_kernelIN5flash11enable_sm90INS1_16FlashAttnFwdSm90INS1_25CollectiveMainloopFwdSm90ILi2EN4cute5tupleIJNS5_1CILi1EEES8_S8_EEENS6_IJNS7_ILi192EEESA_NS7_ILi64EEEEEELi64ENS_6half_tEfNS_4arch4Sm90ELb0ELb0ELb0ELb1ELb0ELb1ELb0ELb0ELb1ELb1ELb1ELb0EEENS1_21CollectiveEpilogueFwdINS6_IJSA_SB_SA_EEES9_SD_SF_Li384ELb1ELb1ELb1ELb0EEENS1_36VarlenDynamicPersistentTileSchedulerILi192ELi192ELi384ELi128ELb1ELb1ELb1ELb0ELb1ELb1EEEEEEEEEvNT_6ParamsE,"a",@progbits
	.sectionflags	@""
	.align	4
.nv.constant0._ZN7cutlass13device_kernelIN5flash11enable_sm90INS1_16FlashAttnFwdSm90INS1_25CollectiveMainloopFwdSm90ILi2EN4cute5tupleIJNS5_1CILi1EEES8_S8_EEENS6_IJNS7_ILi192EEESA_NS7_ILi64EEEEEELi64ENS_6half_tEfNS_4arch4Sm90ELb0ELb0ELb0ELb1ELb0ELb1ELb0ELb0ELb1ELb1ELb1ELb0EEENS1_21CollectiveEpilogueFwdINS6_IJSA_SB_SA_EEES9_SD_SF_Li384ELb1ELb1ELb1ELb0EEENS1_36VarlenDynamicPersistentTileSchedulerILi192ELi192ELi384ELi128ELb1ELb1ELb1ELb0ELb1ELb1EEEEEEEEEvNT_6ParamsE:
	.zero		3584


//--------------------- .nv.constant0._ZN7cutlass13device_kernelIN5flash11enable_sm90INS1_16FlashAttnFwdSm90INS1_25CollectiveMainloopFwdSm90ILi2EN4cute5tupleIJNS5_1CILi1EEES8_S8_EEENS6_IJNS7_ILi192EEENS7_ILi128EEENS7_ILi64EEEEEELi64ENS_6half_tEfNS_4arch4Sm90ELb0ELb1ELb0ELb0ELb0ELb0ELb0ELb1ELb1ELb1ELb1ELb0EEENS1_21CollectiveEpilogueFwdINS6_IJSA_SC_SB_EEES9_SE_SG_Li384ELb0ELb1ELb1ELb0EEENS1_19SingleTileSchedulerILb0ELb1ELb1ELi192EEEEEEEEEvNT_6ParamsE --------------------------
	.section	.nv.constant0._ZN7cutlass13device_kernelIN5flash11enable_sm90INS1_16FlashAttnFwdSm90INS1_25CollectiveMainloopFwdSm90ILi2EN4cute5tupleIJNS5_1CILi1EEES8_S8_EEENS6_IJNS7_ILi192EEENS7_ILi128EEENS7_ILi64EEEEEELi64ENS_6half_tEfNS_4arch4Sm90ELb0ELb1ELb0ELb0ELb0ELb0ELb0ELb1ELb1ELb1ELb1ELb0EEENS1_21CollectiveEpilogueFwdINS6_IJSA_SC_SB_EEES9_SE_SG_Li384ELb0ELb1ELb1ELb0EEENS1_19SingleTileSchedulerILb0ELb1ELb1ELi192EEEEEEEEEvNT_6ParamsE,"a",@progbits
	.sectionflags	@""
	.align	4
.nv.constant0._ZN7cutlass13device_kernelIN5flash11enable_sm90INS1_16FlashAttnFwdSm90INS1_25CollectiveMainloopFwdSm90ILi2EN4cute5tupleIJNS5_1CILi1EEES8_S8_EEENS6_IJNS7_ILi192EEENS7_ILi128EEENS7_ILi64EEEEEELi64ENS_6half_tEfNS_4arch4Sm90ELb0ELb1ELb0ELb0ELb0ELb0ELb0ELb1ELb1ELb1ELb1ELb0EEENS1_21CollectiveEpilogueFwdINS6_IJSA_SC_SB_EEES9_SE_SG_Li384ELb0ELb1ELb1ELb0EEENS1_19SingleTileSchedulerILb0ELb1ELb1ELi192EEEEEEEEEvNT_6ParamsE:
	.zero		3456


//--------------------- .nv.constant0._ZN7cutlass13device_kernelIN5flash11enable_sm90INS1_16FlashAttnFwdSm90INS1_25CollectiveMainloopFwdSm90ILi2EN4cute5tupleIJNS5_1CILi1EEES8_S8_EEENS6_IJNS7_ILi192EEENS7_ILi128EEENS7_ILi64EEEEEELi64ENS_6half_tEfNS_4arch4Sm90ELb0ELb1ELb0ELb1ELb0ELb0ELb0ELb1ELb1ELb1ELb1ELb0EEENS1_21CollectiveEpilogueFwdINS6_IJSA_SC_SB_EEES9_SE_SG_Li384ELb1ELb1ELb1ELb0EEENS1_36VarlenDynamicPersistentTileSchedulerILi192ELi128ELi384ELi128ELb1ELb1ELb1ELb1ELb0ELb1EEEEEEEEEvNT_6ParamsE --------------------------
	.section	.nv.constant0._ZN7cutlass13device_kernelIN5flash11enable_sm90INS1_16FlashAttnFwdSm90INS1_25CollectiveMainloopFwdSm90ILi2EN4cute5tupleIJNS5_1CILi1EEES8_S8_EEENS6_IJNS7_ILi192EEENS7_ILi128EEENS7_ILi64EEEEEELi64ENS_6half_tEfNS_4arch4Sm90ELb0ELb1ELb0ELb1ELb0ELb0ELb0ELb1ELb1ELb1ELb1ELb0EEENS1_21CollectiveEpilogueFwdINS6_IJSA_SC_SB_EEES9_SE_SG_Li384ELb1ELb1ELb1ELb0EEENS1_36VarlenDynamicPersistentTileSchedulerILi192ELi128ELi384ELi128ELb1ELb1ELb1ELb1ELb0ELb1EEEEEEEEEvNT_6ParamsE,"a",@progbits
	.sectionflags	@""
	.align	4
.nv.constant0._ZN7cutlass13device_kernelIN5flash11enable_sm90INS1_16FlashAttnFwdSm90INS1_25CollectiveMainloopFwdSm90ILi2EN4cute5tupleIJNS5_1CILi1EEES8_S8_EEENS6_IJNS7_ILi192EEENS7_ILi128EEENS7_ILi64EEEEEELi64ENS_6half_tEfNS_4arch4Sm90ELb0ELb1ELb0ELb1ELb0ELb0ELb0ELb1ELb1ELb1ELb1ELb0EEENS1_21CollectiveEpilogueFwdINS6_IJSA_SC_SB_EEES9_SE_SG_Li384ELb1ELb1ELb1ELb0EEENS1_36VarlenDynamicPersistentTileSchedulerILi192ELi128ELi384ELi128ELb1ELb1ELb1ELb1ELb0ELb1EEEEEEEEEvNT_6ParamsE:
	.zero		3584


//--------------------- .nv.constant0._ZN7cutlass13device_kernelIN5flash11enable_sm90INS1_16FlashAttnFwdSm90INS1_25CollectiveMainloopFwdSm90ILi2EN4cute5tupleIJNS5_1CILi1EEES8_S8_EEENS6_IJNS7_ILi192EEENS7_ILi128EEENS7_ILi64EEEEEELi64ENS_6half_tEfNS_4arch4Sm90ELb0ELb1ELb0ELb1ELb0ELb1ELb0ELb1ELb1ELb1ELb1ELb0EEENS1_21CollectiveEpilogueFwdINS6_IJSA_SC_SB_EEES9_SE_SG_Li384ELb1ELb1ELb1ELb0EEENS1_36VarlenDynamicPersistentTileSchedulerILi192ELi128ELi384ELi128ELb1ELb1ELb1ELb1ELb0ELb1EEEEEEEEEvNT_6ParamsE --------------------------
	.section	.nv.constant0._ZN7cutlass13device_kernelIN5flash11enable_sm90INS1_16FlashAttnFwdSm90INS1_25CollectiveMainloopFwdSm90ILi2EN4cute5tupleIJNS5_1CILi1EEES8_S8_EEENS6_IJNS7_ILi192EEENS7_ILi128EEENS7_ILi64EEEEEELi64ENS_6half_tEfNS_4arch4Sm90ELb0ELb1ELb0ELb1ELb0ELb1ELb0ELb1ELb1ELb1ELb1ELb0EEENS1_21CollectiveEpilogueFwdINS6_IJSA_SC_SB_EEES9_SE_SG_Li384ELb1ELb1ELb1ELb0EEENS1_36VarlenDynamicPersistentTileSchedulerILi192ELi128ELi384ELi128ELb1ELb1ELb1ELb1ELb0ELb1EEEEEEEEEvNT_6ParamsE,"a",@progbits
	.sectionflags	@""
	.align	4
.nv.constant0._ZN7cutlass13device_kernelIN5flash11enable_sm90INS1_16FlashAttnFwdSm90INS1_25CollectiveMainloopFwdSm90ILi2EN4cute5tupleIJNS5_1CILi1EEES8_S8_EEENS6_IJNS7_ILi192EEENS7_ILi128EEENS7_ILi64EEEEEELi64ENS_6half_tEfNS_4arch4Sm90ELb0ELb1ELb0ELb1ELb0ELb1ELb0ELb1ELb1ELb1ELb1ELb0EEENS1_21CollectiveEpilogueFwdINS6_IJSA_SC_SB_EEES9_SE_SG_Li384ELb1ELb1ELb1ELb0EEENS1_36VarlenDynamicPersistentTileSchedulerILi192ELi128ELi384ELi128ELb1ELb1ELb1ELb1ELb0ELb1EEEEEEEEEvNT_6ParamsE:
	.zero		3584


//--------------------- .nv.constant0._ZN7cutlass13device_kernelIN5flash11enable_sm90INS1_16FlashAttnFwdSm90INS1_25CollectiveMainloopFwdSm90ILi2EN4cute5tupleIJNS5_1CILi1EEES8_S8_EEENS6_IJNS7_ILi192EEENS7_ILi128EEENS7_ILi64EEEEEELi64ENS_6half_tEfNS_4arch4Sm90ELb1ELb0ELb0ELb0ELb0ELb0ELb0ELb1ELb1ELb1ELb1ELb0EEENS1_21CollectiveEpilogueFwdINS6_IJSA_SC_SB_EEES9_SE_SG_Li384ELb0ELb1ELb1ELb0EEENS1_19SingleTileSchedulerILb0ELb1ELb1ELi192EEEEEEEEEvNT_6ParamsE --------------------------
	.section	.nv.constant0._ZN7cutlass13device_kernelIN5flash11enable_sm90INS1_16FlashAttnFwdSm90INS1_25CollectiveMainloopFwdSm90ILi2EN4cute5tupleIJNS5_1CILi1EEES8_S8_EEENS6_IJNS7_ILi192EEENS7_ILi128EEENS7_ILi64EEEEEELi64ENS_6half_tEfNS_4arch4Sm90ELb1ELb0ELb0ELb0ELb0ELb0ELb0ELb1ELb1ELb1ELb1ELb0EEENS1_21CollectiveEpilogueFwdINS6_IJSA_SC_SB_EEES9_SE_SG_Li384ELb0ELb1ELb1ELb0EEENS1_19SingleTileSchedulerILb0ELb1ELb1ELi192EEEEEEEEEvNT_6ParamsE,"a",@progbits
	.sectionflags	@""
	.align	4
.nv.constant0._ZN7cutlass13device_kernelIN5flash11enable_sm90INS1_16FlashAttnFwdSm90INS1_25CollectiveMainloopFwdSm90ILi2EN4cute5tupleIJNS5_1CILi1EEES8_S8_EEENS6_IJNS7_ILi192EEENS7_ILi128EEENS7_ILi64EEEEEELi64ENS_6half_tEfNS_4arch4Sm90ELb1ELb0ELb0ELb0ELb0ELb0ELb0ELb1ELb1ELb1ELb1ELb0EEENS1_21CollectiveEpilogueFwdINS6_IJSA_SC_SB_EEES9_SE_SG_Li384ELb0ELb1ELb1ELb0EEENS1_19SingleTileSchedulerILb0ELb1ELb1ELi192EEEEEEEEEvNT_6ParamsE:
	.zero		3456


//--------------------- .nv.constant0._ZN7cutlass13device_kernelIN5flash11enable_sm90INS1_16FlashAttnFwdSm90INS1_25CollectiveMainloopFwdSm90ILi2EN4cute5tupleIJNS5_1CILi1EEES8_S8_EEENS6_IJNS7_ILi192EEENS7_ILi128EEENS7_ILi64EEEEEELi64ENS_6half_tEfNS_4arch4Sm90ELb1ELb0ELb0ELb1ELb0ELb0ELb0ELb1ELb1ELb1ELb1ELb0EEENS1_21CollectiveEpilogueFwdINS6_IJSA_SC_SB_EEES9_SE_SG_Li384ELb1ELb1ELb1ELb0EEENS1_36VarlenDynamicPersistentTileSchedulerILi192ELi128ELi384ELi128ELb1ELb1ELb1ELb1ELb1ELb1EEEEEEEEEvNT_6ParamsE --------------------------
	.section	.nv.constant0._ZN7cutlass13device_kernelIN5flash11enable_sm90INS1_16FlashAttnFwdSm90INS1_25CollectiveMainloopFwdSm90ILi2EN4cute5tupleIJNS5_1CILi1EEES8_S8_EEENS6_IJNS7_ILi192EEENS7_ILi128EEENS7_ILi64EEEEEELi64ENS_6half_tEfNS_4arch4Sm90ELb1ELb0ELb0ELb1ELb0ELb0ELb0ELb1ELb1ELb1ELb1ELb0EEENS1_21CollectiveEpilogueFwdINS6_IJSA_SC_SB_EEES9_SE_SG_Li384ELb1ELb1ELb1ELb0EEENS1_36VarlenDynamicPersistentTileSchedulerILi192ELi128ELi384ELi128ELb1ELb1ELb1ELb1ELb1ELb1EEEEEEEEEvNT_6ParamsE,"a",@progbits
	.sectionflags	@""
	.align	4
.nv.constant0._ZN7cutlass13device_kernelIN5flash11enable_sm90INS1_16FlashAttnFwdSm90INS1_25CollectiveMainloopFwdSm90ILi2EN4cute5tupleIJNS5_1CILi1EEES8_S8_EEENS6_IJNS7_ILi192EEENS7_ILi128EEENS7_ILi64EEEEEELi64ENS_6half_tEfNS_4arch4Sm90ELb1ELb0ELb0ELb1ELb0ELb0ELb0ELb1ELb1ELb1ELb1ELb0EEENS1_21CollectiveEpilogueFwdINS6_IJSA_SC_SB_EEES9_SE_SG_Li384ELb1ELb1ELb1ELb0EEENS1_36VarlenDynamicPersistentTileSchedulerILi192ELi128ELi384ELi128ELb1ELb1ELb1ELb1ELb1ELb1EEEEEEEEEvNT_6ParamsE:
	.zero		3584


//--------------------- .nv.constant0._ZN7cutlass13device_kernelIN5flash11enable_sm90INS1_16FlashAttnFwdSm90INS1_25CollectiveMainloopFwdSm90ILi2EN4cute5tupleIJNS5_1CILi1EEES8_S8_EEENS6_IJNS7_ILi192EEENS7_ILi128EEENS7_ILi64EEEEEELi64ENS_6half_tEfNS_4arch4Sm90ELb1ELb0ELb0ELb1ELb0ELb1ELb0ELb1ELb1ELb1ELb1ELb0EEENS1_21CollectiveEpilogueFwdINS6_IJSA_SC_SB_EEES9_SE_SG_Li384ELb1ELb1ELb1ELb0EEENS1_36VarlenDynamicPersistentTileSchedulerILi192ELi128ELi384ELi128ELb1ELb1ELb1ELb1ELb1ELb1EEEEEEEEEvNT_6ParamsE --------------------------
	.section	.nv.constant0._ZN7cutlass13device_kernelIN5flash11enable_sm90INS1_16FlashAttnFwdSm90INS1_25CollectiveMainloopFwdSm90ILi2EN4cute5tupleIJNS5_1CILi1EEES8_S8_EEENS6_IJNS7_ILi192EEENS7_ILi128EEENS7_ILi64EEEEEELi64ENS_6half_tEfNS_4arch4Sm90ELb1ELb0ELb0ELb1ELb0ELb1ELb0ELb1ELb1ELb1ELb1ELb0EEENS1_21CollectiveEpilogueFwdINS6_IJSA_SC_SB_EEES9_SE_SG_Li384ELb1ELb1ELb1ELb0EEENS1_36VarlenDynamicPersistentTileSchedulerILi192ELi128ELi384ELi128ELb1ELb1ELb1ELb1ELb1ELb1EEEEEEEEEvNT_6ParamsE,"a",@progbits
	.sectionflags	@""
	.align	4
.nv.constant0._ZN7cutlass13device_kernelIN5flash11enable_sm90INS1_16FlashAttnFwdSm90INS1_25CollectiveMainloopFwdSm90ILi2EN4cute5tupleIJNS5_1CILi1EEES8_S8_EEENS6_IJNS7_ILi192EEENS7_ILi128EEENS7_ILi64EEEEEELi64ENS_6half_tEfNS_4arch4Sm90ELb1ELb0ELb0ELb1ELb0ELb1ELb0ELb1ELb1ELb1ELb1ELb0EEENS1_21CollectiveEpilogueFwdINS6_IJSA_SC_SB_EEES9_SE_SG_Li384ELb1ELb1ELb1ELb0EEENS1_36VarlenDynamicPersistentTileSchedulerILi192ELi128ELi384ELi128ELb1ELb1ELb1ELb1ELb1ELb1EEEEEEEEEvNT_6ParamsE:
	.zero		3584


//--------------------- SYMBOLS --------------------------

	.type		.nv.reservedSmem.offset0,@object
	.size		.nv.reservedSmem.offset0,0x4
